//
// Generated by NVIDIA NVVM Compiler
//
// Compiler Build ID: CL-36424714
// Cuda compilation tools, release 13.0, V13.0.88
// Based on NVVM 20.0.0
//

.version 9.0
.target sm_100
.address_size 64

	// .globl	_Z10set_valuesfiPf
.global .align 4 .b8 precalc_xorwow_matrix[102400];
.global .align 4 .b8 precalc_xorwow_offset_matrix[102400];
.global .align 4 .b8 mrg32k3aM1[2304];
.global .align 4 .b8 mrg32k3aM2[2304];
.global .align 4 .b8 mrg32k3aM1SubSeq[2016];
.global .align 4 .b8 mrg32k3aM2SubSeq[2016];
.global .align 4 .b8 mrg32k3aM1Seq[2304];
.global .align 4 .b8 mrg32k3aM2Seq[2304];
.const .align 8 .b8 __cr_lgamma_table[72];

.visible .entry _Z10set_valuesfiPf(
	.param .f32 _Z10set_valuesfiPf_param_0,
	.param .u32 _Z10set_valuesfiPf_param_1,
	.param .u64 .ptr .align 1 _Z10set_valuesfiPf_param_2
)
{
	.reg .pred 	%p<7>;
	.reg .b32 	%r<31>;
	.reg .b32 	%f<2>;
	.reg .b64 	%rd<11>;

	ld.param.f32 	%f1, [_Z10set_valuesfiPf_param_0];
	ld.param.u32 	%r12, [_Z10set_valuesfiPf_param_1];
	ld.param.u64 	%rd2, [_Z10set_valuesfiPf_param_2];
	cvta.to.global.u64 	%rd1, %rd2;
	mov.u32 	%r13, %ctaid.x;
	mov.u32 	%r14, %ntid.x;
	mov.u32 	%r15, %tid.x;
	mad.lo.s32 	%r29, %r13, %r14, %r15;
	mov.u32 	%r16, %nctaid.x;
	mul.lo.s32 	%r2, %r14, %r16;
	setp.ge.s32 	%p1, %r29, %r12;
	@%p1 bra 	$L__BB0_7;
	add.s32 	%r17, %r29, %r2;
	max.s32 	%r18, %r12, %r17;
	setp.lt.s32 	%p2, %r17, %r12;
	selp.u32 	%r19, 1, 0, %p2;
	add.s32 	%r20, %r17, %r19;
	sub.s32 	%r21, %r18, %r20;
	div.u32 	%r22, %r21, %r2;
	add.s32 	%r3, %r22, %r19;
	and.b32  	%r23, %r3, 3;
	setp.eq.s32 	%p3, %r23, 3;
	@%p3 bra 	$L__BB0_4;
	add.s32 	%r24, %r3, 1;
	and.b32  	%r25, %r24, 3;
	neg.s32 	%r27, %r25;
$L__BB0_3:
	.pragma "nounroll";
	mul.wide.s32 	%rd3, %r29, 4;
	add.s64 	%rd4, %rd1, %rd3;
	st.global.f32 	[%rd4], %f1;
	add.s32 	%r29, %r29, %r2;
	add.s32 	%r27, %r27, 1;
	setp.ne.s32 	%p4, %r27, 0;
	@%p4 bra 	$L__BB0_3;
$L__BB0_4:
	setp.lt.u32 	%p5, %r3, 3;
	@%p5 bra 	$L__BB0_7;
	mul.wide.s32 	%rd7, %r2, 4;
	shl.b32 	%r26, %r2, 2;
$L__BB0_6:
	mul.wide.s32 	%rd5, %r29, 4;
	add.s64 	%rd6, %rd1, %rd5;
	st.global.f32 	[%rd6], %f1;
	add.s64 	%rd8, %rd6, %rd7;
	st.global.f32 	[%rd8], %f1;
	add.s64 	%rd9, %rd8, %rd7;
	st.global.f32 	[%rd9], %f1;
	add.s64 	%rd10, %rd9, %rd7;
	st.global.f32 	[%rd10], %f1;
	add.s32 	%r29, %r26, %r29;
	setp.lt.s32 	%p6, %r29, %r12;
	@%p6 bra 	$L__BB0_6;
$L__BB0_7:
	ret;

}
	// .globl	_Z3addiPfS_S_
.visible .entry _Z3addiPfS_S_(
	.param .u32 _Z3addiPfS_S__param_0,
	.param .u64 .ptr .align 1 _Z3addiPfS_S__param_1,
	.param .u64 .ptr .align 1 _Z3addiPfS_S__param_2,
	.param .u64 .ptr .align 1 _Z3addiPfS_S__param_3
)
{
	.reg .pred 	%p<7>;
	.reg .b32 	%r<31>;
	.reg .b32 	%f<16>;
	.reg .b64 	%rd<25>;

	ld.param.u32 	%r12, [_Z3addiPfS_S__param_0];
	ld.param.u64 	%rd4, [_Z3addiPfS_S__param_1];
	ld.param.u64 	%rd5, [_Z3addiPfS_S__param_2];
	ld.param.u64 	%rd6, [_Z3addiPfS_S__param_3];
	cvta.to.global.u64 	%rd1, %rd6;
	cvta.to.global.u64 	%rd2, %rd5;
	cvta.to.global.u64 	%rd3, %rd4;
	mov.u32 	%r13, %ctaid.x;
	mov.u32 	%r14, %ntid.x;
	mov.u32 	%r15, %tid.x;
	mad.lo.s32 	%r29, %r13, %r14, %r15;
	mov.u32 	%r16, %nctaid.x;
	mul.lo.s32 	%r2, %r14, %r16;
	setp.ge.s32 	%p1, %r29, %r12;
	@%p1 bra 	$L__BB1_7;
	add.s32 	%r17, %r29, %r2;
	max.s32 	%r18, %r12, %r17;
	setp.lt.s32 	%p2, %r17, %r12;
	selp.u32 	%r19, 1, 0, %p2;
	add.s32 	%r20, %r17, %r19;
	sub.s32 	%r21, %r18, %r20;
	div.u32 	%r22, %r21, %r2;
	add.s32 	%r3, %r22, %r19;
	and.b32  	%r23, %r3, 3;
	setp.eq.s32 	%p3, %r23, 3;
	@%p3 bra 	$L__BB1_4;
	add.s32 	%r24, %r3, 1;
	and.b32  	%r25, %r24, 3;
	neg.s32 	%r27, %r25;
$L__BB1_3:
	.pragma "nounroll";
	mul.wide.s32 	%rd7, %r29, 4;
	add.s64 	%rd8, %rd1, %rd7;
	add.s64 	%rd9, %rd2, %rd7;
	add.s64 	%rd10, %rd3, %rd7;
	ld.global.f32 	%f1, [%rd10];
	ld.global.f32 	%f2, [%rd9];
	add.f32 	%f3, %f1, %f2;
	st.global.f32 	[%rd8], %f3;
	add.s32 	%r29, %r29, %r2;
	add.s32 	%r27, %r27, 1;
	setp.ne.s32 	%p4, %r27, 0;
	@%p4 bra 	$L__BB1_3;
$L__BB1_4:
	setp.lt.u32 	%p5, %r3, 3;
	@%p5 bra 	$L__BB1_7;
	mul.wide.s32 	%rd15, %r2, 4;
	shl.b32 	%r26, %r2, 2;
$L__BB1_6:
	mul.wide.s32 	%rd11, %r29, 4;
	add.s64 	%rd12, %rd3, %rd11;
	ld.global.f32 	%f4, [%rd12];
	add.s64 	%rd13, %rd2, %rd11;
	ld.global.f32 	%f5, [%rd13];
	add.f32 	%f6, %f4, %f5;
	add.s64 	%rd14, %rd1, %rd11;
	st.global.f32 	[%rd14], %f6;
	add.s64 	%rd16, %rd12, %rd15;
	ld.global.f32 	%f7, [%rd16];
	add.s64 	%rd17, %rd13, %rd15;
	ld.global.f32 	%f8, [%rd17];
	add.f32 	%f9, %f7, %f8;
	add.s64 	%rd18, %rd14, %rd15;
	st.global.f32 	[%rd18], %f9;
	add.s64 	%rd19, %rd16, %rd15;
	ld.global.f32 	%f10, [%rd19];
	add.s64 	%rd20, %rd17, %rd15;
	ld.global.f32 	%f11, [%rd20];
	add.f32 	%f12, %f10, %f11;
	add.s64 	%rd21, %rd18, %rd15;
	st.global.f32 	[%rd21], %f12;
	add.s64 	%rd22, %rd19, %rd15;
	ld.global.f32 	%f13, [%rd22];
	add.s64 	%rd23, %rd20, %rd15;
	ld.global.f32 	%f14, [%rd23];
	add.f32 	%f15, %f13, %f14;
	add.s64 	%rd24, %rd21, %rd15;
	st.global.f32 	[%rd24], %f15;
	add.s32 	%r29, %r26, %r29;
	setp.lt.s32 	%p6, %r29, %r12;
	@%p6 bra 	$L__BB1_6;
$L__BB1_7:
	ret;

}
	// .globl	_Z10add_assigniPfS_
.visible .entry _Z10add_assigniPfS_(
	.param .u32 _Z10add_assigniPfS__param_0,
	.param .u64 .ptr .align 1 _Z10add_assigniPfS__param_1,
	.param .u64 .ptr .align 1 _Z10add_assigniPfS__param_2
)
{
	.reg .pred 	%p<7>;
	.reg .b32 	%r<31>;
	.reg .b32 	%f<16>;
	.reg .b64 	%rd<18>;

	ld.param.u32 	%r12, [_Z10add_assigniPfS__param_0];
	ld.param.u64 	%rd3, [_Z10add_assigniPfS__param_1];
	ld.param.u64 	%rd4, [_Z10add_assigniPfS__param_2];
	cvta.to.global.u64 	%rd1, %rd3;
	cvta.to.global.u64 	%rd2, %rd4;
	mov.u32 	%r13, %ctaid.x;
	mov.u32 	%r14, %ntid.x;
	mov.u32 	%r15, %tid.x;
	mad.lo.s32 	%r29, %r13, %r14, %r15;
	mov.u32 	%r16, %nctaid.x;
	mul.lo.s32 	%r2, %r14, %r16;
	setp.ge.s32 	%p1, %r29, %r12;
	@%p1 bra 	$L__BB2_7;
	add.s32 	%r17, %r29, %r2;
	max.s32 	%r18, %r12, %r17;
	setp.lt.s32 	%p2, %r17, %r12;
	selp.u32 	%r19, 1, 0, %p2;
	add.s32 	%r20, %r17, %r19;
	sub.s32 	%r21, %r18, %r20;
	div.u32 	%r22, %r21, %r2;
	add.s32 	%r3, %r22, %r19;
	and.b32  	%r23, %r3, 3;
	setp.eq.s32 	%p3, %r23, 3;
	@%p3 bra 	$L__BB2_4;
	add.s32 	%r24, %r3, 1;
	and.b32  	%r25, %r24, 3;
	neg.s32 	%r27, %r25;
$L__BB2_3:
	.pragma "nounroll";
	mul.wide.s32 	%rd5, %r29, 4;
	add.s64 	%rd6, %rd1, %rd5;
	add.s64 	%rd7, %rd2, %rd5;
	ld.global.f32 	%f1, [%rd7];
	ld.global.f32 	%f2, [%rd6];
	add.f32 	%f3, %f1, %f2;
	st.global.f32 	[%rd6], %f3;
	add.s32 	%r29, %r29, %r2;
	add.s32 	%r27, %r27, 1;
	setp.ne.s32 	%p4, %r27, 0;
	@%p4 bra 	$L__BB2_3;
$L__BB2_4:
	setp.lt.u32 	%p5, %r3, 3;
	@%p5 bra 	$L__BB2_7;
	mul.wide.s32 	%rd11, %r2, 4;
	shl.b32 	%r26, %r2, 2;
$L__BB2_6:
	mul.wide.s32 	%rd8, %r29, 4;
	add.s64 	%rd9, %rd2, %rd8;
	ld.global.f32 	%f4, [%rd9];
	add.s64 	%rd10, %rd1, %rd8;
	ld.global.f32 	%f5, [%rd10];
	add.f32 	%f6, %f4, %f5;
	st.global.f32 	[%rd10], %f6;
	add.s64 	%rd12, %rd9, %rd11;
	ld.global.f32 	%f7, [%rd12];
	add.s64 	%rd13, %rd10, %rd11;
	ld.global.f32 	%f8, [%rd13];
	add.f32 	%f9, %f7, %f8;
	st.global.f32 	[%rd13], %f9;
	add.s64 	%rd14, %rd12, %rd11;
	ld.global.f32 	%f10, [%rd14];
	add.s64 	%rd15, %rd13, %rd11;
	ld.global.f32 	%f11, [%rd15];
	add.f32 	%f12, %f10, %f11;
	st.global.f32 	[%rd15], %f12;
	add.s64 	%rd16, %rd14, %rd11;
	ld.global.f32 	%f13, [%rd16];
	add.s64 	%rd17, %rd15, %rd11;
	ld.global.f32 	%f14, [%rd17];
	add.f32 	%f15, %f13, %f14;
	st.global.f32 	[%rd17], %f15;
	add.s32 	%r29, %r26, %r29;
	setp.lt.s32 	%p6, %r29, %r12;
	@%p6 bra 	$L__BB2_6;
$L__BB2_7:
	ret;

}
	// .globl	_Z3subiPfS_S_
.visible .entry _Z3subiPfS_S_(
	.param .u32 _Z3subiPfS_S__param_0,
	.param .u64 .ptr .align 1 _Z3subiPfS_S__param_1,
	.param .u64 .ptr .align 1 _Z3subiPfS_S__param_2,
	.param .u64 .ptr .align 1 _Z3subiPfS_S__param_3
)
{
	.reg .pred 	%p<7>;
	.reg .b32 	%r<31>;
	.reg .b32 	%f<16>;
	.reg .b64 	%rd<25>;

	ld.param.u32 	%r12, [_Z3subiPfS_S__param_0];
	ld.param.u64 	%rd4, [_Z3subiPfS_S__param_1];
	ld.param.u64 	%rd5, [_Z3subiPfS_S__param_2];
	ld.param.u64 	%rd6, [_Z3subiPfS_S__param_3];
	cvta.to.global.u64 	%rd1, %rd6;
	cvta.to.global.u64 	%rd2, %rd5;
	cvta.to.global.u64 	%rd3, %rd4;
	mov.u32 	%r13, %ctaid.x;
	mov.u32 	%r14, %ntid.x;
	mov.u32 	%r15, %tid.x;
	mad.lo.s32 	%r29, %r13, %r14, %r15;
	mov.u32 	%r16, %nctaid.x;
	mul.lo.s32 	%r2, %r14, %r16;
	setp.ge.s32 	%p1, %r29, %r12;
	@%p1 bra 	$L__BB3_7;
	add.s32 	%r17, %r29, %r2;
	max.s32 	%r18, %r12, %r17;
	setp.lt.s32 	%p2, %r17, %r12;
	selp.u32 	%r19, 1, 0, %p2;
	add.s32 	%r20, %r17, %r19;
	sub.s32 	%r21, %r18, %r20;
	div.u32 	%r22, %r21, %r2;
	add.s32 	%r3, %r22, %r19;
	and.b32  	%r23, %r3, 3;
	setp.eq.s32 	%p3, %r23, 3;
	@%p3 bra 	$L__BB3_4;
	add.s32 	%r24, %r3, 1;
	and.b32  	%r25, %r24, 3;
	neg.s32 	%r27, %r25;
$L__BB3_3:
	.pragma "nounroll";
	mul.wide.s32 	%rd7, %r29, 4;
	add.s64 	%rd8, %rd1, %rd7;
	add.s64 	%rd9, %rd2, %rd7;
	add.s64 	%rd10, %rd3, %rd7;
	ld.global.f32 	%f1, [%rd10];
	ld.global.f32 	%f2, [%rd9];
	sub.f32 	%f3, %f1, %f2;
	st.global.f32 	[%rd8], %f3;
	add.s32 	%r29, %r29, %r2;
	add.s32 	%r27, %r27, 1;
	setp.ne.s32 	%p4, %r27, 0;
	@%p4 bra 	$L__BB3_3;
$L__BB3_4:
	setp.lt.u32 	%p5, %r3, 3;
	@%p5 bra 	$L__BB3_7;
	mul.wide.s32 	%rd15, %r2, 4;
	shl.b32 	%r26, %r2, 2;
$L__BB3_6:
	mul.wide.s32 	%rd11, %r29, 4;
	add.s64 	%rd12, %rd3, %rd11;
	ld.global.f32 	%f4, [%rd12];
	add.s64 	%rd13, %rd2, %rd11;
	ld.global.f32 	%f5, [%rd13];
	sub.f32 	%f6, %f4, %f5;
	add.s64 	%rd14, %rd1, %rd11;
	st.global.f32 	[%rd14], %f6;
	add.s64 	%rd16, %rd12, %rd15;
	ld.global.f32 	%f7, [%rd16];
	add.s64 	%rd17, %rd13, %rd15;
	ld.global.f32 	%f8, [%rd17];
	sub.f32 	%f9, %f7, %f8;
	add.s64 	%rd18, %rd14, %rd15;
	st.global.f32 	[%rd18], %f9;
	add.s64 	%rd19, %rd16, %rd15;
	ld.global.f32 	%f10, [%rd19];
	add.s64 	%rd20, %rd17, %rd15;
	ld.global.f32 	%f11, [%rd20];
	sub.f32 	%f12, %f10, %f11;
	add.s64 	%rd21, %rd18, %rd15;
	st.global.f32 	[%rd21], %f12;
	add.s64 	%rd22, %rd19, %rd15;
	ld.global.f32 	%f13, [%rd22];
	add.s64 	%rd23, %rd20, %rd15;
	ld.global.f32 	%f14, [%rd23];
	sub.f32 	%f15, %f13, %f14;
	add.s64 	%rd24, %rd21, %rd15;
	st.global.f32 	[%rd24], %f15;
	add.s32 	%r29, %r26, %r29;
	setp.lt.s32 	%p6, %r29, %r12;
	@%p6 bra 	$L__BB3_6;
$L__BB3_7:
	ret;

}
	// .globl	_Z10sub_assigniPfS_
.visible .entry _Z10sub_assigniPfS_(
	.param .u32 _Z10sub_assigniPfS__param_0,
	.param .u64 .ptr .align 1 _Z10sub_assigniPfS__param_1,
	.param .u64 .ptr .align 1 _Z10sub_assigniPfS__param_2
)
{
	.reg .pred 	%p<7>;
	.reg .b32 	%r<31>;
	.reg .b32 	%f<16>;
	.reg .b64 	%rd<18>;

	ld.param.u32 	%r12, [_Z10sub_assigniPfS__param_0];
	ld.param.u64 	%rd3, [_Z10sub_assigniPfS__param_1];
	ld.param.u64 	%rd4, [_Z10sub_assigniPfS__param_2];
	cvta.to.global.u64 	%rd1, %rd3;
	cvta.to.global.u64 	%rd2, %rd4;
	mov.u32 	%r13, %ctaid.x;
	mov.u32 	%r14, %ntid.x;
	mov.u32 	%r15, %tid.x;
	mad.lo.s32 	%r29, %r13, %r14, %r15;
	mov.u32 	%r16, %nctaid.x;
	mul.lo.s32 	%r2, %r14, %r16;
	setp.ge.s32 	%p1, %r29, %r12;
	@%p1 bra 	$L__BB4_7;
	add.s32 	%r17, %r29, %r2;
	max.s32 	%r18, %r12, %r17;
	setp.lt.s32 	%p2, %r17, %r12;
	selp.u32 	%r19, 1, 0, %p2;
	add.s32 	%r20, %r17, %r19;
	sub.s32 	%r21, %r18, %r20;
	div.u32 	%r22, %r21, %r2;
	add.s32 	%r3, %r22, %r19;
	and.b32  	%r23, %r3, 3;
	setp.eq.s32 	%p3, %r23, 3;
	@%p3 bra 	$L__BB4_4;
	add.s32 	%r24, %r3, 1;
	and.b32  	%r25, %r24, 3;
	neg.s32 	%r27, %r25;
$L__BB4_3:
	.pragma "nounroll";
	mul.wide.s32 	%rd5, %r29, 4;
	add.s64 	%rd6, %rd1, %rd5;
	add.s64 	%rd7, %rd2, %rd5;
	ld.global.f32 	%f1, [%rd7];
	ld.global.f32 	%f2, [%rd6];
	sub.f32 	%f3, %f2, %f1;
	st.global.f32 	[%rd6], %f3;
	add.s32 	%r29, %r29, %r2;
	add.s32 	%r27, %r27, 1;
	setp.ne.s32 	%p4, %r27, 0;
	@%p4 bra 	$L__BB4_3;
$L__BB4_4:
	setp.lt.u32 	%p5, %r3, 3;
	@%p5 bra 	$L__BB4_7;
	mul.wide.s32 	%rd11, %r2, 4;
	shl.b32 	%r26, %r2, 2;
$L__BB4_6:
	mul.wide.s32 	%rd8, %r29, 4;
	add.s64 	%rd9, %rd2, %rd8;
	ld.global.f32 	%f4, [%rd9];
	add.s64 	%rd10, %rd1, %rd8;
	ld.global.f32 	%f5, [%rd10];
	sub.f32 	%f6, %f5, %f4;
	st.global.f32 	[%rd10], %f6;
	add.s64 	%rd12, %rd9, %rd11;
	ld.global.f32 	%f7, [%rd12];
	add.s64 	%rd13, %rd10, %rd11;
	ld.global.f32 	%f8, [%rd13];
	sub.f32 	%f9, %f8, %f7;
	st.global.f32 	[%rd13], %f9;
	add.s64 	%rd14, %rd12, %rd11;
	ld.global.f32 	%f10, [%rd14];
	add.s64 	%rd15, %rd13, %rd11;
	ld.global.f32 	%f11, [%rd15];
	sub.f32 	%f12, %f11, %f10;
	st.global.f32 	[%rd15], %f12;
	add.s64 	%rd16, %rd14, %rd11;
	ld.global.f32 	%f13, [%rd16];
	add.s64 	%rd17, %rd15, %rd11;
	ld.global.f32 	%f14, [%rd17];
	sub.f32 	%f15, %f14, %f13;
	st.global.f32 	[%rd17], %f15;
	add.s32 	%r29, %r26, %r29;
	setp.lt.s32 	%p6, %r29, %r12;
	@%p6 bra 	$L__BB4_6;
$L__BB4_7:
	ret;

}
	// .globl	_Z18entrywise_multiplyiPfS_S_
.visible .entry _Z18entrywise_multiplyiPfS_S_(
	.param .u32 _Z18entrywise_multiplyiPfS_S__param_0,
	.param .u64 .ptr .align 1 _Z18entrywise_multiplyiPfS_S__param_1,
	.param .u64 .ptr .align 1 _Z18entrywise_multiplyiPfS_S__param_2,
	.param .u64 .ptr .align 1 _Z18entrywise_multiplyiPfS_S__param_3
)
{
	.reg .pred 	%p<7>;
	.reg .b32 	%r<31>;
	.reg .b32 	%f<16>;
	.reg .b64 	%rd<25>;

	ld.param.u32 	%r12, [_Z18entrywise_multiplyiPfS_S__param_0];
	ld.param.u64 	%rd4, [_Z18entrywise_multiplyiPfS_S__param_1];
	ld.param.u64 	%rd5, [_Z18entrywise_multiplyiPfS_S__param_2];
	ld.param.u64 	%rd6, [_Z18entrywise_multiplyiPfS_S__param_3];
	cvta.to.global.u64 	%rd1, %rd6;
	cvta.to.global.u64 	%rd2, %rd5;
	cvta.to.global.u64 	%rd3, %rd4;
	mov.u32 	%r13, %ctaid.x;
	mov.u32 	%r14, %ntid.x;
	mov.u32 	%r15, %tid.x;
	mad.lo.s32 	%r29, %r13, %r14, %r15;
	mov.u32 	%r16, %nctaid.x;
	mul.lo.s32 	%r2, %r14, %r16;
	setp.ge.s32 	%p1, %r29, %r12;
	@%p1 bra 	$L__BB5_7;
	add.s32 	%r17, %r29, %r2;
	max.s32 	%r18, %r12, %r17;
	setp.lt.s32 	%p2, %r17, %r12;
	selp.u32 	%r19, 1, 0, %p2;
	add.s32 	%r20, %r17, %r19;
	sub.s32 	%r21, %r18, %r20;
	div.u32 	%r22, %r21, %r2;
	add.s32 	%r3, %r22, %r19;
	and.b32  	%r23, %r3, 3;
	setp.eq.s32 	%p3, %r23, 3;
	@%p3 bra 	$L__BB5_4;
	add.s32 	%r24, %r3, 1;
	and.b32  	%r25, %r24, 3;
	neg.s32 	%r27, %r25;
$L__BB5_3:
	.pragma "nounroll";
	mul.wide.s32 	%rd7, %r29, 4;
	add.s64 	%rd8, %rd1, %rd7;
	add.s64 	%rd9, %rd2, %rd7;
	add.s64 	%rd10, %rd3, %rd7;
	ld.global.f32 	%f1, [%rd10];
	ld.global.f32 	%f2, [%rd9];
	mul.f32 	%f3, %f1, %f2;
	st.global.f32 	[%rd8], %f3;
	add.s32 	%r29, %r29, %r2;
	add.s32 	%r27, %r27, 1;
	setp.ne.s32 	%p4, %r27, 0;
	@%p4 bra 	$L__BB5_3;
$L__BB5_4:
	setp.lt.u32 	%p5, %r3, 3;
	@%p5 bra 	$L__BB5_7;
	mul.wide.s32 	%rd15, %r2, 4;
	shl.b32 	%r26, %r2, 2;
$L__BB5_6:
	mul.wide.s32 	%rd11, %r29, 4;
	add.s64 	%rd12, %rd3, %rd11;
	ld.global.f32 	%f4, [%rd12];
	add.s64 	%rd13, %rd2, %rd11;
	ld.global.f32 	%f5, [%rd13];
	mul.f32 	%f6, %f4, %f5;
	add.s64 	%rd14, %rd1, %rd11;
	st.global.f32 	[%rd14], %f6;
	add.s64 	%rd16, %rd12, %rd15;
	ld.global.f32 	%f7, [%rd16];
	add.s64 	%rd17, %rd13, %rd15;
	ld.global.f32 	%f8, [%rd17];
	mul.f32 	%f9, %f7, %f8;
	add.s64 	%rd18, %rd14, %rd15;
	st.global.f32 	[%rd18], %f9;
	add.s64 	%rd19, %rd16, %rd15;
	ld.global.f32 	%f10, [%rd19];
	add.s64 	%rd20, %rd17, %rd15;
	ld.global.f32 	%f11, [%rd20];
	mul.f32 	%f12, %f10, %f11;
	add.s64 	%rd21, %rd18, %rd15;
	st.global.f32 	[%rd21], %f12;
	add.s64 	%rd22, %rd19, %rd15;
	ld.global.f32 	%f13, [%rd22];
	add.s64 	%rd23, %rd20, %rd15;
	ld.global.f32 	%f14, [%rd23];
	mul.f32 	%f15, %f13, %f14;
	add.s64 	%rd24, %rd21, %rd15;
	st.global.f32 	[%rd24], %f15;
	add.s32 	%r29, %r26, %r29;
	setp.lt.s32 	%p6, %r29, %r12;
	@%p6 bra 	$L__BB5_6;
$L__BB5_7:
	ret;

}
	// .globl	_Z26inplace_entrywise_multiplyiPfS_
.visible .entry _Z26inplace_entrywise_multiplyiPfS_(
	.param .u32 _Z26inplace_entrywise_multiplyiPfS__param_0,
	.param .u64 .ptr .align 1 _Z26inplace_entrywise_multiplyiPfS__param_1,
	.param .u64 .ptr .align 1 _Z26inplace_entrywise_multiplyiPfS__param_2
)
{
	.reg .pred 	%p<7>;
	.reg .b32 	%r<31>;
	.reg .b32 	%f<16>;
	.reg .b64 	%rd<18>;

	ld.param.u32 	%r12, [_Z26inplace_entrywise_multiplyiPfS__param_0];
	ld.param.u64 	%rd3, [_Z26inplace_entrywise_multiplyiPfS__param_1];
	ld.param.u64 	%rd4, [_Z26inplace_entrywise_multiplyiPfS__param_2];
	cvta.to.global.u64 	%rd1, %rd3;
	cvta.to.global.u64 	%rd2, %rd4;
	mov.u32 	%r13, %ctaid.x;
	mov.u32 	%r14, %ntid.x;
	mov.u32 	%r15, %tid.x;
	mad.lo.s32 	%r29, %r13, %r14, %r15;
	mov.u32 	%r16, %nctaid.x;
	mul.lo.s32 	%r2, %r14, %r16;
	setp.ge.s32 	%p1, %r29, %r12;
	@%p1 bra 	$L__BB6_7;
	add.s32 	%r17, %r29, %r2;
	max.s32 	%r18, %r12, %r17;
	setp.lt.s32 	%p2, %r17, %r12;
	selp.u32 	%r19, 1, 0, %p2;
	add.s32 	%r20, %r17, %r19;
	sub.s32 	%r21, %r18, %r20;
	div.u32 	%r22, %r21, %r2;
	add.s32 	%r3, %r22, %r19;
	and.b32  	%r23, %r3, 3;
	setp.eq.s32 	%p3, %r23, 3;
	@%p3 bra 	$L__BB6_4;
	add.s32 	%r24, %r3, 1;
	and.b32  	%r25, %r24, 3;
	neg.s32 	%r27, %r25;
$L__BB6_3:
	.pragma "nounroll";
	mul.wide.s32 	%rd5, %r29, 4;
	add.s64 	%rd6, %rd1, %rd5;
	add.s64 	%rd7, %rd2, %rd5;
	ld.global.f32 	%f1, [%rd7];
	ld.global.f32 	%f2, [%rd6];
	mul.f32 	%f3, %f1, %f2;
	st.global.f32 	[%rd6], %f3;
	add.s32 	%r29, %r29, %r2;
	add.s32 	%r27, %r27, 1;
	setp.ne.s32 	%p4, %r27, 0;
	@%p4 bra 	$L__BB6_3;
$L__BB6_4:
	setp.lt.u32 	%p5, %r3, 3;
	@%p5 bra 	$L__BB6_7;
	mul.wide.s32 	%rd11, %r2, 4;
	shl.b32 	%r26, %r2, 2;
$L__BB6_6:
	mul.wide.s32 	%rd8, %r29, 4;
	add.s64 	%rd9, %rd2, %rd8;
	ld.global.f32 	%f4, [%rd9];
	add.s64 	%rd10, %rd1, %rd8;
	ld.global.f32 	%f5, [%rd10];
	mul.f32 	%f6, %f4, %f5;
	st.global.f32 	[%rd10], %f6;
	add.s64 	%rd12, %rd9, %rd11;
	ld.global.f32 	%f7, [%rd12];
	add.s64 	%rd13, %rd10, %rd11;
	ld.global.f32 	%f8, [%rd13];
	mul.f32 	%f9, %f7, %f8;
	st.global.f32 	[%rd13], %f9;
	add.s64 	%rd14, %rd12, %rd11;
	ld.global.f32 	%f10, [%rd14];
	add.s64 	%rd15, %rd13, %rd11;
	ld.global.f32 	%f11, [%rd15];
	mul.f32 	%f12, %f10, %f11;
	st.global.f32 	[%rd15], %f12;
	add.s64 	%rd16, %rd14, %rd11;
	ld.global.f32 	%f13, [%rd16];
	add.s64 	%rd17, %rd15, %rd11;
	ld.global.f32 	%f14, [%rd17];
	mul.f32 	%f15, %f13, %f14;
	st.global.f32 	[%rd17], %f15;
	add.s32 	%r29, %r26, %r29;
	setp.lt.s32 	%p6, %r29, %r12;
	@%p6 bra 	$L__BB6_6;
$L__BB6_7:
	ret;

}
	// .globl	_Z15scalar_multiplyifPfS_
.visible .entry _Z15scalar_multiplyifPfS_(
	.param .u32 _Z15scalar_multiplyifPfS__param_0,
	.param .f32 _Z15scalar_multiplyifPfS__param_1,
	.param .u64 .ptr .align 1 _Z15scalar_multiplyifPfS__param_2,
	.param .u64 .ptr .align 1 _Z15scalar_multiplyifPfS__param_3
)
{
	.reg .pred 	%p<7>;
	.reg .b32 	%r<31>;
	.reg .b32 	%f<12>;
	.reg .b64 	%rd<18>;

	ld.param.u32 	%r12, [_Z15scalar_multiplyifPfS__param_0];
	ld.param.f32 	%f1, [_Z15scalar_multiplyifPfS__param_1];
	ld.param.u64 	%rd3, [_Z15scalar_multiplyifPfS__param_2];
	ld.param.u64 	%rd4, [_Z15scalar_multiplyifPfS__param_3];
	cvta.to.global.u64 	%rd1, %rd4;
	cvta.to.global.u64 	%rd2, %rd3;
	mov.u32 	%r13, %ctaid.x;
	mov.u32 	%r14, %ntid.x;
	mov.u32 	%r15, %tid.x;
	mad.lo.s32 	%r29, %r13, %r14, %r15;
	mov.u32 	%r16, %nctaid.x;
	mul.lo.s32 	%r2, %r14, %r16;
	setp.ge.s32 	%p1, %r29, %r12;
	@%p1 bra 	$L__BB7_7;
	add.s32 	%r17, %r29, %r2;
	max.s32 	%r18, %r12, %r17;
	setp.lt.s32 	%p2, %r17, %r12;
	selp.u32 	%r19, 1, 0, %p2;
	add.s32 	%r20, %r17, %r19;
	sub.s32 	%r21, %r18, %r20;
	div.u32 	%r22, %r21, %r2;
	add.s32 	%r3, %r22, %r19;
	and.b32  	%r23, %r3, 3;
	setp.eq.s32 	%p3, %r23, 3;
	@%p3 bra 	$L__BB7_4;
	add.s32 	%r24, %r3, 1;
	and.b32  	%r25, %r24, 3;
	neg.s32 	%r27, %r25;
$L__BB7_3:
	.pragma "nounroll";
	mul.wide.s32 	%rd5, %r29, 4;
	add.s64 	%rd6, %rd1, %rd5;
	add.s64 	%rd7, %rd2, %rd5;
	ld.global.f32 	%f2, [%rd7];
	mul.f32 	%f3, %f1, %f2;
	st.global.f32 	[%rd6], %f3;
	add.s32 	%r29, %r29, %r2;
	add.s32 	%r27, %r27, 1;
	setp.ne.s32 	%p4, %r27, 0;
	@%p4 bra 	$L__BB7_3;
$L__BB7_4:
	setp.lt.u32 	%p5, %r3, 3;
	@%p5 bra 	$L__BB7_7;
	mul.wide.s32 	%rd11, %r2, 4;
	shl.b32 	%r26, %r2, 2;
$L__BB7_6:
	mul.wide.s32 	%rd8, %r29, 4;
	add.s64 	%rd9, %rd2, %rd8;
	ld.global.f32 	%f4, [%rd9];
	mul.f32 	%f5, %f1, %f4;
	add.s64 	%rd10, %rd1, %rd8;
	st.global.f32 	[%rd10], %f5;
	add.s64 	%rd12, %rd9, %rd11;
	ld.global.f32 	%f6, [%rd12];
	mul.f32 	%f7, %f1, %f6;
	add.s64 	%rd13, %rd10, %rd11;
	st.global.f32 	[%rd13], %f7;
	add.s64 	%rd14, %rd12, %rd11;
	ld.global.f32 	%f8, [%rd14];
	mul.f32 	%f9, %f1, %f8;
	add.s64 	%rd15, %rd13, %rd11;
	st.global.f32 	[%rd15], %f9;
	add.s64 	%rd16, %rd14, %rd11;
	ld.global.f32 	%f10, [%rd16];
	mul.f32 	%f11, %f1, %f10;
	add.s64 	%rd17, %rd15, %rd11;
	st.global.f32 	[%rd17], %f11;
	add.s32 	%r29, %r26, %r29;
	setp.lt.s32 	%p6, %r29, %r12;
	@%p6 bra 	$L__BB7_6;
$L__BB7_7:
	ret;

}
	// .globl	_Z8multiplyiiPfiiS_iS_
.visible .entry _Z8multiplyiiPfiiS_iS_(
	.param .u32 _Z8multiplyiiPfiiS_iS__param_0,
	.param .u32 _Z8multiplyiiPfiiS_iS__param_1,
	.param .u64 .ptr .align 1 _Z8multiplyiiPfiiS_iS__param_2,
	.param .u32 _Z8multiplyiiPfiiS_iS__param_3,
	.param .u32 _Z8multiplyiiPfiiS_iS__param_4,
	.param .u64 .ptr .align 1 _Z8multiplyiiPfiiS_iS__param_5,
	.param .u32 _Z8multiplyiiPfiiS_iS__param_6,
	.param .u64 .ptr .align 1 _Z8multiplyiiPfiiS_iS__param_7
)
{
	.reg .pred 	%p<13>;
	.reg .b32 	%r<81>;
	.reg .b32 	%f<65>;
	.reg .b64 	%rd<40>;

	ld.param.u32 	%r34, [_Z8multiplyiiPfiiS_iS__param_0];
	ld.param.u32 	%r32, [_Z8multiplyiiPfiiS_iS__param_1];
	ld.param.u64 	%rd5, [_Z8multiplyiiPfiiS_iS__param_2];
	ld.param.u32 	%r35, [_Z8multiplyiiPfiiS_iS__param_4];
	ld.param.u64 	%rd6, [_Z8multiplyiiPfiiS_iS__param_5];
	ld.param.u64 	%rd4, [_Z8multiplyiiPfiiS_iS__param_7];
	cvta.to.global.u64 	%rd1, %rd6;
	cvta.to.global.u64 	%rd2, %rd5;
	mov.u32 	%r36, %ctaid.x;
	mov.u32 	%r37, %ntid.x;
	mov.u32 	%r38, %tid.x;
	mad.lo.s32 	%r1, %r36, %r37, %r38;
	mov.u32 	%r39, %ctaid.y;
	mov.u32 	%r40, %ntid.y;
	mov.u32 	%r41, %tid.y;
	mad.lo.s32 	%r42, %r39, %r40, %r41;
	setp.ge.s32 	%p1, %r1, %r34;
	setp.ge.s32 	%p2, %r42, %r35;
	or.pred  	%p3, %p1, %p2;
	@%p3 bra 	$L__BB8_15;
	setp.lt.s32 	%p4, %r32, 1;
	mov.f32 	%f64, 0f00000000;
	@%p4 bra 	$L__BB8_14;
	mul.lo.s32 	%r3, %r32, %r1;
	and.b32  	%r4, %r32, 7;
	setp.lt.u32 	%p5, %r32, 8;
	mov.b32 	%r75, 0;
	mov.u32 	%r80, %r75;
	@%p5 bra 	$L__BB8_5;
	and.b32  	%r75, %r32, 2147483640;
	neg.s32 	%r69, %r75;
	shl.b32 	%r7, %r35, 3;
	add.s64 	%rd3, %rd2, 16;
	mov.b32 	%r80, 0;
	mul.wide.s32 	%rd11, %r35, 4;
	mov.u32 	%r67, %r3;
	mov.u32 	%r68, %r42;
$L__BB8_4:
	.pragma "nounroll";
	mul.wide.s32 	%rd7, %r67, 4;
	add.s64 	%rd8, %rd3, %rd7;
	ld.global.f32 	%f4, [%rd8+-16];
	mul.wide.s32 	%rd9, %r68, 4;
	add.s64 	%rd10, %rd1, %rd9;
	ld.global.f32 	%f5, [%rd10];
	cvt.rn.f32.s32 	%f6, %r80;
	fma.rn.f32 	%f7, %f4, %f5, %f6;
	cvt.rzi.s32.f32 	%r46, %f7;
	ld.global.f32 	%f8, [%rd8+-12];
	add.s64 	%rd12, %rd10, %rd11;
	ld.global.f32 	%f9, [%rd12];
	cvt.rn.f32.s32 	%f10, %r46;
	fma.rn.f32 	%f11, %f8, %f9, %f10;
	cvt.rzi.s32.f32 	%r47, %f11;
	ld.global.f32 	%f12, [%rd8+-8];
	add.s64 	%rd13, %rd12, %rd11;
	ld.global.f32 	%f13, [%rd13];
	cvt.rn.f32.s32 	%f14, %r47;
	fma.rn.f32 	%f15, %f12, %f13, %f14;
	cvt.rzi.s32.f32 	%r48, %f15;
	ld.global.f32 	%f16, [%rd8+-4];
	add.s64 	%rd14, %rd13, %rd11;
	ld.global.f32 	%f17, [%rd14];
	cvt.rn.f32.s32 	%f18, %r48;
	fma.rn.f32 	%f19, %f16, %f17, %f18;
	cvt.rzi.s32.f32 	%r49, %f19;
	ld.global.f32 	%f20, [%rd8];
	add.s64 	%rd15, %rd14, %rd11;
	ld.global.f32 	%f21, [%rd15];
	cvt.rn.f32.s32 	%f22, %r49;
	fma.rn.f32 	%f23, %f20, %f21, %f22;
	cvt.rzi.s32.f32 	%r50, %f23;
	ld.global.f32 	%f24, [%rd8+4];
	add.s64 	%rd16, %rd15, %rd11;
	ld.global.f32 	%f25, [%rd16];
	cvt.rn.f32.s32 	%f26, %r50;
	fma.rn.f32 	%f27, %f24, %f25, %f26;
	cvt.rzi.s32.f32 	%r51, %f27;
	ld.global.f32 	%f28, [%rd8+8];
	add.s64 	%rd17, %rd16, %rd11;
	ld.global.f32 	%f29, [%rd17];
	cvt.rn.f32.s32 	%f30, %r51;
	fma.rn.f32 	%f31, %f28, %f29, %f30;
	cvt.rzi.s32.f32 	%r52, %f31;
	ld.global.f32 	%f32, [%rd8+12];
	add.s64 	%rd18, %rd17, %rd11;
	ld.global.f32 	%f33, [%rd18];
	cvt.rn.f32.s32 	%f34, %r52;
	fma.rn.f32 	%f35, %f32, %f33, %f34;
	cvt.rzi.s32.f32 	%r80, %f35;
	add.s32 	%r69, %r69, 8;
	add.s32 	%r68, %r68, %r7;
	add.s32 	%r67, %r67, 8;
	setp.ne.s32 	%p6, %r69, 0;
	@%p6 bra 	$L__BB8_4;
$L__BB8_5:
	setp.eq.s32 	%p7, %r4, 0;
	@%p7 bra 	$L__BB8_13;
	and.b32  	%r19, %r32, 3;
	setp.lt.u32 	%p8, %r4, 4;
	@%p8 bra 	$L__BB8_8;
	add.s32 	%r54, %r75, %r3;
	mul.wide.s32 	%rd19, %r54, 4;
	add.s64 	%rd20, %rd2, %rd19;
	ld.global.f32 	%f36, [%rd20];
	mad.lo.s32 	%r55, %r75, %r35, %r42;
	mul.wide.s32 	%rd21, %r55, 4;
	add.s64 	%rd22, %rd1, %rd21;
	ld.global.f32 	%f37, [%rd22];
	cvt.rn.f32.s32 	%f38, %r80;
	fma.rn.f32 	%f39, %f36, %f37, %f38;
	cvt.rzi.s32.f32 	%r56, %f39;
	ld.global.f32 	%f40, [%rd20+4];
	mul.wide.s32 	%rd23, %r35, 4;
	add.s64 	%rd24, %rd22, %rd23;
	ld.global.f32 	%f41, [%rd24];
	cvt.rn.f32.s32 	%f42, %r56;
	fma.rn.f32 	%f43, %f40, %f41, %f42;
	cvt.rzi.s32.f32 	%r57, %f43;
	ld.global.f32 	%f44, [%rd20+8];
	add.s64 	%rd25, %rd24, %rd23;
	ld.global.f32 	%f45, [%rd25];
	cvt.rn.f32.s32 	%f46, %r57;
	fma.rn.f32 	%f47, %f44, %f45, %f46;
	cvt.rzi.s32.f32 	%r58, %f47;
	ld.global.f32 	%f48, [%rd20+12];
	add.s64 	%rd26, %rd25, %rd23;
	ld.global.f32 	%f49, [%rd26];
	cvt.rn.f32.s32 	%f50, %r58;
	fma.rn.f32 	%f51, %f48, %f49, %f50;
	cvt.rzi.s32.f32 	%r80, %f51;
	add.s32 	%r75, %r75, 4;
$L__BB8_8:
	setp.eq.s32 	%p9, %r19, 0;
	@%p9 bra 	$L__BB8_13;
	setp.eq.s32 	%p10, %r19, 1;
	@%p10 bra 	$L__BB8_11;
	add.s32 	%r60, %r75, %r3;
	mul.wide.s32 	%rd27, %r60, 4;
	add.s64 	%rd28, %rd2, %rd27;
	ld.global.f32 	%f52, [%rd28];
	mad.lo.s32 	%r61, %r75, %r35, %r42;
	mul.wide.s32 	%rd29, %r61, 4;
	add.s64 	%rd30, %rd1, %rd29;
	ld.global.f32 	%f53, [%rd30];
	cvt.rn.f32.s32 	%f54, %r80;
	fma.rn.f32 	%f55, %f52, %f53, %f54;
	cvt.rzi.s32.f32 	%r62, %f55;
	ld.global.f32 	%f56, [%rd28+4];
	mul.wide.s32 	%rd31, %r35, 4;
	add.s64 	%rd32, %rd30, %rd31;
	ld.global.f32 	%f57, [%rd32];
	cvt.rn.f32.s32 	%f58, %r62;
	fma.rn.f32 	%f59, %f56, %f57, %f58;
	cvt.rzi.s32.f32 	%r80, %f59;
	add.s32 	%r75, %r75, 2;
$L__BB8_11:
	and.b32  	%r63, %r32, 1;
	setp.eq.b32 	%p11, %r63, 1;
	not.pred 	%p12, %p11;
	@%p12 bra 	$L__BB8_13;
	add.s32 	%r64, %r75, %r3;
	mul.wide.s32 	%rd33, %r64, 4;
	add.s64 	%rd34, %rd2, %rd33;
	ld.global.f32 	%f60, [%rd34];
	mad.lo.s32 	%r65, %r75, %r35, %r42;
	mul.wide.s32 	%rd35, %r65, 4;
	add.s64 	%rd36, %rd1, %rd35;
	ld.global.f32 	%f61, [%rd36];
	cvt.rn.f32.s32 	%f62, %r80;
	fma.rn.f32 	%f63, %f60, %f61, %f62;
	cvt.rzi.s32.f32 	%r80, %f63;
$L__BB8_13:
	cvt.rn.f32.s32 	%f64, %r80;
$L__BB8_14:
	mad.lo.s32 	%r66, %r35, %r1, %r42;
	cvta.to.global.u64 	%rd37, %rd4;
	mul.wide.s32 	%rd38, %r66, 4;
	add.s64 	%rd39, %rd37, %rd38;
	st.global.f32 	[%rd39], %f64;
$L__BB8_15:
	ret;

}
	// .globl	_Z9transposeiiPfS_
.visible .entry _Z9transposeiiPfS_(
	.param .u32 _Z9transposeiiPfS__param_0,
	.param .u32 _Z9transposeiiPfS__param_1,
	.param .u64 .ptr .align 1 _Z9transposeiiPfS__param_2,
	.param .u64 .ptr .align 1 _Z9transposeiiPfS__param_3
)
{
	.reg .pred 	%p<4>;
	.reg .b32 	%r<15>;
	.reg .b32 	%f<2>;
	.reg .b64 	%rd<9>;

	ld.param.u32 	%r3, [_Z9transposeiiPfS__param_0];
	ld.param.u32 	%r5, [_Z9transposeiiPfS__param_1];
	ld.param.u64 	%rd1, [_Z9transposeiiPfS__param_2];
	ld.param.u64 	%rd2, [_Z9transposeiiPfS__param_3];
	mov.u32 	%r6, %ctaid.x;
	mov.u32 	%r7, %ntid.x;
	mov.u32 	%r8, %tid.x;
	mad.lo.s32 	%r1, %r6, %r7, %r8;
	mov.u32 	%r9, %ctaid.y;
	mov.u32 	%r10, %ntid.y;
	mov.u32 	%r11, %tid.y;
	mad.lo.s32 	%r12, %r9, %r10, %r11;
	setp.ge.s32 	%p1, %r1, %r3;
	setp.ge.s32 	%p2, %r12, %r5;
	or.pred  	%p3, %p1, %p2;
	@%p3 bra 	$L__BB9_2;
	cvta.to.global.u64 	%rd3, %rd1;
	cvta.to.global.u64 	%rd4, %rd2;
	mad.lo.s32 	%r13, %r5, %r1, %r12;
	mul.wide.s32 	%rd5, %r13, 4;
	add.s64 	%rd6, %rd3, %rd5;
	ld.global.f32 	%f1, [%rd6];
	mad.lo.s32 	%r14, %r12, %r3, %r1;
	mul.wide.s32 	%rd7, %r14, 4;
	add.s64 	%rd8, %rd4, %rd7;
	st.global.f32 	[%rd8], %f1;
$L__BB9_2:
	ret;

}
	// .globl	_Z17inplace_transposeiiiPf
.visible .entry _Z17inplace_transposeiiiPf(
	.param .u32 _Z17inplace_transposeiiiPf_param_0,
	.param .u32 _Z17inplace_transposeiiiPf_param_1,
	.param .u32 _Z17inplace_transposeiiiPf_param_2,
	.param .u64 .ptr .align 1 _Z17inplace_transposeiiiPf_param_3
)
{
	.reg .pred 	%p<7>;
	.reg .b32 	%r<55>;
	.reg .b32 	%f<11>;
	.reg .b64 	%rd<23>;

	ld.param.u32 	%r12, [_Z17inplace_transposeiiiPf_param_0];
	ld.param.u32 	%r13, [_Z17inplace_transposeiiiPf_param_1];
	ld.param.u32 	%r14, [_Z17inplace_transposeiiiPf_param_2];
	ld.param.u64 	%rd2, [_Z17inplace_transposeiiiPf_param_3];
	cvta.to.global.u64 	%rd1, %rd2;
	mov.u32 	%r15, %ctaid.x;
	mov.u32 	%r16, %ntid.x;
	mov.u32 	%r17, %tid.x;
	mad.lo.s32 	%r53, %r15, %r16, %r17;
	mov.u32 	%r18, %nctaid.x;
	mul.lo.s32 	%r2, %r16, %r18;
	setp.ge.s32 	%p1, %r53, %r12;
	@%p1 bra 	$L__BB10_6;
	add.s32 	%r19, %r53, %r2;
	max.s32 	%r20, %r12, %r19;
	setp.lt.s32 	%p2, %r19, %r12;
	selp.u32 	%r21, 1, 0, %p2;
	add.s32 	%r22, %r19, %r21;
	sub.s32 	%r23, %r20, %r22;
	div.u32 	%r24, %r23, %r2;
	add.s32 	%r3, %r24, %r21;
	and.b32  	%r25, %r3, 3;
	setp.eq.s32 	%p3, %r25, 3;
	@%p3 bra 	$L__BB10_4;
	add.s32 	%r26, %r3, 1;
	and.b32  	%r27, %r26, 3;
	neg.s32 	%r51, %r27;
$L__BB10_3:
	.pragma "nounroll";
	div.s32 	%r28, %r53, %r14;
	mul.lo.s32 	%r29, %r28, %r14;
	sub.s32 	%r30, %r53, %r29;
	mul.wide.s32 	%rd3, %r53, 4;
	add.s64 	%rd4, %rd1, %rd3;
	ld.global.f32 	%f1, [%rd4];
	mad.lo.s32 	%r31, %r30, %r13, %r28;
	mul.wide.s32 	%rd5, %r31, 4;
	add.s64 	%rd6, %rd1, %rd5;
	ld.global.f32 	%f2, [%rd6];
	st.global.f32 	[%rd4], %f2;
	st.global.f32 	[%rd6], %f1;
	add.s32 	%r53, %r53, %r2;
	add.s32 	%r51, %r51, 1;
	setp.ne.s32 	%p4, %r51, 0;
	@%p4 bra 	$L__BB10_3;
$L__BB10_4:
	setp.lt.u32 	%p5, %r3, 3;
	@%p5 bra 	$L__BB10_6;
$L__BB10_5:
	div.s32 	%r32, %r53, %r14;
	mul.lo.s32 	%r33, %r32, %r14;
	sub.s32 	%r34, %r53, %r33;
	mul.wide.s32 	%rd7, %r53, 4;
	add.s64 	%rd8, %rd1, %rd7;
	ld.global.f32 	%f3, [%rd8];
	mad.lo.s32 	%r35, %r34, %r13, %r32;
	mul.wide.s32 	%rd9, %r35, 4;
	add.s64 	%rd10, %rd1, %rd9;
	ld.global.f32 	%f4, [%rd10];
	st.global.f32 	[%rd8], %f4;
	st.global.f32 	[%rd10], %f3;
	add.s32 	%r36, %r53, %r2;
	div.s32 	%r37, %r36, %r14;
	mul.lo.s32 	%r38, %r37, %r14;
	sub.s32 	%r39, %r36, %r38;
	mul.wide.s32 	%rd11, %r36, 4;
	add.s64 	%rd12, %rd1, %rd11;
	ld.global.f32 	%f5, [%rd12];
	mad.lo.s32 	%r40, %r39, %r13, %r37;
	mul.wide.s32 	%rd13, %r40, 4;
	add.s64 	%rd14, %rd1, %rd13;
	ld.global.f32 	%f6, [%rd14];
	st.global.f32 	[%rd12], %f6;
	st.global.f32 	[%rd14], %f5;
	add.s32 	%r41, %r36, %r2;
	div.s32 	%r42, %r41, %r14;
	mul.lo.s32 	%r43, %r42, %r14;
	sub.s32 	%r44, %r41, %r43;
	mul.wide.s32 	%rd15, %r41, 4;
	add.s64 	%rd16, %rd1, %rd15;
	ld.global.f32 	%f7, [%rd16];
	mad.lo.s32 	%r45, %r44, %r13, %r42;
	mul.wide.s32 	%rd17, %r45, 4;
	add.s64 	%rd18, %rd1, %rd17;
	ld.global.f32 	%f8, [%rd18];
	st.global.f32 	[%rd16], %f8;
	st.global.f32 	[%rd18], %f7;
	add.s32 	%r46, %r41, %r2;
	div.s32 	%r47, %r46, %r14;
	mul.lo.s32 	%r48, %r47, %r14;
	sub.s32 	%r49, %r46, %r48;
	mul.wide.s32 	%rd19, %r46, 4;
	add.s64 	%rd20, %rd1, %rd19;
	ld.global.f32 	%f9, [%rd20];
	mad.lo.s32 	%r50, %r49, %r13, %r47;
	mul.wide.s32 	%rd21, %r50, 4;
	add.s64 	%rd22, %rd1, %rd21;
	ld.global.f32 	%f10, [%rd22];
	st.global.f32 	[%rd20], %f10;
	st.global.f32 	[%rd22], %f9;
	add.s32 	%r53, %r46, %r2;
	setp.lt.s32 	%p6, %r53, %r12;
	@%p6 bra 	$L__BB10_5;
$L__BB10_6:
	ret;

}
	// .globl	_Z16add_constant_rowfiiPfS_
.visible .entry _Z16add_constant_rowfiiPfS_(
	.param .f32 _Z16add_constant_rowfiiPfS__param_0,
	.param .u32 _Z16add_constant_rowfiiPfS__param_1,
	.param .u32 _Z16add_constant_rowfiiPfS__param_2,
	.param .u64 .ptr .align 1 _Z16add_constant_rowfiiPfS__param_3,
	.param .u64 .ptr .align 1 _Z16add_constant_rowfiiPfS__param_4
)
{
	.reg .pred 	%p<4>;
	.reg .b32 	%r<13>;
	.reg .b32 	%f<5>;
	.reg .b64 	%rd<9>;

	ld.param.f32 	%f3, [_Z16add_constant_rowfiiPfS__param_0];
	ld.param.u32 	%r6, [_Z16add_constant_rowfiiPfS__param_1];
	ld.param.u32 	%r7, [_Z16add_constant_rowfiiPfS__param_2];
	ld.param.u64 	%rd3, [_Z16add_constant_rowfiiPfS__param_3];
	ld.param.u64 	%rd4, [_Z16add_constant_rowfiiPfS__param_4];
	mov.u32 	%r8, %ctaid.x;
	mov.u32 	%r1, %ntid.x;
	mov.u32 	%r9, %tid.x;
	mad.lo.s32 	%r12, %r8, %r1, %r9;
	setp.ge.s32 	%p1, %r12, %r6;
	@%p1 bra 	$L__BB11_5;
	mov.u32 	%r10, %nctaid.x;
	mul.lo.s32 	%r3, %r1, %r10;
	cvta.to.global.u64 	%rd1, %rd3;
	cvta.to.global.u64 	%rd2, %rd4;
$L__BB11_2:
	setp.lt.s32 	%p2, %r12, %r7;
	mov.f32 	%f4, %f3;
	@%p2 bra 	$L__BB11_4;
	sub.s32 	%r11, %r12, %r7;
	mul.wide.s32 	%rd5, %r11, 4;
	add.s64 	%rd6, %rd1, %rd5;
	ld.global.f32 	%f4, [%rd6];
$L__BB11_4:
	mul.wide.s32 	%rd7, %r12, 4;
	add.s64 	%rd8, %rd2, %rd7;
	st.global.f32 	[%rd8], %f4;
	add.s32 	%r12, %r12, %r3;
	setp.lt.s32 	%p3, %r12, %r6;
	@%p3 bra 	$L__BB11_2;
$L__BB11_5:
	ret;

}
	// .globl	_Z18setup_random_stateP17curandStateXORWOWim
.visible .entry _Z18setup_random_stateP17curandStateXORWOWim(
	.param .u64 .ptr .align 1 _Z18setup_random_stateP17curandStateXORWOWim_param_0,
	.param .u32 _Z18setup_random_stateP17curandStateXORWOWim_param_1,
	.param .u64 _Z18setup_random_stateP17curandStateXORWOWim_param_2
)
{
	.reg .pred 	%p<25>;
	.reg .b32 	%r<414>;
	.reg .b64 	%rd<19>;

	ld.param.u64 	%rd8, [_Z18setup_random_stateP17curandStateXORWOWim_param_0];
	ld.param.u32 	%r183, [_Z18setup_random_stateP17curandStateXORWOWim_param_1];
	ld.param.u64 	%rd9, [_Z18setup_random_stateP17curandStateXORWOWim_param_2];
	mov.u32 	%r184, %ctaid.x;
	mov.u32 	%r185, %ntid.x;
	mov.u32 	%r186, %tid.x;
	mad.lo.s32 	%r1, %r184, %r185, %r186;
	setp.ge.s32 	%p1, %r1, %r183;
	@%p1 bra 	$L__BB12_44;
	cvta.to.global.u64 	%rd10, %rd8;
	cvt.s64.s32 	%rd18, %r1;
	mul.wide.s32 	%rd11, %r1, 48;
	add.s64 	%rd2, %rd10, %rd11;
	cvt.u32.u64 	%r187, %rd9;
	xor.b32  	%r188, %r187, -1429050551;
	mul.lo.s32 	%r189, %r188, 1099087573;
	{ .reg .b32 tmp; mov.b64 {tmp, %r190}, %rd9; }
	xor.b32  	%r191, %r190, -136515619;
	mul.lo.s32 	%r192, %r191, -1703105765;
	add.s32 	%r193, %r189, %r192;
	add.s32 	%r194, %r193, 6615241;
	add.s32 	%r195, %r189, 123456789;
	st.global.v2.u32 	[%rd2], {%r194, %r195};
	xor.b32  	%r196, %r189, 362436069;
	add.s32 	%r197, %r192, 521288629;
	st.global.v2.u32 	[%rd2+8], {%r196, %r197};
	xor.b32  	%r198, %r192, 88675123;
	add.s32 	%r199, %r189, 5783321;
	st.global.v2.u32 	[%rd2+16], {%r198, %r199};
	setp.eq.s32 	%p2, %r1, 0;
	@%p2 bra 	$L__BB12_43;
	mov.b32 	%r320, 0;
$L__BB12_3:
	and.b64  	%rd4, %rd18, 3;
	setp.eq.s64 	%p3, %rd4, 0;
	@%p3 bra 	$L__BB12_42;
	mul.wide.u32 	%rd12, %r320, 3200;
	mov.u64 	%rd13, precalc_xorwow_matrix;
	add.s64 	%rd5, %rd13, %rd12;
	cvt.u32.u64 	%r3, %rd4;
	mov.b32 	%r321, 0;
$L__BB12_5:
	mov.b32 	%r334, 0;
	mov.u32 	%r335, %r334;
	mov.u32 	%r336, %r334;
	mov.u32 	%r337, %r334;
	mov.u32 	%r338, %r334;
	mov.u32 	%r327, %r334;
$L__BB12_6:
	mul.wide.u32 	%rd14, %r327, 4;
	add.s64 	%rd15, %rd2, %rd14;
	ld.global.u32 	%r11, [%rd15+4];
	shl.b32 	%r12, %r327, 5;
	mov.b32 	%r333, 0;
$L__BB12_7:
	.pragma "nounroll";
	shr.u32 	%r204, %r11, %r333;
	and.b32  	%r205, %r204, 1;
	setp.eq.b32 	%p4, %r205, 1;
	not.pred 	%p5, %p4;
	add.s32 	%r206, %r12, %r333;
	mul.lo.s32 	%r207, %r206, 5;
	mul.wide.u32 	%rd16, %r207, 4;
	add.s64 	%rd6, %rd5, %rd16;
	@%p5 bra 	$L__BB12_9;
	ld.global.u32 	%r208, [%rd6];
	xor.b32  	%r338, %r338, %r208;
	ld.global.u32 	%r209, [%rd6+4];
	xor.b32  	%r337, %r337, %r209;
	ld.global.u32 	%r210, [%rd6+8];
	xor.b32  	%r336, %r336, %r210;
	ld.global.u32 	%r211, [%rd6+12];
	xor.b32  	%r335, %r335, %r211;
	ld.global.u32 	%r212, [%rd6+16];
	xor.b32  	%r334, %r334, %r212;
$L__BB12_9:
	and.b32  	%r214, %r204, 2;
	setp.eq.s32 	%p6, %r214, 0;
	@%p6 bra 	$L__BB12_11;
	ld.global.u32 	%r215, [%rd6+20];
	xor.b32  	%r338, %r338, %r215;
	ld.global.u32 	%r216, [%rd6+24];
	xor.b32  	%r337, %r337, %r216;
	ld.global.u32 	%r217, [%rd6+28];
	xor.b32  	%r336, %r336, %r217;
	ld.global.u32 	%r218, [%rd6+32];
	xor.b32  	%r335, %r335, %r218;
	ld.global.u32 	%r219, [%rd6+36];
	xor.b32  	%r334, %r334, %r219;
$L__BB12_11:
	and.b32  	%r221, %r204, 4;
	setp.eq.s32 	%p7, %r221, 0;
	@%p7 bra 	$L__BB12_13;
	ld.global.u32 	%r222, [%rd6+40];
	xor.b32  	%r338, %r338, %r222;
	ld.global.u32 	%r223, [%rd6+44];
	xor.b32  	%r337, %r337, %r223;
	ld.global.u32 	%r224, [%rd6+48];
	xor.b32  	%r336, %r336, %r224;
	ld.global.u32 	%r225, [%rd6+52];
	xor.b32  	%r335, %r335, %r225;
	ld.global.u32 	%r226, [%rd6+56];
	xor.b32  	%r334, %r334, %r226;
$L__BB12_13:
	and.b32  	%r228, %r204, 8;
	setp.eq.s32 	%p8, %r228, 0;
	@%p8 bra 	$L__BB12_15;
	ld.global.u32 	%r229, [%rd6+60];
	xor.b32  	%r338, %r338, %r229;
	ld.global.u32 	%r230, [%rd6+64];
	xor.b32  	%r337, %r337, %r230;
	ld.global.u32 	%r231, [%rd6+68];
	xor.b32  	%r336, %r336, %r231;
	ld.global.u32 	%r232, [%rd6+72];
	xor.b32  	%r335, %r335, %r232;
	ld.global.u32 	%r233, [%rd6+76];
	xor.b32  	%r334, %r334, %r233;
$L__BB12_15:
	and.b32  	%r235, %r204, 16;
	setp.eq.s32 	%p9, %r235, 0;
	@%p9 bra 	$L__BB12_17;
	ld.global.u32 	%r236, [%rd6+80];
	xor.b32  	%r338, %r338, %r236;
	ld.global.u32 	%r237, [%rd6+84];
	xor.b32  	%r337, %r337, %r237;
	ld.global.u32 	%r238, [%rd6+88];
	xor.b32  	%r336, %r336, %r238;
	ld.global.u32 	%r239, [%rd6+92];
	xor.b32  	%r335, %r335, %r239;
	ld.global.u32 	%r240, [%rd6+96];
	xor.b32  	%r334, %r334, %r240;
$L__BB12_17:
	and.b32  	%r242, %r204, 32;
	setp.eq.s32 	%p10, %r242, 0;
	@%p10 bra 	$L__BB12_19;
	ld.global.u32 	%r243, [%rd6+100];
	xor.b32  	%r338, %r338, %r243;
	ld.global.u32 	%r244, [%rd6+104];
	xor.b32  	%r337, %r337, %r244;
	ld.global.u32 	%r245, [%rd6+108];
	xor.b32  	%r336, %r336, %r245;
	ld.global.u32 	%r246, [%rd6+112];
	xor.b32  	%r335, %r335, %r246;
	ld.global.u32 	%r247, [%rd6+116];
	xor.b32  	%r334, %r334, %r247;
$L__BB12_19:
	and.b32  	%r249, %r204, 64;
	setp.eq.s32 	%p11, %r249, 0;
	@%p11 bra 	$L__BB12_21;
	ld.global.u32 	%r250, [%rd6+120];
	xor.b32  	%r338, %r338, %r250;
	ld.global.u32 	%r251, [%rd6+124];
	xor.b32  	%r337, %r337, %r251;
	ld.global.u32 	%r252, [%rd6+128];
	xor.b32  	%r336, %r336, %r252;
	ld.global.u32 	%r253, [%rd6+132];
	xor.b32  	%r335, %r335, %r253;
	ld.global.u32 	%r254, [%rd6+136];
	xor.b32  	%r334, %r334, %r254;
$L__BB12_21:
	and.b32  	%r256, %r204, 128;
	setp.eq.s32 	%p12, %r256, 0;
	@%p12 bra 	$L__BB12_23;
	ld.global.u32 	%r257, [%rd6+140];
	xor.b32  	%r338, %r338, %r257;
	ld.global.u32 	%r258, [%rd6+144];
	xor.b32  	%r337, %r337, %r258;
	ld.global.u32 	%r259, [%rd6+148];
	xor.b32  	%r336, %r336, %r259;
	ld.global.u32 	%r260, [%rd6+152];
	xor.b32  	%r335, %r335, %r260;
	ld.global.u32 	%r261, [%rd6+156];
	xor.b32  	%r334, %r334, %r261;
$L__BB12_23:
	and.b32  	%r263, %r204, 256;
	setp.eq.s32 	%p13, %r263, 0;
	@%p13 bra 	$L__BB12_25;
	ld.global.u32 	%r264, [%rd6+160];
	xor.b32  	%r338, %r338, %r264;
	ld.global.u32 	%r265, [%rd6+164];
	xor.b32  	%r337, %r337, %r265;
	ld.global.u32 	%r266, [%rd6+168];
	xor.b32  	%r336, %r336, %r266;
	ld.global.u32 	%r267, [%rd6+172];
	xor.b32  	%r335, %r335, %r267;
	ld.global.u32 	%r268, [%rd6+176];
	xor.b32  	%r334, %r334, %r268;
$L__BB12_25:
	and.b32  	%r270, %r204, 512;
	setp.eq.s32 	%p14, %r270, 0;
	@%p14 bra 	$L__BB12_27;
	ld.global.u32 	%r271, [%rd6+180];
	xor.b32  	%r338, %r338, %r271;
	ld.global.u32 	%r272, [%rd6+184];
	xor.b32  	%r337, %r337, %r272;
	ld.global.u32 	%r273, [%rd6+188];
	xor.b32  	%r336, %r336, %r273;
	ld.global.u32 	%r274, [%rd6+192];
	xor.b32  	%r335, %r335, %r274;
	ld.global.u32 	%r275, [%rd6+196];
	xor.b32  	%r334, %r334, %r275;
$L__BB12_27:
	and.b32  	%r277, %r204, 1024;
	setp.eq.s32 	%p15, %r277, 0;
	@%p15 bra 	$L__BB12_29;
	ld.global.u32 	%r278, [%rd6+200];
	xor.b32  	%r338, %r338, %r278;
	ld.global.u32 	%r279, [%rd6+204];
	xor.b32  	%r337, %r337, %r279;
	ld.global.u32 	%r280, [%rd6+208];
	xor.b32  	%r336, %r336, %r280;
	ld.global.u32 	%r281, [%rd6+212];
	xor.b32  	%r335, %r335, %r281;
	ld.global.u32 	%r282, [%rd6+216];
	xor.b32  	%r334, %r334, %r282;
$L__BB12_29:
	and.b32  	%r284, %r204, 2048;
	setp.eq.s32 	%p16, %r284, 0;
	@%p16 bra 	$L__BB12_31;
	ld.global.u32 	%r285, [%rd6+220];
	xor.b32  	%r338, %r338, %r285;
	ld.global.u32 	%r286, [%rd6+224];
	xor.b32  	%r337, %r337, %r286;
	ld.global.u32 	%r287, [%rd6+228];
	xor.b32  	%r336, %r336, %r287;
	ld.global.u32 	%r288, [%rd6+232];
	xor.b32  	%r335, %r335, %r288;
	ld.global.u32 	%r289, [%rd6+236];
	xor.b32  	%r334, %r334, %r289;
$L__BB12_31:
	and.b32  	%r291, %r204, 4096;
	setp.eq.s32 	%p17, %r291, 0;
	@%p17 bra 	$L__BB12_33;
	ld.global.u32 	%r292, [%rd6+240];
	xor.b32  	%r338, %r338, %r292;
	ld.global.u32 	%r293, [%rd6+244];
	xor.b32  	%r337, %r337, %r293;
	ld.global.u32 	%r294, [%rd6+248];
	xor.b32  	%r336, %r336, %r294;
	ld.global.u32 	%r295, [%rd6+252];
	xor.b32  	%r335, %r335, %r295;
	ld.global.u32 	%r296, [%rd6+256];
	xor.b32  	%r334, %r334, %r296;
$L__BB12_33:
	and.b32  	%r298, %r204, 8192;
	setp.eq.s32 	%p18, %r298, 0;
	@%p18 bra 	$L__BB12_35;
	ld.global.u32 	%r299, [%rd6+260];
	xor.b32  	%r338, %r338, %r299;
	ld.global.u32 	%r300, [%rd6+264];
	xor.b32  	%r337, %r337, %r300;
	ld.global.u32 	%r301, [%rd6+268];
	xor.b32  	%r336, %r336, %r301;
	ld.global.u32 	%r302, [%rd6+272];
	xor.b32  	%r335, %r335, %r302;
	ld.global.u32 	%r303, [%rd6+276];
	xor.b32  	%r334, %r334, %r303;
$L__BB12_35:
	and.b32  	%r305, %r204, 16384;
	setp.eq.s32 	%p19, %r305, 0;
	@%p19 bra 	$L__BB12_37;
	ld.global.u32 	%r306, [%rd6+280];
	xor.b32  	%r338, %r338, %r306;
	ld.global.u32 	%r307, [%rd6+284];
	xor.b32  	%r337, %r337, %r307;
	ld.global.u32 	%r308, [%rd6+288];
	xor.b32  	%r336, %r336, %r308;
	ld.global.u32 	%r309, [%rd6+292];
	xor.b32  	%r335, %r335, %r309;
	ld.global.u32 	%r310, [%rd6+296];
	xor.b32  	%r334, %r334, %r310;
$L__BB12_37:
	and.b32  	%r312, %r204, 32768;
	setp.eq.s32 	%p20, %r312, 0;
	@%p20 bra 	$L__BB12_39;
	ld.global.u32 	%r313, [%rd6+300];
	xor.b32  	%r338, %r338, %r313;
	ld.global.u32 	%r314, [%rd6+304];
	xor.b32  	%r337, %r337, %r314;
	ld.global.u32 	%r315, [%rd6+308];
	xor.b32  	%r336, %r336, %r315;
	ld.global.u32 	%r316, [%rd6+312];
	xor.b32  	%r335, %r335, %r316;
	ld.global.u32 	%r317, [%rd6+316];
	xor.b32  	%r334, %r334, %r317;
$L__BB12_39:
	add.s32 	%r333, %r333, 16;
	setp.ne.s32 	%p21, %r333, 32;
	@%p21 bra 	$L__BB12_7;
	mad.lo.s32 	%r318, %r327, -31, %r12;
	add.s32 	%r327, %r318, 1;
	setp.ne.s32 	%p22, %r327, 5;
	@%p22 bra 	$L__BB12_6;
	st.global.u32 	[%rd2+4], %r338;
	st.global.u32 	[%rd2+8], %r337;
	st.global.u32 	[%rd2+12], %r336;
	st.global.u32 	[%rd2+16], %r335;
	st.global.u32 	[%rd2+20], %r334;
	add.s32 	%r321, %r321, 1;
	setp.lt.u32 	%p23, %r321, %r3;
	@%p23 bra 	$L__BB12_5;
$L__BB12_42:
	shr.u64 	%rd7, %rd18, 2;
	add.s32 	%r320, %r320, 1;
	setp.gt.u64 	%p24, %rd18, 3;
	mov.u64 	%rd18, %rd7;
	@%p24 bra 	$L__BB12_3;
$L__BB12_43:
	mov.b32 	%r319, 0;
	st.global.v2.u32 	[%rd2+24], {%r319, %r319};
	st.global.u32 	[%rd2+32], %r319;
	mov.b64 	%rd17, 0;
	st.global.u64 	[%rd2+40], %rd17;
$L__BB12_44:
	ret;

}
	// .globl	_Z16dropout_elementsP17curandStateXORWOWfiPfS1_
.visible .entry _Z16dropout_elementsP17curandStateXORWOWfiPfS1_(
	.param .u64 .ptr .align 1 _Z16dropout_elementsP17curandStateXORWOWfiPfS1__param_0,
	.param .f32 _Z16dropout_elementsP17curandStateXORWOWfiPfS1__param_1,
	.param .u32 _Z16dropout_elementsP17curandStateXORWOWfiPfS1__param_2,
	.param .u64 .ptr .align 1 _Z16dropout_elementsP17curandStateXORWOWfiPfS1__param_3,
	.param .u64 .ptr .align 1 _Z16dropout_elementsP17curandStateXORWOWfiPfS1__param_4
)
{
	.reg .pred 	%p<12>;
	.reg .b32 	%r<153>;
	.reg .b32 	%f<18>;
	.reg .b64 	%rd<32>;
	.reg .b64 	%fd<2>;

	ld.param.u64 	%rd6, [_Z16dropout_elementsP17curandStateXORWOWfiPfS1__param_0];
	ld.param.f32 	%f2, [_Z16dropout_elementsP17curandStateXORWOWfiPfS1__param_1];
	ld.param.u32 	%r61, [_Z16dropout_elementsP17curandStateXORWOWfiPfS1__param_2];
	ld.param.u64 	%rd7, [_Z16dropout_elementsP17curandStateXORWOWfiPfS1__param_3];
	ld.param.u64 	%rd8, [_Z16dropout_elementsP17curandStateXORWOWfiPfS1__param_4];
	cvta.to.global.u64 	%rd1, %rd8;
	cvta.to.global.u64 	%rd2, %rd7;
	cvta.to.global.u64 	%rd9, %rd6;
	mov.u32 	%r62, %ctaid.x;
	mov.u32 	%r63, %ntid.x;
	mov.u32 	%r64, %tid.x;
	mad.lo.s32 	%r127, %r62, %r63, %r64;
	mov.u32 	%r65, %nctaid.x;
	mul.lo.s32 	%r2, %r63, %r65;
	mul.wide.s32 	%rd10, %r127, 48;
	add.s64 	%rd3, %rd9, %rd10;
	ld.global.v2.u32 	{%r152, %r151}, [%rd3];
	ld.global.v2.u32 	{%r130, %r131}, [%rd3+8];
	ld.global.v2.u32 	{%r132, %r147}, [%rd3+16];
	ld.global.v2.u32 	{%r9, %r10}, [%rd3+24];
	ld.global.f32 	%f1, [%rd3+32];
	ld.global.f64 	%fd1, [%rd3+40];
	setp.ge.s32 	%p1, %r127, %r61;
	@%p1 bra 	$L__BB13_22;
	add.s32 	%r67, %r127, %r2;
	max.s32 	%r68, %r61, %r67;
	setp.lt.s32 	%p2, %r67, %r61;
	selp.u32 	%r69, 1, 0, %p2;
	add.s32 	%r70, %r67, %r69;
	sub.s32 	%r71, %r68, %r70;
	div.u32 	%r72, %r71, %r2;
	add.s32 	%r11, %r72, %r69;
	and.b32  	%r73, %r11, 3;
	setp.eq.s32 	%p3, %r73, 3;
	@%p3 bra 	$L__BB13_7;
	add.s32 	%r120, %r152, 362437;
	add.s32 	%r74, %r11, 1;
	and.b32  	%r75, %r74, 3;
	neg.s32 	%r119, %r75;
	mov.u32 	%r126, %r151;
$L__BB13_3:
	.pragma "nounroll";
	mov.u32 	%r151, %r130;
	mov.u32 	%r130, %r131;
	mov.u32 	%r131, %r132;
	mov.u32 	%r132, %r147;
	mov.u32 	%r152, %r120;
	mul.wide.s32 	%rd11, %r127, 4;
	add.s64 	%rd4, %rd1, %rd11;
	add.s64 	%rd5, %rd2, %rd11;
	shr.u32 	%r76, %r126, 2;
	xor.b32  	%r77, %r76, %r126;
	shl.b32 	%r78, %r132, 4;
	shl.b32 	%r79, %r77, 1;
	xor.b32  	%r80, %r78, %r79;
	xor.b32  	%r81, %r80, %r132;
	xor.b32  	%r147, %r81, %r77;
	add.s32 	%r82, %r152, %r147;
	cvt.rn.f32.u32 	%f3, %r82;
	fma.rn.f32 	%f4, %f3, 0f2F800000, 0f2F000000;
	setp.lt.f32 	%p4, %f4, %f2;
	@%p4 bra 	$L__BB13_5;
	ld.global.f32 	%f5, [%rd5];
	st.global.f32 	[%rd4], %f5;
	bra.uni 	$L__BB13_6;
$L__BB13_5:
	mov.b32 	%r83, 0;
	st.global.u32 	[%rd4], %r83;
$L__BB13_6:
	add.s32 	%r127, %r127, %r2;
	add.s32 	%r120, %r152, 362437;
	add.s32 	%r119, %r119, 1;
	setp.ne.s32 	%p5, %r119, 0;
	mov.u32 	%r126, %r151;
	@%p5 bra 	$L__BB13_3;
$L__BB13_7:
	setp.lt.u32 	%p6, %r11, 3;
	@%p6 bra 	$L__BB13_22;
	mov.u32 	%r142, %r130;
	mov.u32 	%r143, %r131;
	mov.u32 	%r144, %r132;
	mov.u32 	%r146, %r151;
$L__BB13_9:
	mov.u32 	%r151, %r147;
	shr.u32 	%r84, %r146, 2;
	xor.b32  	%r85, %r84, %r146;
	shl.b32 	%r86, %r151, 4;
	shl.b32 	%r87, %r85, 1;
	xor.b32  	%r88, %r86, %r87;
	xor.b32  	%r89, %r88, %r151;
	xor.b32  	%r130, %r89, %r85;
	add.s32 	%r90, %r152, %r130;
	add.s32 	%r91, %r90, 362437;
	cvt.rn.f32.u32 	%f6, %r91;
	fma.rn.f32 	%f7, %f6, 0f2F800000, 0f2F000000;
	setp.geu.f32 	%p7, %f7, %f2;
	@%p7 bra 	$L__BB13_11;
	mul.wide.s32 	%rd15, %r127, 4;
	add.s64 	%rd16, %rd1, %rd15;
	mov.b32 	%r92, 0;
	st.global.u32 	[%rd16], %r92;
	bra.uni 	$L__BB13_12;
$L__BB13_11:
	mul.wide.s32 	%rd12, %r127, 4;
	add.s64 	%rd13, %rd2, %rd12;
	ld.global.f32 	%f8, [%rd13];
	add.s64 	%rd14, %rd1, %rd12;
	st.global.f32 	[%rd14], %f8;
$L__BB13_12:
	add.s32 	%r47, %r127, %r2;
	shr.u32 	%r93, %r142, 2;
	xor.b32  	%r94, %r93, %r142;
	shl.b32 	%r95, %r130, 4;
	shl.b32 	%r96, %r94, 1;
	xor.b32  	%r97, %r95, %r96;
	xor.b32  	%r98, %r97, %r130;
	xor.b32  	%r131, %r98, %r94;
	add.s32 	%r99, %r152, %r131;
	add.s32 	%r100, %r99, 724874;
	cvt.rn.f32.u32 	%f9, %r100;
	fma.rn.f32 	%f10, %f9, 0f2F800000, 0f2F000000;
	setp.lt.f32 	%p8, %f10, %f2;
	@%p8 bra 	$L__BB13_14;
	mul.wide.s32 	%rd17, %r47, 4;
	add.s64 	%rd18, %rd2, %rd17;
	ld.global.f32 	%f11, [%rd18];
	add.s64 	%rd19, %rd1, %rd17;
	st.global.f32 	[%rd19], %f11;
	bra.uni 	$L__BB13_15;
$L__BB13_14:
	mul.wide.s32 	%rd20, %r47, 4;
	add.s64 	%rd21, %rd1, %rd20;
	mov.b32 	%r101, 0;
	st.global.u32 	[%rd21], %r101;
$L__BB13_15:
	add.s32 	%r49, %r47, %r2;
	shr.u32 	%r102, %r143, 2;
	xor.b32  	%r103, %r102, %r143;
	shl.b32 	%r104, %r131, 4;
	shl.b32 	%r105, %r103, 1;
	xor.b32  	%r106, %r104, %r105;
	xor.b32  	%r107, %r106, %r131;
	xor.b32  	%r132, %r107, %r103;
	add.s32 	%r108, %r152, %r132;
	add.s32 	%r109, %r108, 1087311;
	cvt.rn.f32.u32 	%f12, %r109;
	fma.rn.f32 	%f13, %f12, 0f2F800000, 0f2F000000;
	setp.lt.f32 	%p9, %f13, %f2;
	@%p9 bra 	$L__BB13_17;
	mul.wide.s32 	%rd22, %r49, 4;
	add.s64 	%rd23, %rd2, %rd22;
	ld.global.f32 	%f14, [%rd23];
	add.s64 	%rd24, %rd1, %rd22;
	st.global.f32 	[%rd24], %f14;
	bra.uni 	$L__BB13_18;
$L__BB13_17:
	mul.wide.s32 	%rd25, %r49, 4;
	add.s64 	%rd26, %rd1, %rd25;
	mov.b32 	%r110, 0;
	st.global.u32 	[%rd26], %r110;
$L__BB13_18:
	add.s32 	%r51, %r49, %r2;
	shr.u32 	%r111, %r144, 2;
	xor.b32  	%r112, %r111, %r144;
	shl.b32 	%r113, %r132, 4;
	shl.b32 	%r114, %r112, 1;
	xor.b32  	%r115, %r113, %r114;
	xor.b32  	%r116, %r115, %r132;
	xor.b32  	%r147, %r116, %r112;
	add.s32 	%r152, %r152, 1449748;
	add.s32 	%r117, %r147, %r152;
	cvt.rn.f32.u32 	%f15, %r117;
	fma.rn.f32 	%f16, %f15, 0f2F800000, 0f2F000000;
	setp.lt.f32 	%p10, %f16, %f2;
	@%p10 bra 	$L__BB13_20;
	mul.wide.s32 	%rd27, %r51, 4;
	add.s64 	%rd28, %rd2, %rd27;
	ld.global.f32 	%f17, [%rd28];
	add.s64 	%rd29, %rd1, %rd27;
	st.global.f32 	[%rd29], %f17;
	bra.uni 	$L__BB13_21;
$L__BB13_20:
	mul.wide.s32 	%rd30, %r51, 4;
	add.s64 	%rd31, %rd1, %rd30;
	mov.b32 	%r118, 0;
	st.global.u32 	[%rd31], %r118;
$L__BB13_21:
	add.s32 	%r127, %r51, %r2;
	setp.lt.s32 	%p11, %r127, %r61;
	mov.u32 	%r142, %r130;
	mov.u32 	%r143, %r131;
	mov.u32 	%r144, %r132;
	mov.u32 	%r146, %r151;
	@%p11 bra 	$L__BB13_9;
$L__BB13_22:
	st.global.v2.u32 	[%rd3], {%r152, %r151};
	st.global.v2.u32 	[%rd3+8], {%r130, %r131};
	st.global.v2.u32 	[%rd3+16], {%r132, %r147};
	st.global.v2.u32 	[%rd3+24], {%r9, %r10};
	st.global.f32 	[%rd3+32], %f1;
	st.global.f64 	[%rd3+40], %fd1;
	ret;

}
	// .globl	_Z12dropout_rowsfiPfS_m
.visible .entry _Z12dropout_rowsfiPfS_m(
	.param .f32 _Z12dropout_rowsfiPfS_m_param_0,
	.param .u32 _Z12dropout_rowsfiPfS_m_param_1,
	.param .u64 .ptr .align 1 _Z12dropout_rowsfiPfS_m_param_2,
	.param .u64 .ptr .align 1 _Z12dropout_rowsfiPfS_m_param_3,
	.param .u64 _Z12dropout_rowsfiPfS_m_param_4
)
{
	.local .align 8 .b8 	__local_depot14[48];
	.reg .b64 	%SP;
	.reg .b64 	%SPL;
	.reg .pred 	%p<101>;
	.reg .b32 	%r<1230>;
	.reg .b32 	%f<120>;
	.reg .b64 	%rd<44>;

	mov.u64 	%SPL, __local_depot14;
	ld.param.f32 	%f60, [_Z12dropout_rowsfiPfS_m_param_0];
	ld.param.u32 	%r565, [_Z12dropout_rowsfiPfS_m_param_1];
	ld.param.u64 	%rd23, [_Z12dropout_rowsfiPfS_m_param_2];
	ld.param.u64 	%rd24, [_Z12dropout_rowsfiPfS_m_param_3];
	ld.param.u64 	%rd25, [_Z12dropout_rowsfiPfS_m_param_4];
	cvta.to.global.u64 	%rd1, %rd24;
	cvta.to.global.u64 	%rd2, %rd23;
	add.u64 	%rd3, %SPL, 0;
	mov.u32 	%r566, %ctaid.x;
	mov.u32 	%r567, %ntid.x;
	mov.u32 	%r568, %tid.x;
	mad.lo.s32 	%r1, %r566, %r567, %r568;
	cvt.u32.u64 	%r569, %rd25;
	xor.b32  	%r570, %r569, -1429050551;
	mul.lo.s32 	%r571, %r570, 1099087573;
	{ .reg .b32 tmp; mov.b64 {tmp, %r572}, %rd25; }
	xor.b32  	%r573, %r572, -136515619;
	mul.lo.s32 	%r574, %r573, -1703105765;
	add.s32 	%r575, %r571, %r574;
	add.s32 	%r2, %r575, 6615241;
	add.s32 	%r959, %r571, 123456789;
	st.local.v2.u32 	[%rd3], {%r2, %r959};
	xor.b32  	%r576, %r571, 362436069;
	add.s32 	%r577, %r574, 521288629;
	st.local.v2.u32 	[%rd3+8], {%r576, %r577};
	xor.b32  	%r578, %r574, 88675123;
	add.s32 	%r955, %r571, 5783321;
	st.local.v2.u32 	[%rd3+16], {%r578, %r955};
	setp.eq.s32 	%p1, %r1, 0;
	@%p1 bra 	$L__BB14_115;
	cvt.s64.s32 	%rd43, %r1;
	mov.b32 	%r942, 0;
$L__BB14_2:
	mov.u64 	%rd5, %rd43;
	and.b64  	%rd6, %rd5, 3;
	setp.eq.s64 	%p2, %rd6, 0;
	@%p2 bra 	$L__BB14_114;
	mul.wide.u32 	%rd27, %r942, 3200;
	mov.u64 	%rd28, precalc_xorwow_matrix;
	add.s64 	%rd7, %rd28, %rd27;
	mov.b32 	%r955, 0;
	mov.u32 	%r956, %r955;
	mov.u32 	%r957, %r955;
	mov.u32 	%r958, %r955;
	mov.u32 	%r959, %r955;
	mov.u32 	%r948, %r955;
$L__BB14_4:
	mul.wide.u32 	%rd29, %r948, 4;
	add.s64 	%rd30, %rd3, %rd29;
	ld.local.u32 	%r14, [%rd30+4];
	shl.b32 	%r15, %r948, 5;
	mov.b32 	%r954, 0;
$L__BB14_5:
	.pragma "nounroll";
	shr.u32 	%r582, %r14, %r954;
	and.b32  	%r583, %r582, 1;
	setp.eq.b32 	%p3, %r583, 1;
	not.pred 	%p4, %p3;
	add.s32 	%r584, %r15, %r954;
	mul.lo.s32 	%r585, %r584, 5;
	mul.wide.u32 	%rd31, %r585, 4;
	add.s64 	%rd8, %rd7, %rd31;
	@%p4 bra 	$L__BB14_7;
	ld.global.u32 	%r586, [%rd8];
	xor.b32  	%r959, %r959, %r586;
	ld.global.u32 	%r587, [%rd8+4];
	xor.b32  	%r958, %r958, %r587;
	ld.global.u32 	%r588, [%rd8+8];
	xor.b32  	%r957, %r957, %r588;
	ld.global.u32 	%r589, [%rd8+12];
	xor.b32  	%r956, %r956, %r589;
	ld.global.u32 	%r590, [%rd8+16];
	xor.b32  	%r955, %r955, %r590;
$L__BB14_7:
	and.b32  	%r592, %r582, 2;
	setp.eq.s32 	%p5, %r592, 0;
	@%p5 bra 	$L__BB14_9;
	ld.global.u32 	%r593, [%rd8+20];
	xor.b32  	%r959, %r959, %r593;
	ld.global.u32 	%r594, [%rd8+24];
	xor.b32  	%r958, %r958, %r594;
	ld.global.u32 	%r595, [%rd8+28];
	xor.b32  	%r957, %r957, %r595;
	ld.global.u32 	%r596, [%rd8+32];
	xor.b32  	%r956, %r956, %r596;
	ld.global.u32 	%r597, [%rd8+36];
	xor.b32  	%r955, %r955, %r597;
$L__BB14_9:
	and.b32  	%r599, %r582, 4;
	setp.eq.s32 	%p6, %r599, 0;
	@%p6 bra 	$L__BB14_11;
	ld.global.u32 	%r600, [%rd8+40];
	xor.b32  	%r959, %r959, %r600;
	ld.global.u32 	%r601, [%rd8+44];
	xor.b32  	%r958, %r958, %r601;
	ld.global.u32 	%r602, [%rd8+48];
	xor.b32  	%r957, %r957, %r602;
	ld.global.u32 	%r603, [%rd8+52];
	xor.b32  	%r956, %r956, %r603;
	ld.global.u32 	%r604, [%rd8+56];
	xor.b32  	%r955, %r955, %r604;
$L__BB14_11:
	and.b32  	%r606, %r582, 8;
	setp.eq.s32 	%p7, %r606, 0;
	@%p7 bra 	$L__BB14_13;
	ld.global.u32 	%r607, [%rd8+60];
	xor.b32  	%r959, %r959, %r607;
	ld.global.u32 	%r608, [%rd8+64];
	xor.b32  	%r958, %r958, %r608;
	ld.global.u32 	%r609, [%rd8+68];
	xor.b32  	%r957, %r957, %r609;
	ld.global.u32 	%r610, [%rd8+72];
	xor.b32  	%r956, %r956, %r610;
	ld.global.u32 	%r611, [%rd8+76];
	xor.b32  	%r955, %r955, %r611;
$L__BB14_13:
	and.b32  	%r613, %r582, 16;
	setp.eq.s32 	%p8, %r613, 0;
	@%p8 bra 	$L__BB14_15;
	ld.global.u32 	%r614, [%rd8+80];
	xor.b32  	%r959, %r959, %r614;
	ld.global.u32 	%r615, [%rd8+84];
	xor.b32  	%r958, %r958, %r615;
	ld.global.u32 	%r616, [%rd8+88];
	xor.b32  	%r957, %r957, %r616;
	ld.global.u32 	%r617, [%rd8+92];
	xor.b32  	%r956, %r956, %r617;
	ld.global.u32 	%r618, [%rd8+96];
	xor.b32  	%r955, %r955, %r618;
$L__BB14_15:
	and.b32  	%r620, %r582, 32;
	setp.eq.s32 	%p9, %r620, 0;
	@%p9 bra 	$L__BB14_17;
	ld.global.u32 	%r621, [%rd8+100];
	xor.b32  	%r959, %r959, %r621;
	ld.global.u32 	%r622, [%rd8+104];
	xor.b32  	%r958, %r958, %r622;
	ld.global.u32 	%r623, [%rd8+108];
	xor.b32  	%r957, %r957, %r623;
	ld.global.u32 	%r624, [%rd8+112];
	xor.b32  	%r956, %r956, %r624;
	ld.global.u32 	%r625, [%rd8+116];
	xor.b32  	%r955, %r955, %r625;
$L__BB14_17:
	and.b32  	%r627, %r582, 64;
	setp.eq.s32 	%p10, %r627, 0;
	@%p10 bra 	$L__BB14_19;
	ld.global.u32 	%r628, [%rd8+120];
	xor.b32  	%r959, %r959, %r628;
	ld.global.u32 	%r629, [%rd8+124];
	xor.b32  	%r958, %r958, %r629;
	ld.global.u32 	%r630, [%rd8+128];
	xor.b32  	%r957, %r957, %r630;
	ld.global.u32 	%r631, [%rd8+132];
	xor.b32  	%r956, %r956, %r631;
	ld.global.u32 	%r632, [%rd8+136];
	xor.b32  	%r955, %r955, %r632;
$L__BB14_19:
	and.b32  	%r634, %r582, 128;
	setp.eq.s32 	%p11, %r634, 0;
	@%p11 bra 	$L__BB14_21;
	ld.global.u32 	%r635, [%rd8+140];
	xor.b32  	%r959, %r959, %r635;
	ld.global.u32 	%r636, [%rd8+144];
	xor.b32  	%r958, %r958, %r636;
	ld.global.u32 	%r637, [%rd8+148];
	xor.b32  	%r957, %r957, %r637;
	ld.global.u32 	%r638, [%rd8+152];
	xor.b32  	%r956, %r956, %r638;
	ld.global.u32 	%r639, [%rd8+156];
	xor.b32  	%r955, %r955, %r639;
$L__BB14_21:
	and.b32  	%r641, %r582, 256;
	setp.eq.s32 	%p12, %r641, 0;
	@%p12 bra 	$L__BB14_23;
	ld.global.u32 	%r642, [%rd8+160];
	xor.b32  	%r959, %r959, %r642;
	ld.global.u32 	%r643, [%rd8+164];
	xor.b32  	%r958, %r958, %r643;
	ld.global.u32 	%r644, [%rd8+168];
	xor.b32  	%r957, %r957, %r644;
	ld.global.u32 	%r645, [%rd8+172];
	xor.b32  	%r956, %r956, %r645;
	ld.global.u32 	%r646, [%rd8+176];
	xor.b32  	%r955, %r955, %r646;
$L__BB14_23:
	and.b32  	%r648, %r582, 512;
	setp.eq.s32 	%p13, %r648, 0;
	@%p13 bra 	$L__BB14_25;
	ld.global.u32 	%r649, [%rd8+180];
	xor.b32  	%r959, %r959, %r649;
	ld.global.u32 	%r650, [%rd8+184];
	xor.b32  	%r958, %r958, %r650;
	ld.global.u32 	%r651, [%rd8+188];
	xor.b32  	%r957, %r957, %r651;
	ld.global.u32 	%r652, [%rd8+192];
	xor.b32  	%r956, %r956, %r652;
	ld.global.u32 	%r653, [%rd8+196];
	xor.b32  	%r955, %r955, %r653;
$L__BB14_25:
	and.b32  	%r655, %r582, 1024;
	setp.eq.s32 	%p14, %r655, 0;
	@%p14 bra 	$L__BB14_27;
	ld.global.u32 	%r656, [%rd8+200];
	xor.b32  	%r959, %r959, %r656;
	ld.global.u32 	%r657, [%rd8+204];
	xor.b32  	%r958, %r958, %r657;
	ld.global.u32 	%r658, [%rd8+208];
	xor.b32  	%r957, %r957, %r658;
	ld.global.u32 	%r659, [%rd8+212];
	xor.b32  	%r956, %r956, %r659;
	ld.global.u32 	%r660, [%rd8+216];
	xor.b32  	%r955, %r955, %r660;
$L__BB14_27:
	and.b32  	%r662, %r582, 2048;
	setp.eq.s32 	%p15, %r662, 0;
	@%p15 bra 	$L__BB14_29;
	ld.global.u32 	%r663, [%rd8+220];
	xor.b32  	%r959, %r959, %r663;
	ld.global.u32 	%r664, [%rd8+224];
	xor.b32  	%r958, %r958, %r664;
	ld.global.u32 	%r665, [%rd8+228];
	xor.b32  	%r957, %r957, %r665;
	ld.global.u32 	%r666, [%rd8+232];
	xor.b32  	%r956, %r956, %r666;
	ld.global.u32 	%r667, [%rd8+236];
	xor.b32  	%r955, %r955, %r667;
$L__BB14_29:
	and.b32  	%r669, %r582, 4096;
	setp.eq.s32 	%p16, %r669, 0;
	@%p16 bra 	$L__BB14_31;
	ld.global.u32 	%r670, [%rd8+240];
	xor.b32  	%r959, %r959, %r670;
	ld.global.u32 	%r671, [%rd8+244];
	xor.b32  	%r958, %r958, %r671;
	ld.global.u32 	%r672, [%rd8+248];
	xor.b32  	%r957, %r957, %r672;
	ld.global.u32 	%r673, [%rd8+252];
	xor.b32  	%r956, %r956, %r673;
	ld.global.u32 	%r674, [%rd8+256];
	xor.b32  	%r955, %r955, %r674;
$L__BB14_31:
	and.b32  	%r676, %r582, 8192;
	setp.eq.s32 	%p17, %r676, 0;
	@%p17 bra 	$L__BB14_33;
	ld.global.u32 	%r677, [%rd8+260];
	xor.b32  	%r959, %r959, %r677;
	ld.global.u32 	%r678, [%rd8+264];
	xor.b32  	%r958, %r958, %r678;
	ld.global.u32 	%r679, [%rd8+268];
	xor.b32  	%r957, %r957, %r679;
	ld.global.u32 	%r680, [%rd8+272];
	xor.b32  	%r956, %r956, %r680;
	ld.global.u32 	%r681, [%rd8+276];
	xor.b32  	%r955, %r955, %r681;
$L__BB14_33:
	and.b32  	%r683, %r582, 16384;
	setp.eq.s32 	%p18, %r683, 0;
	@%p18 bra 	$L__BB14_35;
	ld.global.u32 	%r684, [%rd8+280];
	xor.b32  	%r959, %r959, %r684;
	ld.global.u32 	%r685, [%rd8+284];
	xor.b32  	%r958, %r958, %r685;
	ld.global.u32 	%r686, [%rd8+288];
	xor.b32  	%r957, %r957, %r686;
	ld.global.u32 	%r687, [%rd8+292];
	xor.b32  	%r956, %r956, %r687;
	ld.global.u32 	%r688, [%rd8+296];
	xor.b32  	%r955, %r955, %r688;
$L__BB14_35:
	and.b32  	%r690, %r582, 32768;
	setp.eq.s32 	%p19, %r690, 0;
	@%p19 bra 	$L__BB14_37;
	ld.global.u32 	%r691, [%rd8+300];
	xor.b32  	%r959, %r959, %r691;
	ld.global.u32 	%r692, [%rd8+304];
	xor.b32  	%r958, %r958, %r692;
	ld.global.u32 	%r693, [%rd8+308];
	xor.b32  	%r957, %r957, %r693;
	ld.global.u32 	%r694, [%rd8+312];
	xor.b32  	%r956, %r956, %r694;
	ld.global.u32 	%r695, [%rd8+316];
	xor.b32  	%r955, %r955, %r695;
$L__BB14_37:
	add.s32 	%r954, %r954, 16;
	setp.ne.s32 	%p20, %r954, 32;
	@%p20 bra 	$L__BB14_5;
	mad.lo.s32 	%r696, %r948, -31, %r15;
	add.s32 	%r948, %r696, 1;
	setp.ne.s32 	%p21, %r948, 5;
	@%p21 bra 	$L__BB14_4;
	st.local.u32 	[%rd3+4], %r959;
	st.local.v2.u32 	[%rd3+8], {%r958, %r957};
	st.local.v2.u32 	[%rd3+16], {%r956, %r955};
	setp.eq.s64 	%p22, %rd6, 1;
	@%p22 bra 	$L__BB14_114;
	mov.b32 	%r955, 0;
	mov.u32 	%r1048, %r955;
	mov.u32 	%r1049, %r955;
	mov.u32 	%r1050, %r955;
	mov.u32 	%r959, %r955;
	mov.u32 	%r1040, %r955;
$L__BB14_41:
	mul.wide.u32 	%rd32, %r1040, 4;
	add.s64 	%rd33, %rd3, %rd32;
	ld.local.u32 	%r190, [%rd33+4];
	shl.b32 	%r191, %r1040, 5;
	mov.b32 	%r1046, 0;
$L__BB14_42:
	.pragma "nounroll";
	shr.u32 	%r699, %r190, %r1046;
	and.b32  	%r700, %r699, 1;
	setp.eq.b32 	%p23, %r700, 1;
	not.pred 	%p24, %p23;
	add.s32 	%r701, %r191, %r1046;
	mul.lo.s32 	%r702, %r701, 5;
	mul.wide.u32 	%rd34, %r702, 4;
	add.s64 	%rd9, %rd7, %rd34;
	@%p24 bra 	$L__BB14_44;
	ld.global.u32 	%r703, [%rd9];
	xor.b32  	%r959, %r959, %r703;
	ld.global.u32 	%r704, [%rd9+4];
	xor.b32  	%r1050, %r1050, %r704;
	ld.global.u32 	%r705, [%rd9+8];
	xor.b32  	%r1049, %r1049, %r705;
	ld.global.u32 	%r706, [%rd9+12];
	xor.b32  	%r1048, %r1048, %r706;
	ld.global.u32 	%r707, [%rd9+16];
	xor.b32  	%r955, %r955, %r707;
$L__BB14_44:
	and.b32  	%r709, %r699, 2;
	setp.eq.s32 	%p25, %r709, 0;
	@%p25 bra 	$L__BB14_46;
	ld.global.u32 	%r710, [%rd9+20];
	xor.b32  	%r959, %r959, %r710;
	ld.global.u32 	%r711, [%rd9+24];
	xor.b32  	%r1050, %r1050, %r711;
	ld.global.u32 	%r712, [%rd9+28];
	xor.b32  	%r1049, %r1049, %r712;
	ld.global.u32 	%r713, [%rd9+32];
	xor.b32  	%r1048, %r1048, %r713;
	ld.global.u32 	%r714, [%rd9+36];
	xor.b32  	%r955, %r955, %r714;
$L__BB14_46:
	and.b32  	%r716, %r699, 4;
	setp.eq.s32 	%p26, %r716, 0;
	@%p26 bra 	$L__BB14_48;
	ld.global.u32 	%r717, [%rd9+40];
	xor.b32  	%r959, %r959, %r717;
	ld.global.u32 	%r718, [%rd9+44];
	xor.b32  	%r1050, %r1050, %r718;
	ld.global.u32 	%r719, [%rd9+48];
	xor.b32  	%r1049, %r1049, %r719;
	ld.global.u32 	%r720, [%rd9+52];
	xor.b32  	%r1048, %r1048, %r720;
	ld.global.u32 	%r721, [%rd9+56];
	xor.b32  	%r955, %r955, %r721;
$L__BB14_48:
	and.b32  	%r723, %r699, 8;
	setp.eq.s32 	%p27, %r723, 0;
	@%p27 bra 	$L__BB14_50;
	ld.global.u32 	%r724, [%rd9+60];
	xor.b32  	%r959, %r959, %r724;
	ld.global.u32 	%r725, [%rd9+64];
	xor.b32  	%r1050, %r1050, %r725;
	ld.global.u32 	%r726, [%rd9+68];
	xor.b32  	%r1049, %r1049, %r726;
	ld.global.u32 	%r727, [%rd9+72];
	xor.b32  	%r1048, %r1048, %r727;
	ld.global.u32 	%r728, [%rd9+76];
	xor.b32  	%r955, %r955, %r728;
$L__BB14_50:
	and.b32  	%r730, %r699, 16;
	setp.eq.s32 	%p28, %r730, 0;
	@%p28 bra 	$L__BB14_52;
	ld.global.u32 	%r731, [%rd9+80];
	xor.b32  	%r959, %r959, %r731;
	ld.global.u32 	%r732, [%rd9+84];
	xor.b32  	%r1050, %r1050, %r732;
	ld.global.u32 	%r733, [%rd9+88];
	xor.b32  	%r1049, %r1049, %r733;
	ld.global.u32 	%r734, [%rd9+92];
	xor.b32  	%r1048, %r1048, %r734;
	ld.global.u32 	%r735, [%rd9+96];
	xor.b32  	%r955, %r955, %r735;
$L__BB14_52:
	and.b32  	%r737, %r699, 32;
	setp.eq.s32 	%p29, %r737, 0;
	@%p29 bra 	$L__BB14_54;
	ld.global.u32 	%r738, [%rd9+100];
	xor.b32  	%r959, %r959, %r738;
	ld.global.u32 	%r739, [%rd9+104];
	xor.b32  	%r1050, %r1050, %r739;
	ld.global.u32 	%r740, [%rd9+108];
	xor.b32  	%r1049, %r1049, %r740;
	ld.global.u32 	%r741, [%rd9+112];
	xor.b32  	%r1048, %r1048, %r741;
	ld.global.u32 	%r742, [%rd9+116];
	xor.b32  	%r955, %r955, %r742;
$L__BB14_54:
	and.b32  	%r744, %r699, 64;
	setp.eq.s32 	%p30, %r744, 0;
	@%p30 bra 	$L__BB14_56;
	ld.global.u32 	%r745, [%rd9+120];
	xor.b32  	%r959, %r959, %r745;
	ld.global.u32 	%r746, [%rd9+124];
	xor.b32  	%r1050, %r1050, %r746;
	ld.global.u32 	%r747, [%rd9+128];
	xor.b32  	%r1049, %r1049, %r747;
	ld.global.u32 	%r748, [%rd9+132];
	xor.b32  	%r1048, %r1048, %r748;
	ld.global.u32 	%r749, [%rd9+136];
	xor.b32  	%r955, %r955, %r749;
$L__BB14_56:
	and.b32  	%r751, %r699, 128;
	setp.eq.s32 	%p31, %r751, 0;
	@%p31 bra 	$L__BB14_58;
	ld.global.u32 	%r752, [%rd9+140];
	xor.b32  	%r959, %r959, %r752;
	ld.global.u32 	%r753, [%rd9+144];
	xor.b32  	%r1050, %r1050, %r753;
	ld.global.u32 	%r754, [%rd9+148];
	xor.b32  	%r1049, %r1049, %r754;
	ld.global.u32 	%r755, [%rd9+152];
	xor.b32  	%r1048, %r1048, %r755;
	ld.global.u32 	%r756, [%rd9+156];
	xor.b32  	%r955, %r955, %r756;
$L__BB14_58:
	and.b32  	%r758, %r699, 256;
	setp.eq.s32 	%p32, %r758, 0;
	@%p32 bra 	$L__BB14_60;
	ld.global.u32 	%r759, [%rd9+160];
	xor.b32  	%r959, %r959, %r759;
	ld.global.u32 	%r760, [%rd9+164];
	xor.b32  	%r1050, %r1050, %r760;
	ld.global.u32 	%r761, [%rd9+168];
	xor.b32  	%r1049, %r1049, %r761;
	ld.global.u32 	%r762, [%rd9+172];
	xor.b32  	%r1048, %r1048, %r762;
	ld.global.u32 	%r763, [%rd9+176];
	xor.b32  	%r955, %r955, %r763;
$L__BB14_60:
	and.b32  	%r765, %r699, 512;
	setp.eq.s32 	%p33, %r765, 0;
	@%p33 bra 	$L__BB14_62;
	ld.global.u32 	%r766, [%rd9+180];
	xor.b32  	%r959, %r959, %r766;
	ld.global.u32 	%r767, [%rd9+184];
	xor.b32  	%r1050, %r1050, %r767;
	ld.global.u32 	%r768, [%rd9+188];
	xor.b32  	%r1049, %r1049, %r768;
	ld.global.u32 	%r769, [%rd9+192];
	xor.b32  	%r1048, %r1048, %r769;
	ld.global.u32 	%r770, [%rd9+196];
	xor.b32  	%r955, %r955, %r770;
$L__BB14_62:
	and.b32  	%r772, %r699, 1024;
	setp.eq.s32 	%p34, %r772, 0;
	@%p34 bra 	$L__BB14_64;
	ld.global.u32 	%r773, [%rd9+200];
	xor.b32  	%r959, %r959, %r773;
	ld.global.u32 	%r774, [%rd9+204];
	xor.b32  	%r1050, %r1050, %r774;
	ld.global.u32 	%r775, [%rd9+208];
	xor.b32  	%r1049, %r1049, %r775;
	ld.global.u32 	%r776, [%rd9+212];
	xor.b32  	%r1048, %r1048, %r776;
	ld.global.u32 	%r777, [%rd9+216];
	xor.b32  	%r955, %r955, %r777;
$L__BB14_64:
	and.b32  	%r779, %r699, 2048;
	setp.eq.s32 	%p35, %r779, 0;
	@%p35 bra 	$L__BB14_66;
	ld.global.u32 	%r780, [%rd9+220];
	xor.b32  	%r959, %r959, %r780;
	ld.global.u32 	%r781, [%rd9+224];
	xor.b32  	%r1050, %r1050, %r781;
	ld.global.u32 	%r782, [%rd9+228];
	xor.b32  	%r1049, %r1049, %r782;
	ld.global.u32 	%r783, [%rd9+232];
	xor.b32  	%r1048, %r1048, %r783;
	ld.global.u32 	%r784, [%rd9+236];
	xor.b32  	%r955, %r955, %r784;
$L__BB14_66:
	and.b32  	%r786, %r699, 4096;
	setp.eq.s32 	%p36, %r786, 0;
	@%p36 bra 	$L__BB14_68;
	ld.global.u32 	%r787, [%rd9+240];
	xor.b32  	%r959, %r959, %r787;
	ld.global.u32 	%r788, [%rd9+244];
	xor.b32  	%r1050, %r1050, %r788;
	ld.global.u32 	%r789, [%rd9+248];
	xor.b32  	%r1049, %r1049, %r789;
	ld.global.u32 	%r790, [%rd9+252];
	xor.b32  	%r1048, %r1048, %r790;
	ld.global.u32 	%r791, [%rd9+256];
	xor.b32  	%r955, %r955, %r791;
$L__BB14_68:
	and.b32  	%r793, %r699, 8192;
	setp.eq.s32 	%p37, %r793, 0;
	@%p37 bra 	$L__BB14_70;
	ld.global.u32 	%r794, [%rd9+260];
	xor.b32  	%r959, %r959, %r794;
	ld.global.u32 	%r795, [%rd9+264];
	xor.b32  	%r1050, %r1050, %r795;
	ld.global.u32 	%r796, [%rd9+268];
	xor.b32  	%r1049, %r1049, %r796;
	ld.global.u32 	%r797, [%rd9+272];
	xor.b32  	%r1048, %r1048, %r797;
	ld.global.u32 	%r798, [%rd9+276];
	xor.b32  	%r955, %r955, %r798;
$L__BB14_70:
	and.b32  	%r800, %r699, 16384;
	setp.eq.s32 	%p38, %r800, 0;
	@%p38 bra 	$L__BB14_72;
	ld.global.u32 	%r801, [%rd9+280];
	xor.b32  	%r959, %r959, %r801;
	ld.global.u32 	%r802, [%rd9+284];
	xor.b32  	%r1050, %r1050, %r802;
	ld.global.u32 	%r803, [%rd9+288];
	xor.b32  	%r1049, %r1049, %r803;
	ld.global.u32 	%r804, [%rd9+292];
	xor.b32  	%r1048, %r1048, %r804;
	ld.global.u32 	%r805, [%rd9+296];
	xor.b32  	%r955, %r955, %r805;
$L__BB14_72:
	and.b32  	%r807, %r699, 32768;
	setp.eq.s32 	%p39, %r807, 0;
	@%p39 bra 	$L__BB14_74;
	ld.global.u32 	%r808, [%rd9+300];
	xor.b32  	%r959, %r959, %r808;
	ld.global.u32 	%r809, [%rd9+304];
	xor.b32  	%r1050, %r1050, %r809;
	ld.global.u32 	%r810, [%rd9+308];
	xor.b32  	%r1049, %r1049, %r810;
	ld.global.u32 	%r811, [%rd9+312];
	xor.b32  	%r1048, %r1048, %r811;
	ld.global.u32 	%r812, [%rd9+316];
	xor.b32  	%r955, %r955, %r812;
$L__BB14_74:
	add.s32 	%r1046, %r1046, 16;
	setp.ne.s32 	%p40, %r1046, 32;
	@%p40 bra 	$L__BB14_42;
	mad.lo.s32 	%r813, %r1040, -31, %r191;
	add.s32 	%r1040, %r813, 1;
	setp.ne.s32 	%p41, %r1040, 5;
	@%p41 bra 	$L__BB14_41;
	st.local.u32 	[%rd3+4], %r959;
	st.local.v2.u32 	[%rd3+8], {%r1050, %r1049};
	st.local.v2.u32 	[%rd3+16], {%r1048, %r955};
	setp.ne.s64 	%p42, %rd6, 3;
	@%p42 bra 	$L__BB14_114;
	mov.b32 	%r955, 0;
	mov.u32 	%r1140, %r955;
	mov.u32 	%r1141, %r955;
	mov.u32 	%r1142, %r955;
	mov.u32 	%r959, %r955;
	mov.u32 	%r1132, %r955;
$L__BB14_78:
	mul.wide.u32 	%rd35, %r1132, 4;
	add.s64 	%rd36, %rd3, %rd35;
	ld.local.u32 	%r366, [%rd36+4];
	shl.b32 	%r367, %r1132, 5;
	mov.b32 	%r1138, 0;
$L__BB14_79:
	.pragma "nounroll";
	shr.u32 	%r816, %r366, %r1138;
	and.b32  	%r817, %r816, 1;
	setp.eq.b32 	%p43, %r817, 1;
	not.pred 	%p44, %p43;
	add.s32 	%r818, %r367, %r1138;
	mul.lo.s32 	%r819, %r818, 5;
	mul.wide.u32 	%rd37, %r819, 4;
	add.s64 	%rd10, %rd7, %rd37;
	@%p44 bra 	$L__BB14_81;
	ld.global.u32 	%r820, [%rd10];
	xor.b32  	%r959, %r959, %r820;
	ld.global.u32 	%r821, [%rd10+4];
	xor.b32  	%r1142, %r1142, %r821;
	ld.global.u32 	%r822, [%rd10+8];
	xor.b32  	%r1141, %r1141, %r822;
	ld.global.u32 	%r823, [%rd10+12];
	xor.b32  	%r1140, %r1140, %r823;
	ld.global.u32 	%r824, [%rd10+16];
	xor.b32  	%r955, %r955, %r824;
$L__BB14_81:
	and.b32  	%r826, %r816, 2;
	setp.eq.s32 	%p45, %r826, 0;
	@%p45 bra 	$L__BB14_83;
	ld.global.u32 	%r827, [%rd10+20];
	xor.b32  	%r959, %r959, %r827;
	ld.global.u32 	%r828, [%rd10+24];
	xor.b32  	%r1142, %r1142, %r828;
	ld.global.u32 	%r829, [%rd10+28];
	xor.b32  	%r1141, %r1141, %r829;
	ld.global.u32 	%r830, [%rd10+32];
	xor.b32  	%r1140, %r1140, %r830;
	ld.global.u32 	%r831, [%rd10+36];
	xor.b32  	%r955, %r955, %r831;
$L__BB14_83:
	and.b32  	%r833, %r816, 4;
	setp.eq.s32 	%p46, %r833, 0;
	@%p46 bra 	$L__BB14_85;
	ld.global.u32 	%r834, [%rd10+40];
	xor.b32  	%r959, %r959, %r834;
	ld.global.u32 	%r835, [%rd10+44];
	xor.b32  	%r1142, %r1142, %r835;
	ld.global.u32 	%r836, [%rd10+48];
	xor.b32  	%r1141, %r1141, %r836;
	ld.global.u32 	%r837, [%rd10+52];
	xor.b32  	%r1140, %r1140, %r837;
	ld.global.u32 	%r838, [%rd10+56];
	xor.b32  	%r955, %r955, %r838;
$L__BB14_85:
	and.b32  	%r840, %r816, 8;
	setp.eq.s32 	%p47, %r840, 0;
	@%p47 bra 	$L__BB14_87;
	ld.global.u32 	%r841, [%rd10+60];
	xor.b32  	%r959, %r959, %r841;
	ld.global.u32 	%r842, [%rd10+64];
	xor.b32  	%r1142, %r1142, %r842;
	ld.global.u32 	%r843, [%rd10+68];
	xor.b32  	%r1141, %r1141, %r843;
	ld.global.u32 	%r844, [%rd10+72];
	xor.b32  	%r1140, %r1140, %r844;
	ld.global.u32 	%r845, [%rd10+76];
	xor.b32  	%r955, %r955, %r845;
$L__BB14_87:
	and.b32  	%r847, %r816, 16;
	setp.eq.s32 	%p48, %r847, 0;
	@%p48 bra 	$L__BB14_89;
	ld.global.u32 	%r848, [%rd10+80];
	xor.b32  	%r959, %r959, %r848;
	ld.global.u32 	%r849, [%rd10+84];
	xor.b32  	%r1142, %r1142, %r849;
	ld.global.u32 	%r850, [%rd10+88];
	xor.b32  	%r1141, %r1141, %r850;
	ld.global.u32 	%r851, [%rd10+92];
	xor.b32  	%r1140, %r1140, %r851;
	ld.global.u32 	%r852, [%rd10+96];
	xor.b32  	%r955, %r955, %r852;
$L__BB14_89:
	and.b32  	%r854, %r816, 32;
	setp.eq.s32 	%p49, %r854, 0;
	@%p49 bra 	$L__BB14_91;
	ld.global.u32 	%r855, [%rd10+100];
	xor.b32  	%r959, %r959, %r855;
	ld.global.u32 	%r856, [%rd10+104];
	xor.b32  	%r1142, %r1142, %r856;
	ld.global.u32 	%r857, [%rd10+108];
	xor.b32  	%r1141, %r1141, %r857;
	ld.global.u32 	%r858, [%rd10+112];
	xor.b32  	%r1140, %r1140, %r858;
	ld.global.u32 	%r859, [%rd10+116];
	xor.b32  	%r955, %r955, %r859;
$L__BB14_91:
	and.b32  	%r861, %r816, 64;
	setp.eq.s32 	%p50, %r861, 0;
	@%p50 bra 	$L__BB14_93;
	ld.global.u32 	%r862, [%rd10+120];
	xor.b32  	%r959, %r959, %r862;
	ld.global.u32 	%r863, [%rd10+124];
	xor.b32  	%r1142, %r1142, %r863;
	ld.global.u32 	%r864, [%rd10+128];
	xor.b32  	%r1141, %r1141, %r864;
	ld.global.u32 	%r865, [%rd10+132];
	xor.b32  	%r1140, %r1140, %r865;
	ld.global.u32 	%r866, [%rd10+136];
	xor.b32  	%r955, %r955, %r866;
$L__BB14_93:
	and.b32  	%r868, %r816, 128;
	setp.eq.s32 	%p51, %r868, 0;
	@%p51 bra 	$L__BB14_95;
	ld.global.u32 	%r869, [%rd10+140];
	xor.b32  	%r959, %r959, %r869;
	ld.global.u32 	%r870, [%rd10+144];
	xor.b32  	%r1142, %r1142, %r870;
	ld.global.u32 	%r871, [%rd10+148];
	xor.b32  	%r1141, %r1141, %r871;
	ld.global.u32 	%r872, [%rd10+152];
	xor.b32  	%r1140, %r1140, %r872;
	ld.global.u32 	%r873, [%rd10+156];
	xor.b32  	%r955, %r955, %r873;
$L__BB14_95:
	and.b32  	%r875, %r816, 256;
	setp.eq.s32 	%p52, %r875, 0;
	@%p52 bra 	$L__BB14_97;
	ld.global.u32 	%r876, [%rd10+160];
	xor.b32  	%r959, %r959, %r876;
	ld.global.u32 	%r877, [%rd10+164];
	xor.b32  	%r1142, %r1142, %r877;
	ld.global.u32 	%r878, [%rd10+168];
	xor.b32  	%r1141, %r1141, %r878;
	ld.global.u32 	%r879, [%rd10+172];
	xor.b32  	%r1140, %r1140, %r879;
	ld.global.u32 	%r880, [%rd10+176];
	xor.b32  	%r955, %r955, %r880;
$L__BB14_97:
	and.b32  	%r882, %r816, 512;
	setp.eq.s32 	%p53, %r882, 0;
	@%p53 bra 	$L__BB14_99;
	ld.global.u32 	%r883, [%rd10+180];
	xor.b32  	%r959, %r959, %r883;
	ld.global.u32 	%r884, [%rd10+184];
	xor.b32  	%r1142, %r1142, %r884;
	ld.global.u32 	%r885, [%rd10+188];
	xor.b32  	%r1141, %r1141, %r885;
	ld.global.u32 	%r886, [%rd10+192];
	xor.b32  	%r1140, %r1140, %r886;
	ld.global.u32 	%r887, [%rd10+196];
	xor.b32  	%r955, %r955, %r887;
$L__BB14_99:
	and.b32  	%r889, %r816, 1024;
	setp.eq.s32 	%p54, %r889, 0;
	@%p54 bra 	$L__BB14_101;
	ld.global.u32 	%r890, [%rd10+200];
	xor.b32  	%r959, %r959, %r890;
	ld.global.u32 	%r891, [%rd10+204];
	xor.b32  	%r1142, %r1142, %r891;
	ld.global.u32 	%r892, [%rd10+208];
	xor.b32  	%r1141, %r1141, %r892;
	ld.global.u32 	%r893, [%rd10+212];
	xor.b32  	%r1140, %r1140, %r893;
	ld.global.u32 	%r894, [%rd10+216];
	xor.b32  	%r955, %r955, %r894;
$L__BB14_101:
	and.b32  	%r896, %r816, 2048;
	setp.eq.s32 	%p55, %r896, 0;
	@%p55 bra 	$L__BB14_103;
	ld.global.u32 	%r897, [%rd10+220];
	xor.b32  	%r959, %r959, %r897;
	ld.global.u32 	%r898, [%rd10+224];
	xor.b32  	%r1142, %r1142, %r898;
	ld.global.u32 	%r899, [%rd10+228];
	xor.b32  	%r1141, %r1141, %r899;
	ld.global.u32 	%r900, [%rd10+232];
	xor.b32  	%r1140, %r1140, %r900;
	ld.global.u32 	%r901, [%rd10+236];
	xor.b32  	%r955, %r955, %r901;
$L__BB14_103:
	and.b32  	%r903, %r816, 4096;
	setp.eq.s32 	%p56, %r903, 0;
	@%p56 bra 	$L__BB14_105;
	ld.global.u32 	%r904, [%rd10+240];
	xor.b32  	%r959, %r959, %r904;
	ld.global.u32 	%r905, [%rd10+244];
	xor.b32  	%r1142, %r1142, %r905;
	ld.global.u32 	%r906, [%rd10+248];
	xor.b32  	%r1141, %r1141, %r906;
	ld.global.u32 	%r907, [%rd10+252];
	xor.b32  	%r1140, %r1140, %r907;
	ld.global.u32 	%r908, [%rd10+256];
	xor.b32  	%r955, %r955, %r908;
$L__BB14_105:
	and.b32  	%r910, %r816, 8192;
	setp.eq.s32 	%p57, %r910, 0;
	@%p57 bra 	$L__BB14_107;
	ld.global.u32 	%r911, [%rd10+260];
	xor.b32  	%r959, %r959, %r911;
	ld.global.u32 	%r912, [%rd10+264];
	xor.b32  	%r1142, %r1142, %r912;
	ld.global.u32 	%r913, [%rd10+268];
	xor.b32  	%r1141, %r1141, %r913;
	ld.global.u32 	%r914, [%rd10+272];
	xor.b32  	%r1140, %r1140, %r914;
	ld.global.u32 	%r915, [%rd10+276];
	xor.b32  	%r955, %r955, %r915;
$L__BB14_107:
	and.b32  	%r917, %r816, 16384;
	setp.eq.s32 	%p58, %r917, 0;
	@%p58 bra 	$L__BB14_109;
	ld.global.u32 	%r918, [%rd10+280];
	xor.b32  	%r959, %r959, %r918;
	ld.global.u32 	%r919, [%rd10+284];
	xor.b32  	%r1142, %r1142, %r919;
	ld.global.u32 	%r920, [%rd10+288];
	xor.b32  	%r1141, %r1141, %r920;
	ld.global.u32 	%r921, [%rd10+292];
	xor.b32  	%r1140, %r1140, %r921;
	ld.global.u32 	%r922, [%rd10+296];
	xor.b32  	%r955, %r955, %r922;
$L__BB14_109:
	and.b32  	%r924, %r816, 32768;
	setp.eq.s32 	%p59, %r924, 0;
	@%p59 bra 	$L__BB14_111;
	ld.global.u32 	%r925, [%rd10+300];
	xor.b32  	%r959, %r959, %r925;
	ld.global.u32 	%r926, [%rd10+304];
	xor.b32  	%r1142, %r1142, %r926;
	ld.global.u32 	%r927, [%rd10+308];
	xor.b32  	%r1141, %r1141, %r927;
	ld.global.u32 	%r928, [%rd10+312];
	xor.b32  	%r1140, %r1140, %r928;
	ld.global.u32 	%r929, [%rd10+316];
	xor.b32  	%r955, %r955, %r929;
$L__BB14_111:
	add.s32 	%r1138, %r1138, 16;
	setp.ne.s32 	%p60, %r1138, 32;
	@%p60 bra 	$L__BB14_79;
	mad.lo.s32 	%r930, %r1132, -31, %r367;
	add.s32 	%r1132, %r930, 1;
	setp.ne.s32 	%p61, %r1132, 5;
	@%p61 bra 	$L__BB14_78;
	st.local.u32 	[%rd3+4], %r959;
	st.local.v2.u32 	[%rd3+8], {%r1142, %r1141};
	st.local.v2.u32 	[%rd3+16], {%r1140, %r955};
$L__BB14_114:
	shr.u64 	%rd43, %rd5, 2;
	add.s32 	%r942, %r942, 1;
	setp.gt.u64 	%p62, %rd5, 3;
	@%p62 bra 	$L__BB14_2;
$L__BB14_115:
	shr.u32 	%r931, %r959, 2;
	xor.b32  	%r932, %r931, %r959;
	shl.b32 	%r933, %r955, 4;
	shl.b32 	%r934, %r932, 1;
	xor.b32  	%r935, %r934, %r933;
	xor.b32  	%r936, %r935, %r932;
	xor.b32  	%r937, %r936, %r955;
	add.s32 	%r938, %r2, %r937;
	add.s32 	%r541, %r938, 362437;
	setp.lt.s32 	%p63, %r565, 1;
	@%p63 bra 	$L__BB14_186;
	cvt.rn.f32.u32 	%f61, %r541;
	fma.rn.f32 	%f1, %f61, 0f2F800000, 0f2F000000;
	mul.lo.s32 	%r542, %r565, %r1;
	and.b32  	%r543, %r565, 15;
	setp.lt.u32 	%p64, %r565, 16;
	mov.b32 	%r1226, 0;
	@%p64 bra 	$L__BB14_151;
	and.b32  	%r1226, %r565, 2147483632;
	neg.s32 	%r1224, %r1226;
	add.s64 	%rd12, %rd2, 32;
	add.s64 	%rd13, %rd1, 32;
	mov.u32 	%r1223, %r542;
$L__BB14_118:
	.pragma "nounroll";
	setp.lt.f32 	%p65, %f1, %f60;
	mul.wide.s32 	%rd14, %r1223, 4;
	add.s64 	%rd15, %rd12, %rd14;
	mov.f32 	%f91, 0f00000000;
	@%p65 bra 	$L__BB14_120;
	ld.global.f32 	%f91, [%rd15+-32];
$L__BB14_120:
	add.s64 	%rd16, %rd13, %rd14;
	setp.lt.f32 	%p66, %f1, %f60;
	st.global.f32 	[%rd16+-32], %f91;
	mov.f32 	%f92, 0f00000000;
	@%p66 bra 	$L__BB14_122;
	ld.global.f32 	%f92, [%rd15+-28];
$L__BB14_122:
	setp.lt.f32 	%p67, %f1, %f60;
	st.global.f32 	[%rd16+-28], %f92;
	mov.f32 	%f93, 0f00000000;
	@%p67 bra 	$L__BB14_124;
	ld.global.f32 	%f93, [%rd15+-24];
$L__BB14_124:
	setp.lt.f32 	%p68, %f1, %f60;
	st.global.f32 	[%rd16+-24], %f93;
	mov.f32 	%f94, 0f00000000;
	@%p68 bra 	$L__BB14_126;
	ld.global.f32 	%f94, [%rd15+-20];
$L__BB14_126:
	setp.lt.f32 	%p69, %f1, %f60;
	st.global.f32 	[%rd16+-20], %f94;
	mov.f32 	%f95, 0f00000000;
	@%p69 bra 	$L__BB14_128;
	ld.global.f32 	%f95, [%rd15+-16];
$L__BB14_128:
	setp.lt.f32 	%p70, %f1, %f60;
	st.global.f32 	[%rd16+-16], %f95;
	mov.f32 	%f96, 0f00000000;
	@%p70 bra 	$L__BB14_130;
	ld.global.f32 	%f96, [%rd15+-12];
$L__BB14_130:
	setp.lt.f32 	%p71, %f1, %f60;
	st.global.f32 	[%rd16+-12], %f96;
	mov.f32 	%f97, 0f00000000;
	@%p71 bra 	$L__BB14_132;
	ld.global.f32 	%f97, [%rd15+-8];
$L__BB14_132:
	setp.lt.f32 	%p72, %f1, %f60;
	st.global.f32 	[%rd16+-8], %f97;
	mov.f32 	%f98, 0f00000000;
	@%p72 bra 	$L__BB14_134;
	ld.global.f32 	%f98, [%rd15+-4];
$L__BB14_134:
	setp.lt.f32 	%p73, %f1, %f60;
	st.global.f32 	[%rd16+-4], %f98;
	mov.f32 	%f99, 0f00000000;
	@%p73 bra 	$L__BB14_136;
	ld.global.f32 	%f99, [%rd15];
$L__BB14_136:
	setp.lt.f32 	%p74, %f1, %f60;
	st.global.f32 	[%rd16], %f99;
	mov.f32 	%f100, 0f00000000;
	@%p74 bra 	$L__BB14_138;
	ld.global.f32 	%f100, [%rd15+4];
$L__BB14_138:
	setp.lt.f32 	%p75, %f1, %f60;
	st.global.f32 	[%rd16+4], %f100;
	mov.f32 	%f101, 0f00000000;
	@%p75 bra 	$L__BB14_140;
	ld.global.f32 	%f101, [%rd15+8];
$L__BB14_140:
	setp.lt.f32 	%p76, %f1, %f60;
	st.global.f32 	[%rd16+8], %f101;
	mov.f32 	%f102, 0f00000000;
	@%p76 bra 	$L__BB14_142;
	ld.global.f32 	%f102, [%rd15+12];
$L__BB14_142:
	setp.lt.f32 	%p77, %f1, %f60;
	st.global.f32 	[%rd16+12], %f102;
	mov.f32 	%f103, 0f00000000;
	@%p77 bra 	$L__BB14_144;
	ld.global.f32 	%f103, [%rd15+16];
$L__BB14_144:
	setp.lt.f32 	%p78, %f1, %f60;
	st.global.f32 	[%rd16+16], %f103;
	mov.f32 	%f104, 0f00000000;
	@%p78 bra 	$L__BB14_146;
	ld.global.f32 	%f104, [%rd15+20];
$L__BB14_146:
	setp.lt.f32 	%p79, %f1, %f60;
	st.global.f32 	[%rd16+20], %f104;
	mov.f32 	%f105, 0f00000000;
	@%p79 bra 	$L__BB14_148;
	ld.global.f32 	%f105, [%rd15+24];
$L__BB14_148:
	setp.lt.f32 	%p80, %f1, %f60;
	st.global.f32 	[%rd16+24], %f105;
	mov.f32 	%f106, 0f00000000;
	@%p80 bra 	$L__BB14_150;
	ld.global.f32 	%f106, [%rd15+28];
$L__BB14_150:
	st.global.f32 	[%rd16+28], %f106;
	add.s32 	%r1224, %r1224, 16;
	add.s32 	%r1223, %r1223, 16;
	setp.ne.s32 	%p81, %r1224, 0;
	@%p81 bra 	$L__BB14_118;
$L__BB14_151:
	setp.eq.s32 	%p82, %r543, 0;
	@%p82 bra 	$L__BB14_186;
	and.b32  	%r551, %r565, 7;
	setp.lt.u32 	%p83, %r543, 8;
	@%p83 bra 	$L__BB14_170;
	setp.lt.f32 	%p84, %f1, %f60;
	add.s32 	%r552, %r1226, %r542;
	mul.wide.s32 	%rd38, %r552, 4;
	add.s64 	%rd17, %rd2, %rd38;
	mov.f32 	%f107, 0f00000000;
	@%p84 bra 	$L__BB14_155;
	ld.global.f32 	%f107, [%rd17];
$L__BB14_155:
	setp.lt.f32 	%p85, %f1, %f60;
	add.s64 	%rd18, %rd1, %rd38;
	st.global.f32 	[%rd18], %f107;
	mov.f32 	%f108, 0f00000000;
	@%p85 bra 	$L__BB14_157;
	ld.global.f32 	%f108, [%rd17+4];
$L__BB14_157:
	setp.lt.f32 	%p86, %f1, %f60;
	st.global.f32 	[%rd18+4], %f108;
	mov.f32 	%f109, 0f00000000;
	@%p86 bra 	$L__BB14_159;
	ld.global.f32 	%f109, [%rd17+8];
$L__BB14_159:
	setp.lt.f32 	%p87, %f1, %f60;
	st.global.f32 	[%rd18+8], %f109;
	mov.f32 	%f110, 0f00000000;
	@%p87 bra 	$L__BB14_161;
	ld.global.f32 	%f110, [%rd17+12];
$L__BB14_161:
	setp.lt.f32 	%p88, %f1, %f60;
	st.global.f32 	[%rd18+12], %f110;
	mov.f32 	%f111, 0f00000000;
	@%p88 bra 	$L__BB14_163;
	ld.global.f32 	%f111, [%rd17+16];
$L__BB14_163:
	setp.lt.f32 	%p89, %f1, %f60;
	st.global.f32 	[%rd18+16], %f111;
	mov.f32 	%f112, 0f00000000;
	@%p89 bra 	$L__BB14_165;
	ld.global.f32 	%f112, [%rd17+20];
$L__BB14_165:
	setp.lt.f32 	%p90, %f1, %f60;
	st.global.f32 	[%rd18+20], %f112;
	mov.f32 	%f113, 0f00000000;
	@%p90 bra 	$L__BB14_167;
	ld.global.f32 	%f113, [%rd17+24];
$L__BB14_167:
	setp.lt.f32 	%p91, %f1, %f60;
	st.global.f32 	[%rd18+24], %f113;
	mov.f32 	%f114, 0f00000000;
	@%p91 bra 	$L__BB14_169;
	ld.global.f32 	%f114, [%rd17+28];
$L__BB14_169:
	st.global.f32 	[%rd18+28], %f114;
	add.s32 	%r1226, %r1226, 8;
$L__BB14_170:
	setp.eq.s32 	%p92, %r551, 0;
	@%p92 bra 	$L__BB14_186;
	and.b32  	%r555, %r565, 3;
	setp.lt.u32 	%p93, %r551, 4;
	@%p93 bra 	$L__BB14_181;
	setp.lt.f32 	%p94, %f1, %f60;
	add.s32 	%r556, %r1226, %r542;
	mul.wide.s32 	%rd40, %r556, 4;
	add.s64 	%rd19, %rd2, %rd40;
	mov.f32 	%f115, 0f00000000;
	@%p94 bra 	$L__BB14_174;
	ld.global.f32 	%f115, [%rd19];
$L__BB14_174:
	setp.lt.f32 	%p95, %f1, %f60;
	add.s64 	%rd20, %rd1, %rd40;
	st.global.f32 	[%rd20], %f115;
	mov.f32 	%f116, 0f00000000;
	@%p95 bra 	$L__BB14_176;
	ld.global.f32 	%f116, [%rd19+4];
$L__BB14_176:
	setp.lt.f32 	%p96, %f1, %f60;
	st.global.f32 	[%rd20+4], %f116;
	mov.f32 	%f117, 0f00000000;
	@%p96 bra 	$L__BB14_178;
	ld.global.f32 	%f117, [%rd19+8];
$L__BB14_178:
	setp.lt.f32 	%p97, %f1, %f60;
	st.global.f32 	[%rd20+8], %f117;
	mov.f32 	%f118, 0f00000000;
	@%p97 bra 	$L__BB14_180;
	ld.global.f32 	%f118, [%rd19+12];
$L__BB14_180:
	st.global.f32 	[%rd20+12], %f118;
	add.s32 	%r1226, %r1226, 4;
$L__BB14_181:
	setp.eq.s32 	%p98, %r555, 0;
	@%p98 bra 	$L__BB14_186;
	add.s32 	%r1229, %r1226, %r542;
	neg.s32 	%r1228, %r555;
$L__BB14_183:
	.pragma "nounroll";
	setp.lt.f32 	%p99, %f1, %f60;
	mul.wide.s32 	%rd21, %r1229, 4;
	add.s64 	%rd22, %rd2, %rd21;
	mov.f32 	%f119, 0f00000000;
	@%p99 bra 	$L__BB14_185;
	ld.global.f32 	%f119, [%rd22];
$L__BB14_185:
	add.s64 	%rd42, %rd1, %rd21;
	st.global.f32 	[%rd42], %f119;
	add.s32 	%r1229, %r1229, 1;
	add.s32 	%r1228, %r1228, 1;
	setp.ne.s32 	%p100, %r1228, 0;
	@%p100 bra 	$L__BB14_183;
$L__BB14_186:
	ret;

}
	// .globl	_Z4copyiPfS_
.visible .entry _Z4copyiPfS_(
	.param .u32 _Z4copyiPfS__param_0,
	.param .u64 .ptr .align 1 _Z4copyiPfS__param_1,
	.param .u64 .ptr .align 1 _Z4copyiPfS__param_2
)
{
	.reg .pred 	%p<7>;
	.reg .b32 	%r<31>;
	.reg .b32 	%f<6>;
	.reg .b64 	%rd<18>;

	ld.param.u32 	%r12, [_Z4copyiPfS__param_0];
	ld.param.u64 	%rd3, [_Z4copyiPfS__param_1];
	ld.param.u64 	%rd4, [_Z4copyiPfS__param_2];
	cvta.to.global.u64 	%rd1, %rd4;
	cvta.to.global.u64 	%rd2, %rd3;
	mov.u32 	%r13, %ctaid.x;
	mov.u32 	%r14, %ntid.x;
	mov.u32 	%r15, %tid.x;
	mad.lo.s32 	%r29, %r13, %r14, %r15;
	mov.u32 	%r16, %nctaid.x;
	mul.lo.s32 	%r2, %r14, %r16;
	setp.ge.s32 	%p1, %r29, %r12;
	@%p1 bra 	$L__BB15_7;
	add.s32 	%r17, %r29, %r2;
	max.s32 	%r18, %r12, %r17;
	setp.lt.s32 	%p2, %r17, %r12;
	selp.u32 	%r19, 1, 0, %p2;
	add.s32 	%r20, %r17, %r19;
	sub.s32 	%r21, %r18, %r20;
	div.u32 	%r22, %r21, %r2;
	add.s32 	%r3, %r22, %r19;
	and.b32  	%r23, %r3, 3;
	setp.eq.s32 	%p3, %r23, 3;
	@%p3 bra 	$L__BB15_4;
	add.s32 	%r24, %r3, 1;
	and.b32  	%r25, %r24, 3;
	neg.s32 	%r27, %r25;
$L__BB15_3:
	.pragma "nounroll";
	mul.wide.s32 	%rd5, %r29, 4;
	add.s64 	%rd6, %rd1, %rd5;
	add.s64 	%rd7, %rd2, %rd5;
	ld.global.f32 	%f1, [%rd7];
	st.global.f32 	[%rd6], %f1;
	add.s32 	%r29, %r29, %r2;
	add.s32 	%r27, %r27, 1;
	setp.ne.s32 	%p4, %r27, 0;
	@%p4 bra 	$L__BB15_3;
$L__BB15_4:
	setp.lt.u32 	%p5, %r3, 3;
	@%p5 bra 	$L__BB15_7;
	mul.wide.s32 	%rd11, %r2, 4;
	shl.b32 	%r26, %r2, 2;
$L__BB15_6:
	mul.wide.s32 	%rd8, %r29, 4;
	add.s64 	%rd9, %rd2, %rd8;
	ld.global.f32 	%f2, [%rd9];
	add.s64 	%rd10, %rd1, %rd8;
	st.global.f32 	[%rd10], %f2;
	add.s64 	%rd12, %rd9, %rd11;
	ld.global.f32 	%f3, [%rd12];
	add.s64 	%rd13, %rd10, %rd11;
	st.global.f32 	[%rd13], %f3;
	add.s64 	%rd14, %rd12, %rd11;
	ld.global.f32 	%f4, [%rd14];
	add.s64 	%rd15, %rd13, %rd11;
	st.global.f32 	[%rd15], %f4;
	add.s64 	%rd16, %rd14, %rd11;
	ld.global.f32 	%f5, [%rd16];
	add.s64 	%rd17, %rd15, %rd11;
	st.global.f32 	[%rd17], %f5;
	add.s32 	%r29, %r26, %r29;
	setp.lt.s32 	%p6, %r29, %r12;
	@%p6 bra 	$L__BB15_6;
$L__BB15_7:
	ret;

}
	// .globl	_Z13apply_sigmoidiPfS_
.visible .entry _Z13apply_sigmoidiPfS_(
	.param .u32 _Z13apply_sigmoidiPfS__param_0,
	.param .u64 .ptr .align 1 _Z13apply_sigmoidiPfS__param_1,
	.param .u64 .ptr .align 1 _Z13apply_sigmoidiPfS__param_2
)
{
	.reg .pred 	%p<7>;
	.reg .b32 	%r<41>;
	.reg .b32 	%f<70>;
	.reg .b64 	%rd<18>;

	ld.param.u32 	%r12, [_Z13apply_sigmoidiPfS__param_0];
	ld.param.u64 	%rd3, [_Z13apply_sigmoidiPfS__param_1];
	ld.param.u64 	%rd4, [_Z13apply_sigmoidiPfS__param_2];
	cvta.to.global.u64 	%rd1, %rd4;
	cvta.to.global.u64 	%rd2, %rd3;
	mov.u32 	%r13, %ctaid.x;
	mov.u32 	%r14, %ntid.x;
	mov.u32 	%r15, %tid.x;
	mad.lo.s32 	%r39, %r13, %r14, %r15;
	mov.u32 	%r16, %nctaid.x;
	mul.lo.s32 	%r2, %r14, %r16;
	setp.ge.s32 	%p1, %r39, %r12;
	@%p1 bra 	$L__BB16_7;
	add.s32 	%r17, %r39, %r2;
	max.s32 	%r18, %r12, %r17;
	setp.lt.s32 	%p2, %r17, %r12;
	selp.u32 	%r19, 1, 0, %p2;
	add.s32 	%r20, %r17, %r19;
	sub.s32 	%r21, %r18, %r20;
	div.u32 	%r22, %r21, %r2;
	add.s32 	%r3, %r22, %r19;
	and.b32  	%r23, %r3, 3;
	setp.eq.s32 	%p3, %r23, 3;
	@%p3 bra 	$L__BB16_4;
	add.s32 	%r24, %r3, 1;
	and.b32  	%r25, %r24, 3;
	neg.s32 	%r37, %r25;
$L__BB16_3:
	.pragma "nounroll";
	mul.wide.s32 	%rd5, %r39, 4;
	add.s64 	%rd6, %rd1, %rd5;
	add.s64 	%rd7, %rd2, %rd5;
	ld.global.f32 	%f1, [%rd7];
	fma.rn.f32 	%f2, %f1, 0f3BBB989D, 0f3F000000;
	cvt.sat.f32.f32 	%f3, %f2;
	mov.f32 	%f4, 0f4B400001;
	mov.f32 	%f5, 0f437C0000;
	fma.rm.f32 	%f6, %f3, %f5, %f4;
	add.f32 	%f7, %f6, 0fCB40007F;
	neg.f32 	%f8, %f7;
	fma.rn.f32 	%f9, %f1, 0f3FB8AA3B, %f8;
	fma.rn.f32 	%f10, %f1, 0f32A57060, %f9;
	mov.b32 	%r26, %f6;
	shl.b32 	%r27, %r26, 23;
	mov.b32 	%f11, %r27;
	ex2.approx.ftz.f32 	%f12, %f10;
	mul.f32 	%f13, %f12, %f11;
	add.f32 	%f14, %f13, 0f3F800000;
	div.rn.f32 	%f15, %f13, %f14;
	st.global.f32 	[%rd6], %f15;
	add.s32 	%r39, %r39, %r2;
	add.s32 	%r37, %r37, 1;
	setp.ne.s32 	%p4, %r37, 0;
	@%p4 bra 	$L__BB16_3;
$L__BB16_4:
	setp.lt.u32 	%p5, %r3, 3;
	@%p5 bra 	$L__BB16_7;
	mul.wide.s32 	%rd11, %r2, 4;
	shl.b32 	%r36, %r2, 2;
$L__BB16_6:
	mul.wide.s32 	%rd8, %r39, 4;
	add.s64 	%rd9, %rd2, %rd8;
	ld.global.f32 	%f16, [%rd9];
	fma.rn.f32 	%f17, %f16, 0f3BBB989D, 0f3F000000;
	cvt.sat.f32.f32 	%f18, %f17;
	mov.f32 	%f19, 0f4B400001;
	mov.f32 	%f20, 0f437C0000;
	fma.rm.f32 	%f21, %f18, %f20, %f19;
	add.f32 	%f22, %f21, 0fCB40007F;
	neg.f32 	%f23, %f22;
	fma.rn.f32 	%f24, %f16, 0f3FB8AA3B, %f23;
	fma.rn.f32 	%f25, %f16, 0f32A57060, %f24;
	mov.b32 	%r28, %f21;
	shl.b32 	%r29, %r28, 23;
	mov.b32 	%f26, %r29;
	ex2.approx.ftz.f32 	%f27, %f25;
	mul.f32 	%f28, %f27, %f26;
	add.f32 	%f29, %f28, 0f3F800000;
	div.rn.f32 	%f30, %f28, %f29;
	add.s64 	%rd10, %rd1, %rd8;
	st.global.f32 	[%rd10], %f30;
	add.s64 	%rd12, %rd9, %rd11;
	ld.global.f32 	%f31, [%rd12];
	fma.rn.f32 	%f32, %f31, 0f3BBB989D, 0f3F000000;
	cvt.sat.f32.f32 	%f33, %f32;
	fma.rm.f32 	%f34, %f33, %f20, %f19;
	add.f32 	%f35, %f34, 0fCB40007F;
	neg.f32 	%f36, %f35;
	fma.rn.f32 	%f37, %f31, 0f3FB8AA3B, %f36;
	fma.rn.f32 	%f38, %f31, 0f32A57060, %f37;
	mov.b32 	%r30, %f34;
	shl.b32 	%r31, %r30, 23;
	mov.b32 	%f39, %r31;
	ex2.approx.ftz.f32 	%f40, %f38;
	mul.f32 	%f41, %f40, %f39;
	add.f32 	%f42, %f41, 0f3F800000;
	div.rn.f32 	%f43, %f41, %f42;
	add.s64 	%rd13, %rd10, %rd11;
	st.global.f32 	[%rd13], %f43;
	add.s64 	%rd14, %rd12, %rd11;
	ld.global.f32 	%f44, [%rd14];
	fma.rn.f32 	%f45, %f44, 0f3BBB989D, 0f3F000000;
	cvt.sat.f32.f32 	%f46, %f45;
	fma.rm.f32 	%f47, %f46, %f20, %f19;
	add.f32 	%f48, %f47, 0fCB40007F;
	neg.f32 	%f49, %f48;
	fma.rn.f32 	%f50, %f44, 0f3FB8AA3B, %f49;
	fma.rn.f32 	%f51, %f44, 0f32A57060, %f50;
	mov.b32 	%r32, %f47;
	shl.b32 	%r33, %r32, 23;
	mov.b32 	%f52, %r33;
	ex2.approx.ftz.f32 	%f53, %f51;
	mul.f32 	%f54, %f53, %f52;
	add.f32 	%f55, %f54, 0f3F800000;
	div.rn.f32 	%f56, %f54, %f55;
	add.s64 	%rd15, %rd13, %rd11;
	st.global.f32 	[%rd15], %f56;
	add.s64 	%rd16, %rd14, %rd11;
	ld.global.f32 	%f57, [%rd16];
	fma.rn.f32 	%f58, %f57, 0f3BBB989D, 0f3F000000;
	cvt.sat.f32.f32 	%f59, %f58;
	fma.rm.f32 	%f60, %f59, %f20, %f19;
	add.f32 	%f61, %f60, 0fCB40007F;
	neg.f32 	%f62, %f61;
	fma.rn.f32 	%f63, %f57, 0f3FB8AA3B, %f62;
	fma.rn.f32 	%f64, %f57, 0f32A57060, %f63;
	mov.b32 	%r34, %f60;
	shl.b32 	%r35, %r34, 23;
	mov.b32 	%f65, %r35;
	ex2.approx.ftz.f32 	%f66, %f64;
	mul.f32 	%f67, %f66, %f65;
	add.f32 	%f68, %f67, 0f3F800000;
	div.rn.f32 	%f69, %f67, %f68;
	add.s64 	%rd17, %rd15, %rd11;
	st.global.f32 	[%rd17], %f69;
	add.s32 	%r39, %r36, %r39;
	setp.lt.s32 	%p6, %r39, %r12;
	@%p6 bra 	$L__BB16_6;
$L__BB16_7:
	ret;

}
	// .globl	_Z24apply_sigmoid_derivativeiPfS_
.visible .entry _Z24apply_sigmoid_derivativeiPfS_(
	.param .u32 _Z24apply_sigmoid_derivativeiPfS__param_0,
	.param .u64 .ptr .align 1 _Z24apply_sigmoid_derivativeiPfS__param_1,
	.param .u64 .ptr .align 1 _Z24apply_sigmoid_derivativeiPfS__param_2
)
{
	.reg .pred 	%p<7>;
	.reg .b32 	%r<41>;
	.reg .b32 	%f<75>;
	.reg .b64 	%rd<18>;

	ld.param.u32 	%r12, [_Z24apply_sigmoid_derivativeiPfS__param_0];
	ld.param.u64 	%rd3, [_Z24apply_sigmoid_derivativeiPfS__param_1];
	ld.param.u64 	%rd4, [_Z24apply_sigmoid_derivativeiPfS__param_2];
	cvta.to.global.u64 	%rd1, %rd4;
	cvta.to.global.u64 	%rd2, %rd3;
	mov.u32 	%r13, %ctaid.x;
	mov.u32 	%r14, %ntid.x;
	mov.u32 	%r15, %tid.x;
	mad.lo.s32 	%r39, %r13, %r14, %r15;
	mov.u32 	%r16, %nctaid.x;
	mul.lo.s32 	%r2, %r14, %r16;
	setp.ge.s32 	%p1, %r39, %r12;
	@%p1 bra 	$L__BB17_7;
	add.s32 	%r17, %r39, %r2;
	max.s32 	%r18, %r12, %r17;
	setp.lt.s32 	%p2, %r17, %r12;
	selp.u32 	%r19, 1, 0, %p2;
	add.s32 	%r20, %r17, %r19;
	sub.s32 	%r21, %r18, %r20;
	div.u32 	%r22, %r21, %r2;
	add.s32 	%r3, %r22, %r19;
	and.b32  	%r23, %r3, 3;
	setp.eq.s32 	%p3, %r23, 3;
	@%p3 bra 	$L__BB17_4;
	add.s32 	%r24, %r3, 1;
	and.b32  	%r25, %r24, 3;
	neg.s32 	%r37, %r25;
$L__BB17_3:
	.pragma "nounroll";
	mul.wide.s32 	%rd5, %r39, 4;
	add.s64 	%rd6, %rd1, %rd5;
	add.s64 	%rd7, %rd2, %rd5;
	ld.global.f32 	%f1, [%rd7];
	fma.rn.f32 	%f2, %f1, 0f3BBB989D, 0f3F000000;
	cvt.sat.f32.f32 	%f3, %f2;
	mov.f32 	%f4, 0f4B400001;
	mov.f32 	%f5, 0f437C0000;
	fma.rm.f32 	%f6, %f3, %f5, %f4;
	add.f32 	%f7, %f6, 0fCB40007F;
	neg.f32 	%f8, %f7;
	fma.rn.f32 	%f9, %f1, 0f3FB8AA3B, %f8;
	fma.rn.f32 	%f10, %f1, 0f32A57060, %f9;
	mov.b32 	%r26, %f6;
	shl.b32 	%r27, %r26, 23;
	mov.b32 	%f11, %r27;
	ex2.approx.ftz.f32 	%f12, %f10;
	mul.f32 	%f13, %f12, %f11;
	add.f32 	%f14, %f13, 0f40000000;
	fma.rn.f32 	%f15, %f13, %f14, 0f3F800000;
	div.rn.f32 	%f16, %f13, %f15;
	st.global.f32 	[%rd6], %f16;
	add.s32 	%r39, %r39, %r2;
	add.s32 	%r37, %r37, 1;
	setp.ne.s32 	%p4, %r37, 0;
	@%p4 bra 	$L__BB17_3;
$L__BB17_4:
	setp.lt.u32 	%p5, %r3, 3;
	@%p5 bra 	$L__BB17_7;
	mul.wide.s32 	%rd11, %r2, 4;
	shl.b32 	%r36, %r2, 2;
$L__BB17_6:
	mul.wide.s32 	%rd8, %r39, 4;
	add.s64 	%rd9, %rd2, %rd8;
	ld.global.f32 	%f17, [%rd9];
	fma.rn.f32 	%f18, %f17, 0f3BBB989D, 0f3F000000;
	cvt.sat.f32.f32 	%f19, %f18;
	mov.f32 	%f20, 0f4B400001;
	mov.f32 	%f21, 0f437C0000;
	fma.rm.f32 	%f22, %f19, %f21, %f20;
	add.f32 	%f23, %f22, 0fCB40007F;
	neg.f32 	%f24, %f23;
	fma.rn.f32 	%f25, %f17, 0f3FB8AA3B, %f24;
	fma.rn.f32 	%f26, %f17, 0f32A57060, %f25;
	mov.b32 	%r28, %f22;
	shl.b32 	%r29, %r28, 23;
	mov.b32 	%f27, %r29;
	ex2.approx.ftz.f32 	%f28, %f26;
	mul.f32 	%f29, %f28, %f27;
	add.f32 	%f30, %f29, 0f40000000;
	fma.rn.f32 	%f31, %f29, %f30, 0f3F800000;
	div.rn.f32 	%f32, %f29, %f31;
	add.s64 	%rd10, %rd1, %rd8;
	st.global.f32 	[%rd10], %f32;
	add.s64 	%rd12, %rd9, %rd11;
	ld.global.f32 	%f33, [%rd12];
	fma.rn.f32 	%f34, %f33, 0f3BBB989D, 0f3F000000;
	cvt.sat.f32.f32 	%f35, %f34;
	fma.rm.f32 	%f36, %f35, %f21, %f20;
	add.f32 	%f37, %f36, 0fCB40007F;
	neg.f32 	%f38, %f37;
	fma.rn.f32 	%f39, %f33, 0f3FB8AA3B, %f38;
	fma.rn.f32 	%f40, %f33, 0f32A57060, %f39;
	mov.b32 	%r30, %f36;
	shl.b32 	%r31, %r30, 23;
	mov.b32 	%f41, %r31;
	ex2.approx.ftz.f32 	%f42, %f40;
	mul.f32 	%f43, %f42, %f41;
	add.f32 	%f44, %f43, 0f40000000;
	fma.rn.f32 	%f45, %f43, %f44, 0f3F800000;
	div.rn.f32 	%f46, %f43, %f45;
	add.s64 	%rd13, %rd10, %rd11;
	st.global.f32 	[%rd13], %f46;
	add.s64 	%rd14, %rd12, %rd11;
	ld.global.f32 	%f47, [%rd14];
	fma.rn.f32 	%f48, %f47, 0f3BBB989D, 0f3F000000;
	cvt.sat.f32.f32 	%f49, %f48;
	fma.rm.f32 	%f50, %f49, %f21, %f20;
	add.f32 	%f51, %f50, 0fCB40007F;
	neg.f32 	%f52, %f51;
	fma.rn.f32 	%f53, %f47, 0f3FB8AA3B, %f52;
	fma.rn.f32 	%f54, %f47, 0f32A57060, %f53;
	mov.b32 	%r32, %f50;
	shl.b32 	%r33, %r32, 23;
	mov.b32 	%f55, %r33;
	ex2.approx.ftz.f32 	%f56, %f54;
	mul.f32 	%f57, %f56, %f55;
	add.f32 	%f58, %f57, 0f40000000;
	fma.rn.f32 	%f59, %f57, %f58, 0f3F800000;
	div.rn.f32 	%f60, %f57, %f59;
	add.s64 	%rd15, %rd13, %rd11;
	st.global.f32 	[%rd15], %f60;
	add.s64 	%rd16, %rd14, %rd11;
	ld.global.f32 	%f61, [%rd16];
	fma.rn.f32 	%f62, %f61, 0f3BBB989D, 0f3F000000;
	cvt.sat.f32.f32 	%f63, %f62;
	fma.rm.f32 	%f64, %f63, %f21, %f20;
	add.f32 	%f65, %f64, 0fCB40007F;
	neg.f32 	%f66, %f65;
	fma.rn.f32 	%f67, %f61, 0f3FB8AA3B, %f66;
	fma.rn.f32 	%f68, %f61, 0f32A57060, %f67;
	mov.b32 	%r34, %f64;
	shl.b32 	%r35, %r34, 23;
	mov.b32 	%f69, %r35;
	ex2.approx.ftz.f32 	%f70, %f68;
	mul.f32 	%f71, %f70, %f69;
	add.f32 	%f72, %f71, 0f40000000;
	fma.rn.f32 	%f73, %f71, %f72, 0f3F800000;
	div.rn.f32 	%f74, %f71, %f73;
	add.s64 	%rd17, %rd15, %rd11;
	st.global.f32 	[%rd17], %f74;
	add.s32 	%r39, %r36, %r39;
	setp.lt.s32 	%p6, %r39, %r12;
	@%p6 bra 	$L__BB17_6;
$L__BB17_7:
	ret;

}
	// .globl	_Z10apply_reluiPfS_
.visible .entry _Z10apply_reluiPfS_(
	.param .u32 _Z10apply_reluiPfS__param_0,
	.param .u64 .ptr .align 1 _Z10apply_reluiPfS__param_1,
	.param .u64 .ptr .align 1 _Z10apply_reluiPfS__param_2
)
{
	.reg .pred 	%p<4>;
	.reg .b32 	%r<11>;
	.reg .b32 	%f<3>;
	.reg .b64 	%rd<8>;

	ld.param.u32 	%r6, [_Z10apply_reluiPfS__param_0];
	ld.param.u64 	%rd3, [_Z10apply_reluiPfS__param_1];
	ld.param.u64 	%rd4, [_Z10apply_reluiPfS__param_2];
	mov.u32 	%r7, %ctaid.x;
	mov.u32 	%r1, %ntid.x;
	mov.u32 	%r8, %tid.x;
	mad.lo.s32 	%r10, %r7, %r1, %r8;
	setp.ge.s32 	%p1, %r10, %r6;
	@%p1 bra 	$L__BB18_3;
	mov.u32 	%r9, %nctaid.x;
	mul.lo.s32 	%r3, %r1, %r9;
	cvta.to.global.u64 	%rd1, %rd3;
	cvta.to.global.u64 	%rd2, %rd4;
$L__BB18_2:
	mul.wide.s32 	%rd5, %r10, 4;
	add.s64 	%rd6, %rd2, %rd5;
	add.s64 	%rd7, %rd1, %rd5;
	ld.global.f32 	%f1, [%rd7];
	setp.lt.f32 	%p2, %f1, 0f00000000;
	selp.f32 	%f2, 0f00000000, %f1, %p2;
	st.global.f32 	[%rd6], %f2;
	add.s32 	%r10, %r10, %r3;
	setp.lt.s32 	%p3, %r10, %r6;
	@%p3 bra 	$L__BB18_2;
$L__BB18_3:
	ret;

}
	// .globl	_Z21apply_relu_derivativeiPfS_
.visible .entry _Z21apply_relu_derivativeiPfS_(
	.param .u32 _Z21apply_relu_derivativeiPfS__param_0,
	.param .u64 .ptr .align 1 _Z21apply_relu_derivativeiPfS__param_1,
	.param .u64 .ptr .align 1 _Z21apply_relu_derivativeiPfS__param_2
)
{
	.reg .pred 	%p<12>;
	.reg .b32 	%r<31>;
	.reg .b32 	%f<11>;
	.reg .b64 	%rd<18>;

	ld.param.u32 	%r12, [_Z21apply_relu_derivativeiPfS__param_0];
	ld.param.u64 	%rd3, [_Z21apply_relu_derivativeiPfS__param_1];
	ld.param.u64 	%rd4, [_Z21apply_relu_derivativeiPfS__param_2];
	cvta.to.global.u64 	%rd1, %rd4;
	cvta.to.global.u64 	%rd2, %rd3;
	mov.u32 	%r13, %ctaid.x;
	mov.u32 	%r14, %ntid.x;
	mov.u32 	%r15, %tid.x;
	mad.lo.s32 	%r29, %r13, %r14, %r15;
	mov.u32 	%r16, %nctaid.x;
	mul.lo.s32 	%r2, %r14, %r16;
	setp.ge.s32 	%p1, %r29, %r12;
	@%p1 bra 	$L__BB19_7;
	add.s32 	%r17, %r29, %r2;
	max.s32 	%r18, %r12, %r17;
	setp.lt.s32 	%p2, %r17, %r12;
	selp.u32 	%r19, 1, 0, %p2;
	add.s32 	%r20, %r17, %r19;
	sub.s32 	%r21, %r18, %r20;
	div.u32 	%r22, %r21, %r2;
	add.s32 	%r3, %r22, %r19;
	and.b32  	%r23, %r3, 3;
	setp.eq.s32 	%p3, %r23, 3;
	@%p3 bra 	$L__BB19_4;
	add.s32 	%r24, %r3, 1;
	and.b32  	%r25, %r24, 3;
	neg.s32 	%r27, %r25;
$L__BB19_3:
	.pragma "nounroll";
	mul.wide.s32 	%rd5, %r29, 4;
	add.s64 	%rd6, %rd1, %rd5;
	add.s64 	%rd7, %rd2, %rd5;
	ld.global.f32 	%f1, [%rd7];
	setp.geu.f32 	%p4, %f1, 0f00000000;
	selp.f32 	%f2, 0f3F800000, 0f00000000, %p4;
	st.global.f32 	[%rd6], %f2;
	add.s32 	%r29, %r29, %r2;
	add.s32 	%r27, %r27, 1;
	setp.ne.s32 	%p5, %r27, 0;
	@%p5 bra 	$L__BB19_3;
$L__BB19_4:
	setp.lt.u32 	%p6, %r3, 3;
	@%p6 bra 	$L__BB19_7;
	mul.wide.s32 	%rd11, %r2, 4;
	shl.b32 	%r26, %r2, 2;
$L__BB19_6:
	mul.wide.s32 	%rd8, %r29, 4;
	add.s64 	%rd9, %rd2, %rd8;
	ld.global.f32 	%f3, [%rd9];
	setp.geu.f32 	%p7, %f3, 0f00000000;
	selp.f32 	%f4, 0f3F800000, 0f00000000, %p7;
	add.s64 	%rd10, %rd1, %rd8;
	st.global.f32 	[%rd10], %f4;
	add.s64 	%rd12, %rd9, %rd11;
	ld.global.f32 	%f5, [%rd12];
	setp.geu.f32 	%p8, %f5, 0f00000000;
	selp.f32 	%f6, 0f3F800000, 0f00000000, %p8;
	add.s64 	%rd13, %rd10, %rd11;
	st.global.f32 	[%rd13], %f6;
	add.s64 	%rd14, %rd12, %rd11;
	ld.global.f32 	%f7, [%rd14];
	setp.geu.f32 	%p9, %f7, 0f00000000;
	selp.f32 	%f8, 0f3F800000, 0f00000000, %p9;
	add.s64 	%rd15, %rd13, %rd11;
	st.global.f32 	[%rd15], %f8;
	add.s64 	%rd16, %rd14, %rd11;
	ld.global.f32 	%f9, [%rd16];
	setp.geu.f32 	%p10, %f9, 0f00000000;
	selp.f32 	%f10, 0f3F800000, 0f00000000, %p10;
	add.s64 	%rd17, %rd15, %rd11;
	st.global.f32 	[%rd17], %f10;
	add.s32 	%r29, %r26, %r29;
	setp.lt.s32 	%p11, %r29, %r12;
	@%p11 bra 	$L__BB19_6;
$L__BB19_7:
	ret;

}
	// .globl	_Z20apply_twoplayerscoreiPfS_
.visible .entry _Z20apply_twoplayerscoreiPfS_(
	.param .u32 _Z20apply_twoplayerscoreiPfS__param_0,
	.param .u64 .ptr .align 1 _Z20apply_twoplayerscoreiPfS__param_1,
	.param .u64 .ptr .align 1 _Z20apply_twoplayerscoreiPfS__param_2
)
{
	.reg .pred 	%p<7>;
	.reg .b32 	%r<41>;
	.reg .b32 	%f<70>;
	.reg .b64 	%rd<18>;

	ld.param.u32 	%r12, [_Z20apply_twoplayerscoreiPfS__param_0];
	ld.param.u64 	%rd3, [_Z20apply_twoplayerscoreiPfS__param_1];
	ld.param.u64 	%rd4, [_Z20apply_twoplayerscoreiPfS__param_2];
	cvta.to.global.u64 	%rd1, %rd4;
	cvta.to.global.u64 	%rd2, %rd3;
	mov.u32 	%r13, %ctaid.x;
	mov.u32 	%r14, %ntid.x;
	mov.u32 	%r15, %tid.x;
	mad.lo.s32 	%r39, %r13, %r14, %r15;
	mov.u32 	%r16, %nctaid.x;
	mul.lo.s32 	%r2, %r14, %r16;
	setp.ge.s32 	%p1, %r39, %r12;
	@%p1 bra 	$L__BB20_7;
	add.s32 	%r17, %r39, %r2;
	max.s32 	%r18, %r12, %r17;
	setp.lt.s32 	%p2, %r17, %r12;
	selp.u32 	%r19, 1, 0, %p2;
	add.s32 	%r20, %r17, %r19;
	sub.s32 	%r21, %r18, %r20;
	div.u32 	%r22, %r21, %r2;
	add.s32 	%r3, %r22, %r19;
	and.b32  	%r23, %r3, 3;
	setp.eq.s32 	%p3, %r23, 3;
	@%p3 bra 	$L__BB20_4;
	add.s32 	%r24, %r3, 1;
	and.b32  	%r25, %r24, 3;
	neg.s32 	%r37, %r25;
$L__BB20_3:
	.pragma "nounroll";
	mul.wide.s32 	%rd5, %r39, 4;
	add.s64 	%rd6, %rd1, %rd5;
	add.s64 	%rd7, %rd2, %rd5;
	ld.global.f32 	%f1, [%rd7];
	fma.rn.f32 	%f2, %f1, 0f3BBB989D, 0f3F000000;
	cvt.sat.f32.f32 	%f3, %f2;
	mov.f32 	%f4, 0f4B400001;
	mov.f32 	%f5, 0f437C0000;
	fma.rm.f32 	%f6, %f3, %f5, %f4;
	add.f32 	%f7, %f6, 0fCB40007F;
	neg.f32 	%f8, %f7;
	fma.rn.f32 	%f9, %f1, 0f3FB8AA3B, %f8;
	fma.rn.f32 	%f10, %f1, 0f32A57060, %f9;
	mov.b32 	%r26, %f6;
	shl.b32 	%r27, %r26, 23;
	mov.b32 	%f11, %r27;
	ex2.approx.ftz.f32 	%f12, %f10;
	fma.rn.f32 	%f13, %f12, %f11, 0fBF800000;
	fma.rn.f32 	%f14, %f12, %f11, 0f3F800000;
	div.rn.f32 	%f15, %f13, %f14;
	st.global.f32 	[%rd6], %f15;
	add.s32 	%r39, %r39, %r2;
	add.s32 	%r37, %r37, 1;
	setp.ne.s32 	%p4, %r37, 0;
	@%p4 bra 	$L__BB20_3;
$L__BB20_4:
	setp.lt.u32 	%p5, %r3, 3;
	@%p5 bra 	$L__BB20_7;
	mul.wide.s32 	%rd11, %r2, 4;
	shl.b32 	%r36, %r2, 2;
$L__BB20_6:
	mul.wide.s32 	%rd8, %r39, 4;
	add.s64 	%rd9, %rd2, %rd8;
	ld.global.f32 	%f16, [%rd9];
	fma.rn.f32 	%f17, %f16, 0f3BBB989D, 0f3F000000;
	cvt.sat.f32.f32 	%f18, %f17;
	mov.f32 	%f19, 0f4B400001;
	mov.f32 	%f20, 0f437C0000;
	fma.rm.f32 	%f21, %f18, %f20, %f19;
	add.f32 	%f22, %f21, 0fCB40007F;
	neg.f32 	%f23, %f22;
	fma.rn.f32 	%f24, %f16, 0f3FB8AA3B, %f23;
	fma.rn.f32 	%f25, %f16, 0f32A57060, %f24;
	mov.b32 	%r28, %f21;
	shl.b32 	%r29, %r28, 23;
	mov.b32 	%f26, %r29;
	ex2.approx.ftz.f32 	%f27, %f25;
	fma.rn.f32 	%f28, %f27, %f26, 0fBF800000;
	fma.rn.f32 	%f29, %f27, %f26, 0f3F800000;
	div.rn.f32 	%f30, %f28, %f29;
	add.s64 	%rd10, %rd1, %rd8;
	st.global.f32 	[%rd10], %f30;
	add.s64 	%rd12, %rd9, %rd11;
	ld.global.f32 	%f31, [%rd12];
	fma.rn.f32 	%f32, %f31, 0f3BBB989D, 0f3F000000;
	cvt.sat.f32.f32 	%f33, %f32;
	fma.rm.f32 	%f34, %f33, %f20, %f19;
	add.f32 	%f35, %f34, 0fCB40007F;
	neg.f32 	%f36, %f35;
	fma.rn.f32 	%f37, %f31, 0f3FB8AA3B, %f36;
	fma.rn.f32 	%f38, %f31, 0f32A57060, %f37;
	mov.b32 	%r30, %f34;
	shl.b32 	%r31, %r30, 23;
	mov.b32 	%f39, %r31;
	ex2.approx.ftz.f32 	%f40, %f38;
	fma.rn.f32 	%f41, %f40, %f39, 0fBF800000;
	fma.rn.f32 	%f42, %f40, %f39, 0f3F800000;
	div.rn.f32 	%f43, %f41, %f42;
	add.s64 	%rd13, %rd10, %rd11;
	st.global.f32 	[%rd13], %f43;
	add.s64 	%rd14, %rd12, %rd11;
	ld.global.f32 	%f44, [%rd14];
	fma.rn.f32 	%f45, %f44, 0f3BBB989D, 0f3F000000;
	cvt.sat.f32.f32 	%f46, %f45;
	fma.rm.f32 	%f47, %f46, %f20, %f19;
	add.f32 	%f48, %f47, 0fCB40007F;
	neg.f32 	%f49, %f48;
	fma.rn.f32 	%f50, %f44, 0f3FB8AA3B, %f49;
	fma.rn.f32 	%f51, %f44, 0f32A57060, %f50;
	mov.b32 	%r32, %f47;
	shl.b32 	%r33, %r32, 23;
	mov.b32 	%f52, %r33;
	ex2.approx.ftz.f32 	%f53, %f51;
	fma.rn.f32 	%f54, %f53, %f52, 0fBF800000;
	fma.rn.f32 	%f55, %f53, %f52, 0f3F800000;
	div.rn.f32 	%f56, %f54, %f55;
	add.s64 	%rd15, %rd13, %rd11;
	st.global.f32 	[%rd15], %f56;
	add.s64 	%rd16, %rd14, %rd11;
	ld.global.f32 	%f57, [%rd16];
	fma.rn.f32 	%f58, %f57, 0f3BBB989D, 0f3F000000;
	cvt.sat.f32.f32 	%f59, %f58;
	fma.rm.f32 	%f60, %f59, %f20, %f19;
	add.f32 	%f61, %f60, 0fCB40007F;
	neg.f32 	%f62, %f61;
	fma.rn.f32 	%f63, %f57, 0f3FB8AA3B, %f62;
	fma.rn.f32 	%f64, %f57, 0f32A57060, %f63;
	mov.b32 	%r34, %f60;
	shl.b32 	%r35, %r34, 23;
	mov.b32 	%f65, %r35;
	ex2.approx.ftz.f32 	%f66, %f64;
	fma.rn.f32 	%f67, %f66, %f65, 0fBF800000;
	fma.rn.f32 	%f68, %f66, %f65, 0f3F800000;
	div.rn.f32 	%f69, %f67, %f68;
	add.s64 	%rd17, %rd15, %rd11;
	st.global.f32 	[%rd17], %f69;
	add.s32 	%r39, %r36, %r39;
	setp.lt.s32 	%p6, %r39, %r12;
	@%p6 bra 	$L__BB20_6;
$L__BB20_7:
	ret;

}
	// .globl	_Z31apply_twoplayerscore_derivativeiPfS_
.visible .entry _Z31apply_twoplayerscore_derivativeiPfS_(
	.param .u32 _Z31apply_twoplayerscore_derivativeiPfS__param_0,
	.param .u64 .ptr .align 1 _Z31apply_twoplayerscore_derivativeiPfS__param_1,
	.param .u64 .ptr .align 1 _Z31apply_twoplayerscore_derivativeiPfS__param_2
)
{
	.reg .pred 	%p<7>;
	.reg .b32 	%r<41>;
	.reg .b32 	%f<80>;
	.reg .b64 	%rd<18>;

	ld.param.u32 	%r12, [_Z31apply_twoplayerscore_derivativeiPfS__param_0];
	ld.param.u64 	%rd3, [_Z31apply_twoplayerscore_derivativeiPfS__param_1];
	ld.param.u64 	%rd4, [_Z31apply_twoplayerscore_derivativeiPfS__param_2];
	cvta.to.global.u64 	%rd1, %rd4;
	cvta.to.global.u64 	%rd2, %rd3;
	mov.u32 	%r13, %ctaid.x;
	mov.u32 	%r14, %ntid.x;
	mov.u32 	%r15, %tid.x;
	mad.lo.s32 	%r39, %r13, %r14, %r15;
	mov.u32 	%r16, %nctaid.x;
	mul.lo.s32 	%r2, %r14, %r16;
	setp.ge.s32 	%p1, %r39, %r12;
	@%p1 bra 	$L__BB21_7;
	add.s32 	%r17, %r39, %r2;
	max.s32 	%r18, %r12, %r17;
	setp.lt.s32 	%p2, %r17, %r12;
	selp.u32 	%r19, 1, 0, %p2;
	add.s32 	%r20, %r17, %r19;
	sub.s32 	%r21, %r18, %r20;
	div.u32 	%r22, %r21, %r2;
	add.s32 	%r3, %r22, %r19;
	and.b32  	%r23, %r3, 3;
	setp.eq.s32 	%p3, %r23, 3;
	@%p3 bra 	$L__BB21_4;
	add.s32 	%r24, %r3, 1;
	and.b32  	%r25, %r24, 3;
	neg.s32 	%r37, %r25;
$L__BB21_3:
	.pragma "nounroll";
	mul.wide.s32 	%rd5, %r39, 4;
	add.s64 	%rd6, %rd1, %rd5;
	add.s64 	%rd7, %rd2, %rd5;
	ld.global.f32 	%f1, [%rd7];
	fma.rn.f32 	%f2, %f1, 0f3BBB989D, 0f3F000000;
	cvt.sat.f32.f32 	%f3, %f2;
	mov.f32 	%f4, 0f4B400001;
	mov.f32 	%f5, 0f437C0000;
	fma.rm.f32 	%f6, %f3, %f5, %f4;
	add.f32 	%f7, %f6, 0fCB40007F;
	neg.f32 	%f8, %f7;
	fma.rn.f32 	%f9, %f1, 0f3FB8AA3B, %f8;
	fma.rn.f32 	%f10, %f1, 0f32A57060, %f9;
	mov.b32 	%r26, %f6;
	shl.b32 	%r27, %r26, 23;
	mov.b32 	%f11, %r27;
	ex2.approx.ftz.f32 	%f12, %f10;
	mul.f32 	%f13, %f12, %f11;
	add.f32 	%f14, %f13, %f13;
	add.f32 	%f15, %f13, 0f40000000;
	fma.rn.f32 	%f16, %f13, %f15, 0f3F800000;
	div.rn.f32 	%f17, %f14, %f16;
	st.global.f32 	[%rd6], %f17;
	add.s32 	%r39, %r39, %r2;
	add.s32 	%r37, %r37, 1;
	setp.ne.s32 	%p4, %r37, 0;
	@%p4 bra 	$L__BB21_3;
$L__BB21_4:
	setp.lt.u32 	%p5, %r3, 3;
	@%p5 bra 	$L__BB21_7;
	mul.wide.s32 	%rd11, %r2, 4;
	shl.b32 	%r36, %r2, 2;
$L__BB21_6:
	mul.wide.s32 	%rd8, %r39, 4;
	add.s64 	%rd9, %rd2, %rd8;
	ld.global.f32 	%f18, [%rd9];
	fma.rn.f32 	%f19, %f18, 0f3BBB989D, 0f3F000000;
	cvt.sat.f32.f32 	%f20, %f19;
	mov.f32 	%f21, 0f4B400001;
	mov.f32 	%f22, 0f437C0000;
	fma.rm.f32 	%f23, %f20, %f22, %f21;
	add.f32 	%f24, %f23, 0fCB40007F;
	neg.f32 	%f25, %f24;
	fma.rn.f32 	%f26, %f18, 0f3FB8AA3B, %f25;
	fma.rn.f32 	%f27, %f18, 0f32A57060, %f26;
	mov.b32 	%r28, %f23;
	shl.b32 	%r29, %r28, 23;
	mov.b32 	%f28, %r29;
	ex2.approx.ftz.f32 	%f29, %f27;
	mul.f32 	%f30, %f29, %f28;
	add.f32 	%f31, %f30, %f30;
	add.f32 	%f32, %f30, 0f40000000;
	fma.rn.f32 	%f33, %f30, %f32, 0f3F800000;
	div.rn.f32 	%f34, %f31, %f33;
	add.s64 	%rd10, %rd1, %rd8;
	st.global.f32 	[%rd10], %f34;
	add.s64 	%rd12, %rd9, %rd11;
	ld.global.f32 	%f35, [%rd12];
	fma.rn.f32 	%f36, %f35, 0f3BBB989D, 0f3F000000;
	cvt.sat.f32.f32 	%f37, %f36;
	fma.rm.f32 	%f38, %f37, %f22, %f21;
	add.f32 	%f39, %f38, 0fCB40007F;
	neg.f32 	%f40, %f39;
	fma.rn.f32 	%f41, %f35, 0f3FB8AA3B, %f40;
	fma.rn.f32 	%f42, %f35, 0f32A57060, %f41;
	mov.b32 	%r30, %f38;
	shl.b32 	%r31, %r30, 23;
	mov.b32 	%f43, %r31;
	ex2.approx.ftz.f32 	%f44, %f42;
	mul.f32 	%f45, %f44, %f43;
	add.f32 	%f46, %f45, %f45;
	add.f32 	%f47, %f45, 0f40000000;
	fma.rn.f32 	%f48, %f45, %f47, 0f3F800000;
	div.rn.f32 	%f49, %f46, %f48;
	add.s64 	%rd13, %rd10, %rd11;
	st.global.f32 	[%rd13], %f49;
	add.s64 	%rd14, %rd12, %rd11;
	ld.global.f32 	%f50, [%rd14];
	fma.rn.f32 	%f51, %f50, 0f3BBB989D, 0f3F000000;
	cvt.sat.f32.f32 	%f52, %f51;
	fma.rm.f32 	%f53, %f52, %f22, %f21;
	add.f32 	%f54, %f53, 0fCB40007F;
	neg.f32 	%f55, %f54;
	fma.rn.f32 	%f56, %f50, 0f3FB8AA3B, %f55;
	fma.rn.f32 	%f57, %f50, 0f32A57060, %f56;
	mov.b32 	%r32, %f53;
	shl.b32 	%r33, %r32, 23;
	mov.b32 	%f58, %r33;
	ex2.approx.ftz.f32 	%f59, %f57;
	mul.f32 	%f60, %f59, %f58;
	add.f32 	%f61, %f60, %f60;
	add.f32 	%f62, %f60, 0f40000000;
	fma.rn.f32 	%f63, %f60, %f62, 0f3F800000;
	div.rn.f32 	%f64, %f61, %f63;
	add.s64 	%rd15, %rd13, %rd11;
	st.global.f32 	[%rd15], %f64;
	add.s64 	%rd16, %rd14, %rd11;
	ld.global.f32 	%f65, [%rd16];
	fma.rn.f32 	%f66, %f65, 0f3BBB989D, 0f3F000000;
	cvt.sat.f32.f32 	%f67, %f66;
	fma.rm.f32 	%f68, %f67, %f22, %f21;
	add.f32 	%f69, %f68, 0fCB40007F;
	neg.f32 	%f70, %f69;
	fma.rn.f32 	%f71, %f65, 0f3FB8AA3B, %f70;
	fma.rn.f32 	%f72, %f65, 0f32A57060, %f71;
	mov.b32 	%r34, %f68;
	shl.b32 	%r35, %r34, 23;
	mov.b32 	%f73, %r35;
	ex2.approx.ftz.f32 	%f74, %f72;
	mul.f32 	%f75, %f74, %f73;
	add.f32 	%f76, %f75, %f75;
	add.f32 	%f77, %f75, 0f40000000;
	fma.rn.f32 	%f78, %f75, %f77, 0f3F800000;
	div.rn.f32 	%f79, %f76, %f78;
	add.s64 	%rd17, %rd15, %rd11;
	st.global.f32 	[%rd17], %f79;
	add.s32 	%r39, %r36, %r39;
	setp.lt.s32 	%p6, %r39, %r12;
	@%p6 bra 	$L__BB21_6;
$L__BB21_7:
	ret;

}


// ===== COMPILED SASS (sm_100) =====

	.target	sm_100

	.elftype	@"ET_EXEC"


//--------------------- .note.nv.tkinfo           --------------------------
	.section	.note.nv.tkinfo,"",@"SHT_NOTE"
	.sectionflags	@"SHF_NOTE_NV_TKINFO"
	.tkinfo
        /*0018*/ 	.word	0x00000002
        /*0030*/ 	.string	""
        /*0030*/ 	.string	"ptxas"
        /*0030*/ 	.string	"Cuda compilation tools, release 13.0, V13.0.88"
        /*0030*/ 	.string	"Build cuda_13.0.r13.0/compiler.36424714_0"
        /*0030*/ 	.string	"-arch sm_100 -m 64 "



//--------------------- .note.nv.cuinfo           --------------------------
	.section	.note.nv.cuinfo,"",@"SHT_NOTE"
	.sectionflags	@"SHF_NOTE_NV_CUINFO"
        /*0018*/ 	.short	0x0002
        /*001a*/ 	.short	0x0064
        /*001c*/ 	.short	0x0082
	.zero		2


//--------------------- .nv.info                  --------------------------
	.section	.nv.info,"",@"SHT_CUDA_INFO"
	.align	4


	//----- nvinfo : EIATTR_REGCOUNT
	.align		4
        /*0000*/ 	.byte	0x04, 0x2f
        /*0002*/ 	.short	(.L_10 - .L_9)
	.align		4
.L_9:
        /*0004*/ 	.word	index@(_Z10set_valuesfiPf)
        /*0008*/ 	.word	0x00000012


	//----- nvinfo : EIATTR_FRAME_SIZE
	.align		4
.L_10:
        /*000c*/ 	.byte	0x04, 0x11
        /*000e*/ 	.short	(.L_12 - .L_11)
	.align		4
.L_11:
        /*0010*/ 	.word	index@(_Z10set_valuesfiPf)
        /*0014*/ 	.word	0x00000000


	//----- nvinfo : EIATTR_REGCOUNT
	.align		4
.L_12:
        /*0018*/ 	.byte	0x04, 0x2f
        /*001a*/ 	.short	(.L_14 - .L_13)
	.align		4
.L_13:
        /*001c*/ 	.word	index@(_Z3addiPfS_S_)
        /*0020*/ 	.word	0x0000001a


	//----- nvinfo : EIATTR_FRAME_SIZE
	.align		4
.L_14:
        /*0024*/ 	.byte	0x04, 0x11
        /*0026*/ 	.short	(.L_16 - .L_15)
	.align		4
.L_15:
        /*0028*/ 	.word	index@(_Z3addiPfS_S_)
        /*002c*/ 	.word	0x00000000


	//----- nvinfo : EIATTR_REGCOUNT
	.align		4
.L_16:
        /*0030*/ 	.byte	0x04, 0x2f
        /*0032*/ 	.short	(.L_18 - .L_17)
	.align		4
.L_17:
        /*0034*/ 	.word	index@(_Z10add_assigniPfS_)
        /*0038*/ 	.word	0x00000018


	//----- nvinfo : EIATTR_FRAME_SIZE
	.align		4
.L_18:
        /*003c*/ 	.byte	0x04, 0x11
        /*003e*/ 	.short	(.L_20 - .L_19)
	.align		4
.L_19:
        /*0040*/ 	.word	index@(_Z10add_assigniPfS_)
        /*0044*/ 	.word	0x00000000


	//----- nvinfo : EIATTR_REGCOUNT
	.align		4
.L_20:
        /*0048*/ 	.byte	0x04, 0x2f
        /*004a*/ 	.short	(.L_22 - .L_21)
	.align		4
.L_21:
        /*004c*/ 	.word	index@(_Z3subiPfS_S_)
        /*0050*/ 	.word	0x0000001a


	//----- nvinfo : EIATTR_FRAME_SIZE
	.align		4
.L_22:
        /*0054*/ 	.byte	0x04, 0x11
        /*0056*/ 	.short	(.L_24 - .L_23)
	.align		4
.L_23:
        /*0058*/ 	.word	index@(_Z3subiPfS_S_)
        /*005c*/ 	.word	0x00000000


	//----- nvinfo : EIATTR_REGCOUNT
	.align		4
.L_24:
        /*0060*/ 	.byte	0x04, 0x2f
        /*0062*/ 	.short	(.L_26 - .L_25)
	.align		4
.L_25:
        /*0064*/ 	.word	index@(_Z10sub_assigniPfS_)
        /*0068*/ 	.word	0x00000018


	//----- nvinfo : EIATTR_FRAME_SIZE
	.align		4
.L_26:
        /*006c*/ 	.byte	0x04, 0x11
        /*006e*/ 	.short	(.L_28 - .L_27)
	.align		4
.L_27:
        /*0070*/ 	.word	index@(_Z10sub_assigniPfS_)
        /*0074*/ 	.word	0x00000000


	//----- nvinfo : EIATTR_REGCOUNT
	.align		4
.L_28:
        /*0078*/ 	.byte	0x04, 0x2f
        /*007a*/ 	.short	(.L_30 - .L_29)
	.align		4
.L_29:
        /*007c*/ 	.word	index@(_Z18entrywise_multiplyiPfS_S_)
        /*0080*/ 	.word	0x0000001a


	//----- nvinfo : EIATTR_FRAME_SIZE
	.align		4
.L_30:
        /*0084*/ 	.byte	0x04, 0x11
        /*0086*/ 	.short	(.L_32 - .L_31)
	.align		4
.L_31:
        /*0088*/ 	.word	index@(_Z18entrywise_multiplyiPfS_S_)
        /*008c*/ 	.word	0x00000000


	//----- nvinfo : EIATTR_REGCOUNT
	.align		4
.L_32:
        /*0090*/ 	.byte	0x04, 0x2f
        /*0092*/ 	.short	(.L_34 - .L_33)
	.align		4
.L_33:
        /*0094*/ 	.word	index@(_Z26inplace_entrywise_multiplyiPfS_)
        /*0098*/ 	.word	0x00000018


	//----- nvinfo : EIATTR_FRAME_SIZE
	.align		4
.L_34:
        /*009c*/ 	.byte	0x04, 0x11
        /*009e*/ 	.short	(.L_36 - .L_35)
	.align		4
.L_35:
        /*00a0*/ 	.word	index@(_Z26inplace_entrywise_multiplyiPfS_)
        /*00a4*/ 	.word	0x00000000


	//----- nvinfo : EIATTR_REGCOUNT
	.align		4
.L_36:
        /*00a8*/ 	.byte	0x04, 0x2f
        /*00aa*/ 	.short	(.L_38 - .L_37)
	.align		4
.L_37:
        /*00ac*/ 	.word	index@(_Z15scalar_multiplyifPfS_)
        /*00b0*/ 	.word	0x0000001c


	//----- nvinfo : EIATTR_FRAME_SIZE
	.align		4
.L_38:
        /*00b4*/ 	.byte	0x04, 0x11
        /*00b6*/ 	.short	(.L_40 - .L_39)
	.align		4
.L_39:
        /*00b8*/ 	.word	index@(_Z15scalar_multiplyifPfS_)
        /*00bc*/ 	.word	0x00000000


	//----- nvinfo : EIATTR_REGCOUNT
	.align		4
.L_40:
        /*00c0*/ 	.byte	0x04, 0x2f
        /*00c2*/ 	.short	(.L_42 - .L_41)
	.align		4
.L_41:
        /*00c4*/ 	.word	index@(_Z8multiplyiiPfiiS_iS_)
        /*00c8*/ 	.word	0x00000020


	//----- nvinfo : EIATTR_FRAME_SIZE
	.align		4
.L_42:
        /*00cc*/ 	.byte	0x04, 0x11
        /*00ce*/ 	.short	(.L_44 - .L_43)
	.align		4
.L_43:
        /*00d0*/ 	.word	index@(_Z8multiplyiiPfiiS_iS_)
        /*00d4*/ 	.word	0x00000000


	//----- nvinfo : EIATTR_REGCOUNT
	.align		4
.L_44:
        /*00d8*/ 	.byte	0x04, 0x2f
        /*00da*/ 	.short	(.L_46 - .L_45)
	.align		4
.L_45:
        /*00dc*/ 	.word	index@(_Z9transposeiiPfS_)
        /*00e0*/ 	.word	0x0000000a


	//----- nvinfo : EIATTR_FRAME_SIZE
	.align		4
.L_46:
        /*00e4*/ 	.byte	0x04, 0x11
        /*00e6*/ 	.short	(.L_48 - .L_47)
	.align		4
.L_47:
        /*00e8*/ 	.word	index@(_Z9transposeiiPfS_)
        /*00ec*/ 	.word	0x00000000


	//----- nvinfo : EIATTR_REGCOUNT
	.align		4
.L_48:
        /*00f0*/ 	.byte	0x04, 0x2f
        /*00f2*/ 	.short	(.L_50 - .L_49)
	.align		4
.L_49:
        /*00f4*/ 	.word	index@(_Z17inplace_transposeiiiPf)
        /*00f8*/ 	.word	0x0000001c


	//----- nvinfo : EIATTR_FRAME_SIZE
	.align		4
.L_50:
        /*00fc*/ 	.byte	0x04, 0x11
        /*00fe*/ 	.short	(.L_52 - .L_51)
	.align		4
.L_51:
        /*0100*/ 	.word	index@(_Z17inplace_transposeiiiPf)
        /*0104*/ 	.word	0x00000000


	//----- nvinfo : EIATTR_REGCOUNT
	.align		4
.L_52:
        /*0108*/ 	.byte	0x04, 0x2f
        /*010a*/ 	.short	(.L_54 - .L_53)
	.align		4
.L_53:
        /*010c*/ 	.word	index@(_Z16add_constant_rowfiiPfS_)
        /*0110*/ 	.word	0x0000000e


	//----- nvinfo : EIATTR_FRAME_SIZE
	.align		4
.L_54:
        /*0114*/ 	.byte	0x04, 0x11
        /*0116*/ 	.short	(.L_56 - .L_55)
	.align		4
.L_55:
        /*0118*/ 	.word	index@(_Z16add_constant_rowfiiPfS_)
        /*011c*/ 	.word	0x00000000


	//----- nvinfo : EIATTR_REGCOUNT
	.align		4
.L_56:
        /*0120*/ 	.byte	0x04, 0x2f
        /*0122*/ 	.short	(.L_58 - .L_57)
	.align		4
.L_57:
        /*0124*/ 	.word	index@(_Z18setup_random_stateP17curandStateXORWOWim)
        /*0128*/ 	.word	0x0000001f


	//----- nvinfo : EIATTR_FRAME_SIZE
	.align		4
.L_58:
        /*012c*/ 	.byte	0x04, 0x11
        /*012e*/ 	.short	(.L_60 - .L_59)
	.align		4
.L_59:
        /*0130*/ 	.word	index@(_Z18setup_random_stateP17curandStateXORWOWim)
        /*0134*/ 	.word	0x00000000


	//----- nvinfo : EIATTR_REGCOUNT
	.align		4
.L_60:
        /*0138*/ 	.byte	0x04, 0x2f
        /*013a*/ 	.short	(.L_62 - .L_61)
	.align		4
.L_61:
        /*013c*/ 	.word	index@(_Z16dropout_elementsP17curandStateXORWOWfiPfS1_)
        /*0140*/ 	.word	0x00000020


	//----- nvinfo : EIATTR_FRAME_SIZE
	.align		4
.L_62:
        /*0144*/ 	.byte	0x04, 0x11
        /*0146*/ 	.short	(.L_64 - .L_63)
	.align		4
.L_63:
        /*0148*/ 	.word	index@(_Z16dropout_elementsP17curandStateXORWOWfiPfS1_)
        /*014c*/ 	.word	0x00000000


	//----- nvinfo : EIATTR_REGCOUNT
	.align		4
.L_64:
        /*0150*/ 	.byte	0x04, 0x2f
        /*0152*/ 	.short	(.L_66 - .L_65)
	.align		4
.L_65:
        /*0154*/ 	.word	index@(_Z12dropout_rowsfiPfS_m)
        /*0158*/ 	.word	0x0000001f


	//----- nvinfo : EIATTR_FRAME_SIZE
	.align		4
.L_66:
        /*015c*/ 	.byte	0x04, 0x11
        /*015e*/ 	.short	(.L_68 - .L_67)
	.align		4
.L_67:
        /*0160*/ 	.word	index@(_Z12dropout_rowsfiPfS_m)
        /*0164*/ 	.word	0x00000030


	//----- nvinfo : EIATTR_REGCOUNT
	.align		4
.L_68:
        /*0168*/ 	.byte	0x04, 0x2f
        /*016a*/ 	.short	(.L_70 - .L_69)
	.align		4
.L_69:
        /*016c*/ 	.word	index@(_Z4copyiPfS_)
        /*0170*/ 	.word	0x0000001e


	//----- nvinfo : EIATTR_FRAME_SIZE
	.align		4
.L_70:
        /*0174*/ 	.byte	0x04, 0x11
        /*0176*/ 	.short	(.L_72 - .L_71)
	.align		4
.L_71:
        /*0178*/ 	.word	index@(_Z4copyiPfS_)
        /*017c*/ 	.word	0x00000000


	//----- nvinfo : EIATTR_REGCOUNT
	.align		4
.L_72:
        /*0180*/ 	.byte	0x04, 0x2f
        /*0182*/ 	.short	(.L_74 - .L_73)
	.align		4
.L_73:
        /*0184*/ 	.word	index@(_Z13apply_sigmoidiPfS_)
        /*0188*/ 	.word	0x00000017


	//----- nvinfo : EIATTR_FRAME_SIZE
	.align		4
.L_74:
        /*018c*/ 	.byte	0x04, 0x11
        /*018e*/ 	.short	(.L_76 - .L_75)
	.align		4
.L_75:
        /*0190*/ 	.word	index@($__internal_3_$__cuda_sm3x_div_rn_noftz_f32_slowpath)
        /*0194*/ 	.word	0x00000000


	//----- nvinfo : EIATTR_FRAME_SIZE
	.align		4
.L_76:
        /*0198*/ 	.byte	0x04, 0x11
        /*019a*/ 	.short	(.L_78 - .L_77)
	.align		4
.L_77:
        /*019c*/ 	.word	index@(_Z13apply_sigmoidiPfS_)
        /*01a0*/ 	.word	0x00000000


	//----- nvinfo : EIATTR_REGCOUNT
	.align		4
.L_78:
        /*01a4*/ 	.byte	0x04, 0x2f
        /*01a6*/ 	.short	(.L_80 - .L_79)
	.align		4
.L_79:
        /*01a8*/ 	.word	index@(_Z24apply_sigmoid_derivativeiPfS_)
        /*01ac*/ 	.word	0x00000017


	//----- nvinfo : EIATTR_FRAME_SIZE
	.align		4
.L_80:
        /*01b0*/ 	.byte	0x04, 0x11
        /*01b2*/ 	.short	(.L_82 - .L_81)
	.align		4
.L_81:
        /*01b4*/ 	.word	index@($__internal_2_$__cuda_sm3x_div_rn_noftz_f32_slowpath)
        /*01b8*/ 	.word	0x00000000


	//----- nvinfo : EIATTR_FRAME_SIZE
	.align		4
.L_82:
        /*01bc*/ 	.byte	0x04, 0x11
        /*01be*/ 	.short	(.L_84 - .L_83)
	.align		4
.L_83:
        /*01c0*/ 	.word	index@(_Z24apply_sigmoid_derivativeiPfS_)
        /*01c4*/ 	.word	0x00000000


	//----- nvinfo : EIATTR_REGCOUNT
	.align		4
.L_84:
        /*01c8*/ 	.byte	0x04, 0x2f
        /*01ca*/ 	.short	(.L_86 - .L_85)
	.align		4
.L_85:
        /*01cc*/ 	.word	index@(_Z10apply_reluiPfS_)
        /*01d0*/ 	.word	0x00000010


	//----- nvinfo : EIATTR_FRAME_SIZE
	.align		4
.L_86:
        /*01d4*/ 	.byte	0x04, 0x11
        /*01d6*/ 	.short	(.L_88 - .L_87)
	.align		4
.L_87:
        /*01d8*/ 	.word	index@(_Z10apply_reluiPfS_)
        /*01dc*/ 	.word	0x00000000


	//----- nvinfo : EIATTR_REGCOUNT
	.align		4
.L_88:
        /*01e0*/ 	.byte	0x04, 0x2f
        /*01e2*/ 	.short	(.L_90 - .L_89)
	.align		4
.L_89:
        /*01e4*/ 	.word	index@(_Z21apply_relu_derivativeiPfS_)
        /*01e8*/ 	.word	0x0000001c


	//----- nvinfo : EIATTR_FRAME_SIZE
	.align		4
.L_90:
        /*01ec*/ 	.byte	0x04, 0x11
        /*01ee*/ 	.short	(.L_92 - .L_91)
	.align		4
.L_91:
        /*01f0*/ 	.word	index@(_Z21apply_relu_derivativeiPfS_)
        /*01f4*/ 	.word	0x00000000


	//----- nvinfo : EIATTR_REGCOUNT
	.align		4
.L_92:
        /*01f8*/ 	.byte	0x04, 0x2f
        /*01fa*/ 	.short	(.L_94 - .L_93)
	.align		4
.L_93:
        /*01fc*/ 	.word	index@(_Z20apply_twoplayerscoreiPfS_)
        /*0200*/ 	.word	0x00000017


	//----- nvinfo : EIATTR_FRAME_SIZE
	.align		4
.L_94:
        /*0204*/ 	.byte	0x04, 0x11
        /*0206*/ 	.short	(.L_96 - .L_95)
	.align		4
.L_95:
        /*0208*/ 	.word	index@($__internal_1_$__cuda_sm3x_div_rn_noftz_f32_slowpath)
        /*020c*/ 	.word	0x00000000


	//----- nvinfo : EIATTR_FRAME_SIZE
	.align		4
.L_96:
        /*0210*/ 	.byte	0x04, 0x11
        /*0212*/ 	.short	(.L_98 - .L_97)
	.align		4
.L_97:
        /*0214*/ 	.word	index@(_Z20apply_twoplayerscoreiPfS_)
        /*0218*/ 	.word	0x00000000


	//----- nvinfo : EIATTR_REGCOUNT
	.align		4
.L_98:
        /*021c*/ 	.byte	0x04, 0x2f
        /*021e*/ 	.short	(.L_100 - .L_99)
	.align		4
.L_99:
        /*0220*/ 	.word	index@(_Z31apply_twoplayerscore_derivativeiPfS_)
        /*0224*/ 	.word	0x00000017


	//----- nvinfo : EIATTR_FRAME_SIZE
	.align		4
.L_100:
        /*0228*/ 	.byte	0x04, 0x11
        /*022a*/ 	.short	(.L_102 - .L_101)
	.align		4
.L_101:
        /*022c*/ 	.word	index@($__internal_0_$__cuda_sm3x_div_rn_noftz_f32_slowpath)
        /*0230*/ 	.word	0x00000000


	//----- nvinfo : EIATTR_FRAME_SIZE
	.align		4
.L_102:
        /*0234*/ 	.byte	0x04, 0x11
        /*0236*/ 	.short	(.L_104 - .L_103)
	.align		4
.L_103:
        /*0238*/ 	.word	index@(_Z31apply_twoplayerscore_derivativeiPfS_)
        /*023c*/ 	.word	0x00000000


	//----- nvinfo : EIATTR_MIN_STACK_SIZE
	.align		4
.L_104:
        /*0240*/ 	.byte	0x04, 0x12
        /*0242*/ 	.short	(.L_106 - .L_105)
	.align		4
.L_105:
        /*0244*/ 	.word	index@(_Z31apply_twoplayerscore_derivativeiPfS_)
        /*0248*/ 	.word	0x00000000


	//----- nvinfo : EIATTR_MIN_STACK_SIZE
	.align		4
.L_106:
        /*024c*/ 	.byte	0x04, 0x12
        /*024e*/ 	.short	(.L_108 - .L_107)
	.align		4
.L_107:
        /*0250*/ 	.word	index@(_Z20apply_twoplayerscoreiPfS_)
        /*0254*/ 	.word	0x00000000


	//----- nvinfo : EIATTR_MIN_STACK_SIZE
	.align		4
.L_108:
        /*0258*/ 	.byte	0x04, 0x12
        /*025a*/ 	.short	(.L_110 - .L_109)
	.align		4
.L_109:
        /*025c*/ 	.word	index@(_Z21apply_relu_derivativeiPfS_)
        /*0260*/ 	.word	0x00000000


	//----- nvinfo : EIATTR_MIN_STACK_SIZE
	.align		4
.L_110:
        /*0264*/ 	.byte	0x04, 0x12
        /*0266*/ 	.short	(.L_112 - .L_111)
	.align		4
.L_111:
        /*0268*/ 	.word	index@(_Z10apply_reluiPfS_)
        /*026c*/ 	.word	0x00000000


	//----- nvinfo : EIATTR_MIN_STACK_SIZE
	.align		4
.L_112:
        /*0270*/ 	.byte	0x04, 0x12
        /*0272*/ 	.short	(.L_114 - .L_113)
	.align		4
.L_113:
        /*0274*/ 	.word	index@(_Z24apply_sigmoid_derivativeiPfS_)
        /*0278*/ 	.word	0x00000000


	//----- nvinfo : EIATTR_MIN_STACK_SIZE
	.align		4
.L_114:
        /*027c*/ 	.byte	0x04, 0x12
        /*027e*/ 	.short	(.L_116 - .L_115)
	.align		4
.L_115:
        /*0280*/ 	.word	index@(_Z13apply_sigmoidiPfS_)
        /*0284*/ 	.word	0x00000000


	//----- nvinfo : EIATTR_MIN_STACK_SIZE
	.align		4
.L_116:
        /*0288*/ 	.byte	0x04, 0x12
        /*028a*/ 	.short	(.L_118 - .L_117)
	.align		4
.L_117:
        /*028c*/ 	.word	index@(_Z4copyiPfS_)
        /*0290*/ 	.word	0x00000000


	//----- nvinfo : EIATTR_MIN_STACK_SIZE
	.align		4
.L_118:
        /*0294*/ 	.byte	0x04, 0x12
        /*0296*/ 	.short	(.L_120 - .L_119)
	.align		4
.L_119:
        /*0298*/ 	.word	index@(_Z12dropout_rowsfiPfS_m)
        /*029c*/ 	.word	0x00000030


	//----- nvinfo : EIATTR_MIN_STACK_SIZE
	.align		4
.L_120:
        /*02a0*/ 	.byte	0x04, 0x12
        /*02a2*/ 	.short	(.L_122 - .L_121)
	.align		4
.L_121:
        /*02a4*/ 	.word	index@(_Z16dropout_elementsP17curandStateXORWOWfiPfS1_)
        /*02a8*/ 	.word	0x00000000


	//----- nvinfo : EIATTR_MIN_STACK_SIZE
	.align		4
.L_122:
        /*02ac*/ 	.byte	0x04, 0x12
        /*02ae*/ 	.short	(.L_124 - .L_123)
	.align		4
.L_123:
        /*02b0*/ 	.word	index@(_Z18setup_random_stateP17curandStateXORWOWim)
        /*02b4*/ 	.word	0x00000000


	//----- nvinfo : EIATTR_MIN_STACK_SIZE
	.align		4
.L_124:
        /*02b8*/ 	.byte	0x04, 0x12
        /*02ba*/ 	.short	(.L_126 - .L_125)
	.align		4
.L_125:
        /*02bc*/ 	.word	index@(_Z16add_constant_rowfiiPfS_)
        /*02c0*/ 	.word	0x00000000


	//----- nvinfo : EIATTR_MIN_STACK_SIZE
	.align		4
.L_126:
        /*02c4*/ 	.byte	0x04, 0x12
        /*02c6*/ 	.short	(.L_128 - .L_127)
	.align		4
.L_127:
        /*02c8*/ 	.word	index@(_Z17inplace_transposeiiiPf)
        /*02cc*/ 	.word	0x00000000


	//----- nvinfo : EIATTR_MIN_STACK_SIZE
	.align		4
.L_128:
        /*02d0*/ 	.byte	0x04, 0x12
        /*02d2*/ 	.short	(.L_130 - .L_129)
	.align		4
.L_129:
        /*02d4*/ 	.word	index@(_Z9transposeiiPfS_)
        /*02d8*/ 	.word	0x00000000


	//----- nvinfo : EIATTR_MIN_STACK_SIZE
	.align		4
.L_130:
        /*02dc*/ 	.byte	0x04, 0x12
        /*02de*/ 	.short	(.L_132 - .L_131)
	.align		4
.L_131:
        /*02e0*/ 	.word	index@(_Z8multiplyiiPfiiS_iS_)
        /*02e4*/ 	.word	0x00000000


	//----- nvinfo : EIATTR_MIN_STACK_SIZE
	.align		4
.L_132:
        /*02e8*/ 	.byte	0x04, 0x12
        /*02ea*/ 	.short	(.L_134 - .L_133)
	.align		4
.L_133:
        /*02ec*/ 	.word	index@(_Z15scalar_multiplyifPfS_)
        /*02f0*/ 	.word	0x00000000


	//----- nvinfo : EIATTR_MIN_STACK_SIZE
	.align		4
.L_134:
        /*02f4*/ 	.byte	0x04, 0x12
        /*02f6*/ 	.short	(.L_136 - .L_135)
	.align		4
.L_135:
        /*02f8*/ 	.word	index@(_Z26inplace_entrywise_multiplyiPfS_)
        /*02fc*/ 	.word	0x00000000


	//----- nvinfo : EIATTR_MIN_STACK_SIZE
	.align		4
.L_136:
        /*0300*/ 	.byte	0x04, 0x12
        /*0302*/ 	.short	(.L_138 - .L_137)
	.align		4
.L_137:
        /*0304*/ 	.word	index@(_Z18entrywise_multiplyiPfS_S_)
        /*0308*/ 	.word	0x00000000


	//----- nvinfo : EIATTR_MIN_STACK_SIZE
	.align		4
.L_138:
        /*030c*/ 	.byte	0x04, 0x12
        /*030e*/ 	.short	(.L_140 - .L_139)
	.align		4
.L_139:
        /*0310*/ 	.word	index@(_Z10sub_assigniPfS_)
        /*0314*/ 	.word	0x00000000


	//----- nvinfo : EIATTR_MIN_STACK_SIZE
	.align		4
.L_140:
        /*0318*/ 	.byte	0x04, 0x12
        /*031a*/ 	.short	(.L_142 - .L_141)
	.align		4
.L_141:
        /*031c*/ 	.word	index@(_Z3subiPfS_S_)
        /*0320*/ 	.word	0x00000000


	//----- nvinfo : EIATTR_MIN_STACK_SIZE
	.align		4
.L_142:
        /*0324*/ 	.byte	0x04, 0x12
        /*0326*/ 	.short	(.L_144 - .L_143)
	.align		4
.L_143:
        /*0328*/ 	.word	index@(_Z10add_assigniPfS_)
        /*032c*/ 	.word	0x00000000


	//----- nvinfo : EIATTR_MIN_STACK_SIZE
	.align		4
.L_144:
        /*0330*/ 	.byte	0x04, 0x12
        /*0332*/ 	.short	(.L_146 - .L_145)
	.align		4
.L_145:
        /*0334*/ 	.word	index@(_Z3addiPfS_S_)
        /*0338*/ 	.word	0x00000000


	//----- nvinfo : EIATTR_MIN_STACK_SIZE
	.align		4
.L_146:
        /*033c*/ 	.byte	0x04, 0x12
        /*033e*/ 	.short	(.L_148 - .L_147)
	.align		4
.L_147:
        /*0340*/ 	.word	index@(_Z10set_valuesfiPf)
        /*0344*/ 	.word	0x00000000
.L_148:


//--------------------- .nv.compat                --------------------------
	.section	.nv.compat,"",@"SHT_CUDA_COMPAT_INFO"
	.align	4
        /*0000*/ 	.byte	0x02, 0x09, 0x00, 0x00, 0x02, 0x02, 0x01, 0x00, 0x02, 0x05, 0x05, 0x00, 0x03, 0x07, 0x01, 0x01
        /*0010*/ 	.byte	0x02, 0x03, 0x00, 0x00, 0x02, 0x06, 0x01, 0x00, 0x04, 0x0b, 0x08, 0x00, 0x01, 0x00, 0x00, 0x00
        /*0020*/ 	.byte	0x00, 0x00, 0x00, 0x00


//--------------------- .nv.info._Z31apply_twoplayerscore_derivativeiPfS_ --------------------------
	.section	.nv.info._Z31apply_twoplayerscore_derivativeiPfS_,"",@"SHT_CUDA_INFO"
	.sectionflags	@""
	.align	4


	//----- nvinfo : EIATTR_CUDA_API_VERSION
	.align		4
        /*0000*/ 	.byte	0x04, 0x37
        /*0002*/ 	.short	(.L_150 - .L_149)
.L_149:
        /*0004*/ 	.word	0x00000082


	//----- nvinfo : EIATTR_KPARAM_INFO
	.align		4
.L_150:
        /*0008*/ 	.byte	0x04, 0x17
        /*000a*/ 	.short	(.L_152 - .L_151)
.L_151:
        /*000c*/ 	.word	0x00000000
        /*0010*/ 	.short	0x0002
        /*0012*/ 	.short	0x0010
        /*0014*/ 	.byte	0x00, 0xf5, 0x21, 0x00


	//----- nvinfo : EIATTR_KPARAM_INFO
	.align		4
.L_152:
        /*0018*/ 	.byte	0x04, 0x17
        /*001a*/ 	.short	(.L_154 - .L_153)
.L_153:
        /*001c*/ 	.word	0x00000000
        /*0020*/ 	.short	0x0001
        /*0022*/ 	.short	0x0008
        /*0024*/ 	.byte	0x00, 0xf5, 0x21, 0x00


	//----- nvinfo : EIATTR_KPARAM_INFO
	.align		4
.L_154:
        /*0028*/ 	.byte	0x04, 0x17
        /*002a*/ 	.short	(.L_156 - .L_155)
.L_155:
        /*002c*/ 	.word	0x00000000
        /*0030*/ 	.short	0x0000
        /*0032*/ 	.short	0x0000
        /*0034*/ 	.byte	0x00, 0xf0, 0x11, 0x00


	//----- nvinfo : EIATTR_SPARSE_MMA_MASK
	.align		4
.L_156:
        /*0038*/ 	.byte	0x03, 0x50
        /*003a*/ 	.short	0x0000


	//----- nvinfo : EIATTR_MAXREG_COUNT
	.align		4
        /*003c*/ 	.byte	0x03, 0x1b
        /*003e*/ 	.short	0x00ff


	//----- nvinfo : EIATTR_MERCURY_ISA_VERSION
	.align		4
        /*0040*/ 	.byte	0x03, 0x5f
        /*0042*/ 	.short	0x0101


	//----- nvinfo : EIATTR_VRC_CTA_INIT_COUNT
	.align		4
        /*0044*/ 	.byte	0x02, 0x4a
	.zero		1
	.zero		1


	//----- nvinfo : EIATTR_EXIT_INSTR_OFFSETS
	.align		4
        /*0048*/ 	.byte	0x04, 0x1c
        /*004a*/ 	.short	(.L_158 - .L_157)


	//   ....[0]....
.L_157:
        /*004c*/ 	.word	0x00000090


	//   ....[1]....
        /*0050*/ 	.word	0x00000530


	//   ....[2]....
        /*0054*/ 	.word	0x00000cf0


	//----- nvinfo : EIATTR_CRS_STACK_SIZE
	.align		4
.L_158:
        /*0058*/ 	.byte	0x04, 0x1e
        /*005a*/ 	.short	(.L_160 - .L_159)
.L_159:
        /*005c*/ 	.word	0x00000000


	//----- nvinfo : EIATTR_CBANK_PARAM_SIZE
	.align		4
.L_160:
        /*0060*/ 	.byte	0x03, 0x19
        /*0062*/ 	.short	0x0018


	//----- nvinfo : EIATTR_PARAM_CBANK
	.align		4
        /*0064*/ 	.byte	0x04, 0x0a
        /*0066*/ 	.short	(.L_162 - .L_161)
	.align		4
.L_161:
        /*0068*/ 	.word	index@(.nv.constant0._Z31apply_twoplayerscore_derivativeiPfS_)
        /*006c*/ 	.short	0x0380
        /*006e*/ 	.short	0x0018


	//----- nvinfo : EIATTR_SW_WAR
	.align		4
.L_162:
        /*0070*/ 	.byte	0x04, 0x36
        /*0072*/ 	.short	(.L_164 - .L_163)
.L_163:
        /*0074*/ 	.word	0x00000008
.L_164:


//--------------------- .nv.info._Z20apply_twoplayerscoreiPfS_ --------------------------
	.section	.nv.info._Z20apply_twoplayerscoreiPfS_,"",@"SHT_CUDA_INFO"
	.sectionflags	@""
	.align	4


	//----- nvinfo : EIATTR_CUDA_API_VERSION
	.align		4
        /*0000*/ 	.byte	0x04, 0x37
        /*0002*/ 	.short	(.L_166 - .L_165)
.L_165:
        /*0004*/ 	.word	0x00000082


	//----- nvinfo : EIATTR_KPARAM_INFO
	.align		4
.L_166:
        /*0008*/ 	.byte	0x04, 0x17
        /*000a*/ 	.short	(.L_168 - .L_167)
.L_167:
        /*000c*/ 	.word	0x00000000
        /*0010*/ 	.short	0x0002
        /*0012*/ 	.short	0x0010
        /*0014*/ 	.byte	0x00, 0xf5, 0x21, 0x00


	//----- nvinfo : EIATTR_KPARAM_INFO
	.align		4
.L_168:
        /*0018*/ 	.byte	0x04, 0x17
        /*001a*/ 	.short	(.L_170 - .L_169)
.L_169:
        /*001c*/ 	.word	0x00000000
        /*0020*/ 	.short	0x0001
        /*0022*/ 	.short	0x0008
        /*0024*/ 	.byte	0x00, 0xf5, 0x21, 0x00


	//----- nvinfo : EIATTR_KPARAM_INFO
	.align		4
.L_170:
        /*0028*/ 	.byte	0x04, 0x17
        /*002a*/ 	.short	(.L_172 - .L_171)
.L_171:
        /*002c*/ 	.word	0x00000000
        /*0030*/ 	.short	0x0000
        /*0032*/ 	.short	0x0000
        /*0034*/ 	.byte	0x00, 0xf0, 0x11, 0x00


	//----- nvinfo : EIATTR_SPARSE_MMA_MASK
	.align		4
.L_172:
        /*0038*/ 	.byte	0x03, 0x50
        /*003a*/ 	.short	0x0000


	//----- nvinfo : EIATTR_MAXREG_COUNT
	.align		4
        /*003c*/ 	.byte	0x03, 0x1b
        /*003e*/ 	.short	0x00ff


	//----- nvinfo : EIATTR_MERCURY_ISA_VERSION
	.align		4
        /*0040*/ 	.byte	0x03, 0x5f
        /*0042*/ 	.short	0x0101


	//----- nvinfo : EIATTR_VRC_CTA_INIT_COUNT
	.align		4
        /*0044*/ 	.byte	0x02, 0x4a
	.zero		1
	.zero		1


	//----- nvinfo : EIATTR_EXIT_INSTR_OFFSETS
	.align		4
        /*0048*/ 	.byte	0x04, 0x1c
        /*004a*/ 	.short	(.L_174 - .L_173)


	//   ....[0]....
.L_173:
        /*004c*/ 	.word	0x00000090


	//   ....[1]....
        /*0050*/ 	.word	0x00000510


	//   ....[2]....
        /*0054*/ 	.word	0x00000c50


	//----- nvinfo : EIATTR_CRS_STACK_SIZE
	.align		4
.L_174:
        /*0058*/ 	.byte	0x04, 0x1e
        /*005a*/ 	.short	(.L_176 - .L_175)
.L_175:
        /*005c*/ 	.word	0x00000000


	//----- nvinfo : EIATTR_CBANK_PARAM_SIZE
	.align		4
.L_176:
        /*0060*/ 	.byte	0x03, 0x19
        /*0062*/ 	.short	0x0018


	//----- nvinfo : EIATTR_PARAM_CBANK
	.align		4
        /*0064*/ 	.byte	0x04, 0x0a
        /*0066*/ 	.short	(.L_178 - .L_177)
	.align		4
.L_177:
        /*0068*/ 	.word	index@(.nv.constant0._Z20apply_twoplayerscoreiPfS_)
        /*006c*/ 	.short	0x0380
        /*006e*/ 	.short	0x0018


	//----- nvinfo : EIATTR_SW_WAR
	.align		4
.L_178:
        /*0070*/ 	.byte	0x04, 0x36
        /*0072*/ 	.short	(.L_180 - .L_179)
.L_179:
        /*0074*/ 	.word	0x00000008
.L_180:


//--------------------- .nv.info._Z21apply_relu_derivativeiPfS_ --------------------------
	.section	.nv.info._Z21apply_relu_derivativeiPfS_,"",@"SHT_CUDA_INFO"
	.sectionflags	@""
	.align	4


	//----- nvinfo : EIATTR_CUDA_API_VERSION
	.align		4
        /*0000*/ 	.byte	0x04, 0x37
        /*0002*/ 	.short	(.L_182 - .L_181)
.L_181:
        /*0004*/ 	.word	0x00000082


	//----- nvinfo : EIATTR_KPARAM_INFO
	.align		4
.L_182:
        /*0008*/ 	.byte	0x04, 0x17
        /*000a*/ 	.short	(.L_184 - .L_183)
.L_183:
        /*000c*/ 	.word	0x00000000
        /*0010*/ 	.short	0x0002
        /*0012*/ 	.short	0x0010
        /*0014*/ 	.byte	0x00, 0xf5, 0x21, 0x00


	//----- nvinfo : EIATTR_KPARAM_INFO
	.align		4
.L_184:
        /*0018*/ 	.byte	0x04, 0x17
        /*001a*/ 	.short	(.L_186 - .L_185)
.L_185:
        /*001c*/ 	.word	0x00000000
        /*0020*/ 	.short	0x0001
        /*0022*/ 	.short	0x0008
        /*0024*/ 	.byte	0x00, 0xf5, 0x21, 0x00


	//----- nvinfo : EIATTR_KPARAM_INFO
	.align		4
.L_186:
        /*0028*/ 	.byte	0x04, 0x17
        /*002a*/ 	.short	(.L_188 - .L_187)
.L_187:
        /*002c*/ 	.word	0x00000000
        /*0030*/ 	.short	0x0000
        /*0032*/ 	.short	0x0000
        /*0034*/ 	.byte	0x00, 0xf0, 0x11, 0x00


	//----- nvinfo : EIATTR_SPARSE_MMA_MASK
	.align		4
.L_188:
        /*0038*/ 	.byte	0x03, 0x50
        /*003a*/ 	.short	0x0000


	//----- nvinfo : EIATTR_MAXREG_COUNT
	.align		4
        /*003c*/ 	.byte	0x03, 0x1b
        /*003e*/ 	.short	0x00ff


	//----- nvinfo : EIATTR_MERCURY_ISA_VERSION
	.align		4
        /*0040*/ 	.byte	0x03, 0x5f
        /*0042*/ 	.short	0x0101


	//----- nvinfo : EIATTR_VRC_CTA_INIT_COUNT
	.align		4
        /*0044*/ 	.byte	0x02, 0x4a
	.zero		1
	.zero		1


	//----- nvinfo : EIATTR_EXIT_INSTR_OFFSETS
	.align		4
        /*0048*/ 	.byte	0x04, 0x1c
        /*004a*/ 	.short	(.L_190 - .L_189)


	//   ....[0]....
.L_189:
        /*004c*/ 	.word	0x00000090


	//   ....[1]....
        /*0050*/ 	.word	0x00000390


	//   ....[2]....
        /*0054*/ 	.word	0x00000510


	//----- nvinfo : EIATTR_CRS_STACK_SIZE
	.align		4
.L_190:
        /*0058*/ 	.byte	0x04, 0x1e
        /*005a*/ 	.short	(.L_192 - .L_191)
.L_191:
        /*005c*/ 	.word	0x00000000


	//----- nvinfo : EIATTR_CBANK_PARAM_SIZE
	.align		4
.L_192:
        /*0060*/ 	.byte	0x03, 0x19
        /*0062*/ 	.short	0x0018


	//----- nvinfo : EIATTR_PARAM_CBANK
	.align		4
        /*0064*/ 	.byte	0x04, 0x0a
        /*0066*/ 	.short	(.L_194 - .L_193)
	.align		4
.L_193:
        /*0068*/ 	.word	index@(.nv.constant0._Z21apply_relu_derivativeiPfS_)
        /*006c*/ 	.short	0x0380
        /*006e*/ 	.short	0x0018


	//----- nvinfo : EIATTR_SW_WAR
	.align		4
.L_194:
        /*0070*/ 	.byte	0x04, 0x36
        /*0072*/ 	.short	(.L_196 - .L_195)
.L_195:
        /*0074*/ 	.word	0x00000008
.L_196:


//--------------------- .nv.info._Z10apply_reluiPfS_ --------------------------
	.section	.nv.info._Z10apply_reluiPfS_,"",@"SHT_CUDA_INFO"
	.sectionflags	@""
	.align	4


	//----- nvinfo : EIATTR_CUDA_API_VERSION
	.align		4
        /*0000*/ 	.byte	0x04, 0x37
        /*0002*/ 	.short	(.L_198 - .L_197)
.L_197:
        /*0004*/ 	.word	0x00000082


	//----- nvinfo : EIATTR_KPARAM_INFO
	.align		4
.L_198:
        /*0008*/ 	.byte	0x04, 0x17
        /*000a*/ 	.short	(.L_200 - .L_199)
.L_199:
        /*000c*/ 	.word	0x00000000
        /*0010*/ 	.short	0x0002
        /*0012*/ 	.short	0x0010
        /*0014*/ 	.byte	0x00, 0xf5, 0x21, 0x00


	//----- nvinfo : EIATTR_KPARAM_INFO
	.align		4
.L_200:
        /*0018*/ 	.byte	0x04, 0x17
        /*001a*/ 	.short	(.L_202 - .L_201)
.L_201:
        /*001c*/ 	.word	0x00000000
        /*0020*/ 	.short	0x0001
        /*0022*/ 	.short	0x0008
        /*0024*/ 	.byte	0x00, 0xf5, 0x21, 0x00


	//----- nvinfo : EIATTR_KPARAM_INFO
	.align		4
.L_202:
        /*0028*/ 	.byte	0x04, 0x17
        /*002a*/ 	.short	(.L_204 - .L_203)
.L_203:
        /*002c*/ 	.word	0x00000000
        /*0030*/ 	.short	0x0000
        /*0032*/ 	.short	0x0000
        /*0034*/ 	.byte	0x00, 0xf0, 0x11, 0x00


	//----- nvinfo : EIATTR_SPARSE_MMA_MASK
	.align		4
.L_204:
        /*0038*/ 	.byte	0x03, 0x50
        /*003a*/ 	.short	0x0000


	//----- nvinfo : EIATTR_MAXREG_COUNT
	.align		4
        /*003c*/ 	.byte	0x03, 0x1b
        /*003e*/ 	.short	0x00ff


	//----- nvinfo : EIATTR_MERCURY_ISA_VERSION
	.align		4
        /*0040*/ 	.byte	0x03, 0x5f
        /*0042*/ 	.short	0x0101


	//----- nvinfo : EIATTR_VRC_CTA_INIT_COUNT
	.align		4
        /*0044*/ 	.byte	0x02, 0x4a
	.zero		1
	.zero		1


	//----- nvinfo : EIATTR_EXIT_INSTR_OFFSETS
	.align		4
        /*0048*/ 	.byte	0x04, 0x1c
        /*004a*/ 	.short	(.L_206 - .L_205)


	//   ....[0]....
.L_205:
        /*004c*/ 	.word	0x00000070


	//   ....[1]....
        /*0050*/ 	.word	0x00000160


	//----- nvinfo : EIATTR_CRS_STACK_SIZE
	.align		4
.L_206:
        /*0054*/ 	.byte	0x04, 0x1e
        /*0056*/ 	.short	(.L_208 - .L_207)
.L_207:
        /*0058*/ 	.word	0x00000000


	//----- nvinfo : EIATTR_CBANK_PARAM_SIZE
	.align		4
.L_208:
        /*005c*/ 	.byte	0x03, 0x19
        /*005e*/ 	.short	0x0018


	//----- nvinfo : EIATTR_PARAM_CBANK
	.align		4
        /*0060*/ 	.byte	0x04, 0x0a
        /*0062*/ 	.short	(.L_210 - .L_209)
	.align		4
.L_209:
        /*0064*/ 	.word	index@(.nv.constant0._Z10apply_reluiPfS_)
        /*0068*/ 	.short	0x0380
        /*006a*/ 	.short	0x0018


	//----- nvinfo : EIATTR_SW_WAR
	.align		4
.L_210:
        /*006c*/ 	.byte	0x04, 0x36
        /*006e*/ 	.short	(.L_212 - .L_211)
.L_211:
        /*0070*/ 	.word	0x00000008
.L_212:


//--------------------- .nv.info._Z24apply_sigmoid_derivativeiPfS_ --------------------------
	.section	.nv.info._Z24apply_sigmoid_derivativeiPfS_,"",@"SHT_CUDA_INFO"
	.sectionflags	@""
	.align	4


	//----- nvinfo : EIATTR_CUDA_API_VERSION
	.align		4
        /*0000*/ 	.byte	0x04, 0x37
        /*0002*/ 	.short	(.L_214 - .L_213)
.L_213:
        /*0004*/ 	.word	0x00000082


	//----- nvinfo : EIATTR_KPARAM_INFO
	.align		4
.L_214:
        /*0008*/ 	.byte	0x04, 0x17
        /*000a*/ 	.short	(.L_216 - .L_215)
.L_215:
        /*000c*/ 	.word	0x00000000
        /*0010*/ 	.short	0x0002
        /*0012*/ 	.short	0x0010
        /*0014*/ 	.byte	0x00, 0xf5, 0x21, 0x00


	//----- nvinfo : EIATTR_KPARAM_INFO
	.align		4
.L_216:
        /*0018*/ 	.byte	0x04, 0x17
        /*001a*/ 	.short	(.L_218 - .L_217)
.L_217:
        /*001c*/ 	.word	0x00000000
        /*0020*/ 	.short	0x0001
        /*0022*/ 	.short	0x0008
        /*0024*/ 	.byte	0x00, 0xf5, 0x21, 0x00


	//----- nvinfo : EIATTR_KPARAM_INFO
	.align		4
.L_218:
        /*0028*/ 	.byte	0x04, 0x17
        /*002a*/ 	.short	(.L_220 - .L_219)
.L_219:
        /*002c*/ 	.word	0x00000000
        /*0030*/ 	.short	0x0000
        /*0032*/ 	.short	0x0000
        /*0034*/ 	.byte	0x00, 0xf0, 0x11, 0x00


	//----- nvinfo : EIATTR_SPARSE_MMA_MASK
	.align		4
.L_220:
        /*0038*/ 	.byte	0x03, 0x50
        /*003a*/ 	.short	0x0000


	//----- nvinfo : EIATTR_MAXREG_COUNT
	.align		4
        /*003c*/ 	.byte	0x03, 0x1b
        /*003e*/ 	.short	0x00ff


	//----- nvinfo : EIATTR_MERCURY_ISA_VERSION
	.align		4
        /*0040*/ 	.byte	0x03, 0x5f
        /*0042*/ 	.short	0x0101


	//----- nvinfo : EIATTR_VRC_CTA_INIT_COUNT
	.align		4
        /*0044*/ 	.byte	0x02, 0x4a
	.zero		1
	.zero		1


	//----- nvinfo : EIATTR_EXIT_INSTR_OFFSETS
	.align		4
        /*0048*/ 	.byte	0x04, 0x1c
        /*004a*/ 	.short	(.L_222 - .L_221)


	//   ....[0]....
.L_221:
        /*004c*/ 	.word	0x00000090


	//   ....[1]....
        /*0050*/ 	.word	0x00000520


	//   ....[2]....
        /*0054*/ 	.word	0x00000ca0


	//----- nvinfo : EIATTR_CRS_STACK_SIZE
	.align		4
.L_222:
        /*0058*/ 	.byte	0x04, 0x1e
        /*005a*/ 	.short	(.L_224 - .L_223)
.L_223:
        /*005c*/ 	.word	0x00000000


	//----- nvinfo : EIATTR_CBANK_PARAM_SIZE
	.align		4
.L_224:
        /*0060*/ 	.byte	0x03, 0x19
        /*0062*/ 	.short	0x0018


	//----- nvinfo : EIATTR_PARAM_CBANK
	.align		4
        /*0064*/ 	.byte	0x04, 0x0a
        /*0066*/ 	.short	(.L_226 - .L_225)
	.align		4
.L_225:
        /*0068*/ 	.word	index@(.nv.constant0._Z24apply_sigmoid_derivativeiPfS_)
        /*006c*/ 	.short	0x0380
        /*006e*/ 	.short	0x0018


	//----- nvinfo : EIATTR_SW_WAR
	.align		4
.L_226:
        /*0070*/ 	.byte	0x04, 0x36
        /*0072*/ 	.short	(.L_228 - .L_227)
.L_227:
        /*0074*/ 	.word	0x00000008
.L_228:


//--------------------- .nv.info._Z13apply_sigmoidiPfS_ --------------------------
	.section	.nv.info._Z13apply_sigmoidiPfS_,"",@"SHT_CUDA_INFO"
	.sectionflags	@""
	.align	4


	//----- nvinfo : EIATTR_CUDA_API_VERSION
	.align		4
        /*0000*/ 	.byte	0x04, 0x37
        /*0002*/ 	.short	(.L_230 - .L_229)
.L_229:
        /*0004*/ 	.word	0x00000082


	//----- nvinfo : EIATTR_KPARAM_INFO
	.align		4
.L_230:
        /*0008*/ 	.byte	0x04, 0x17
        /*000a*/ 	.short	(.L_232 - .L_231)
.L_231:
        /*000c*/ 	.word	0x00000000
        /*0010*/ 	.short	0x0002
        /*0012*/ 	.short	0x0010
        /*0014*/ 	.byte	0x00, 0xf5, 0x21, 0x00


	//----- nvinfo : EIATTR_KPARAM_INFO
	.align		4
.L_232:
        /*0018*/ 	.byte	0x04, 0x17
        /*001a*/ 	.short	(.L_234 - .L_233)
.L_233:
        /*001c*/ 	.word	0x00000000
        /*0020*/ 	.short	0x0001
        /*0022*/ 	.short	0x0008
        /*0024*/ 	.byte	0x00, 0xf5, 0x21, 0x00


	//----- nvinfo : EIATTR_KPARAM_INFO
	.align		4
.L_234:
        /*0028*/ 	.byte	0x04, 0x17
        /*002a*/ 	.short	(.L_236 - .L_235)
.L_235:
        /*002c*/ 	.word	0x00000000
        /*0030*/ 	.short	0x0000
        /*0032*/ 	.short	0x0000
        /*0034*/ 	.byte	0x00, 0xf0, 0x11, 0x00


	//----- nvinfo : EIATTR_SPARSE_MMA_MASK
	.align		4
.L_236:
        /*0038*/ 	.byte	0x03, 0x50
        /*003a*/ 	.short	0x0000


	//----- nvinfo : EIATTR_MAXREG_COUNT
	.align		4
        /*003c*/ 	.byte	0x03, 0x1b
        /*003e*/ 	.short	0x00ff


	//----- nvinfo : EIATTR_MERCURY_ISA_VERSION
	.align		4
        /*0040*/ 	.byte	0x03, 0x5f
        /*0042*/ 	.short	0x0101


	//----- nvinfo : EIATTR_VRC_CTA_INIT_COUNT
	.align		4
        /*0044*/ 	.byte	0x02, 0x4a
	.zero		1
	.zero		1


	//----- nvinfo : EIATTR_EXIT_INSTR_OFFSETS
	.align		4
        /*0048*/ 	.byte	0x04, 0x1c
        /*004a*/ 	.short	(.L_238 - .L_237)


	//   ....[0]....
.L_237:
        /*004c*/ 	.word	0x00000090


	//   ....[1]....
        /*0050*/ 	.word	0x00000510


	//   ....[2]....
        /*0054*/ 	.word	0x00000c50


	//----- nvinfo : EIATTR_CRS_STACK_SIZE
	.align		4
.L_238:
        /*0058*/ 	.byte	0x04, 0x1e
        /*005a*/ 	.short	(.L_240 - .L_239)
.L_239:
        /*005c*/ 	.word	0x00000000


	//----- nvinfo : EIATTR_CBANK_PARAM_SIZE
	.align		4
.L_240:
        /*0060*/ 	.byte	0x03, 0x19
        /*0062*/ 	.short	0x0018


	//----- nvinfo : EIATTR_PARAM_CBANK
	.align		4
        /*0064*/ 	.byte	0x04, 0x0a
        /*0066*/ 	.short	(.L_242 - .L_241)
	.align		4
.L_241:
        /*0068*/ 	.word	index@(.nv.constant0._Z13apply_sigmoidiPfS_)
        /*006c*/ 	.short	0x0380
        /*006e*/ 	.short	0x0018


	//----- nvinfo : EIATTR_SW_WAR
	.align		4
.L_242:
        /*0070*/ 	.byte	0x04, 0x36
        /*0072*/ 	.short	(.L_244 - .L_243)
.L_243:
        /*0074*/ 	.word	0x00000008
.L_244:


//--------------------- .nv.info._Z4copyiPfS_     --------------------------
	.section	.nv.info._Z4copyiPfS_,"",@"SHT_CUDA_INFO"
	.sectionflags	@""
	.align	4


	//----- nvinfo : EIATTR_CUDA_API_VERSION
	.align		4
        /*0000*/ 	.byte	0x04, 0x37
        /*0002*/ 	.short	(.L_246 - .L_245)
.L_245:
        /*0004*/ 	.word	0x00000082


	//----- nvinfo : EIATTR_KPARAM_INFO
	.align		4
.L_246:
        /*0008*/ 	.byte	0x04, 0x17
        /*000a*/ 	.short	(.L_248 - .L_247)
.L_247:
        /*000c*/ 	.word	0x00000000
        /*0010*/ 	.short	0x0002
        /*0012*/ 	.short	0x0010
        /*0014*/ 	.byte	0x00, 0xf5, 0x21, 0x00


	//----- nvinfo : EIATTR_KPARAM_INFO
	.align		4
.L_248:
        /*0018*/ 	.byte	0x04, 0x17
        /*001a*/ 	.short	(.L_250 - .L_249)
.L_249:
        /*001c*/ 	.word	0x00000000
        /*0020*/ 	.short	0x0001
        /*0022*/ 	.short	0x0008
        /*0024*/ 	.byte	0x00, 0xf5, 0x21, 0x00


	//----- nvinfo : EIATTR_KPARAM_INFO
	.align		4
.L_250:
        /*0028*/ 	.byte	0x04, 0x17
        /*002a*/ 	.short	(.L_252 - .L_251)
.L_251:
        /*002c*/ 	.word	0x00000000
        /*0030*/ 	.short	0x0000
        /*0032*/ 	.short	0x0000
        /*0034*/ 	.byte	0x00, 0xf0, 0x11, 0x00


	//----- nvinfo : EIATTR_SPARSE_MMA_MASK
	.align		4
.L_252:
        /*0038*/ 	.byte	0x03, 0x50
        /*003a*/ 	.short	0x0000


	//----- nvinfo : EIATTR_MAXREG_COUNT
	.align		4
        /*003c*/ 	.byte	0x03, 0x1b
        /*003e*/ 	.short	0x00ff


	//----- nvinfo : EIATTR_MERCURY_ISA_VERSION
	.align		4
        /*0040*/ 	.byte	0x03, 0x5f
        /*0042*/ 	.short	0x0101


	//----- nvinfo : EIATTR_VRC_CTA_INIT_COUNT
	.align		4
        /*0044*/ 	.byte	0x02, 0x4a
	.zero		1
	.zero		1


	//----- nvinfo : EIATTR_EXIT_INSTR_OFFSETS
	.align		4
        /*0048*/ 	.byte	0x04, 0x1c
        /*004a*/ 	.short	(.L_254 - .L_253)


	//   ....[0]....
.L_253:
        /*004c*/ 	.word	0x00000090


	//   ....[1]....
        /*0050*/ 	.word	0x00000380


	//   ....[2]....
        /*0054*/ 	.word	0x000004c0


	//----- nvinfo : EIATTR_CRS_STACK_SIZE
	.align		4
.L_254:
        /*0058*/ 	.byte	0x04, 0x1e
        /*005a*/ 	.short	(.L_256 - .L_255)
.L_255:
        /*005c*/ 	.word	0x00000000


	//----- nvinfo : EIATTR_CBANK_PARAM_SIZE
	.align		4
.L_256:
        /*0060*/ 	.byte	0x03, 0x19
        /*0062*/ 	.short	0x0018


	//----- nvinfo : EIATTR_PARAM_CBANK
	.align		4
        /*0064*/ 	.byte	0x04, 0x0a
        /*0066*/ 	.short	(.L_258 - .L_257)
	.align		4
.L_257:
        /*0068*/ 	.word	index@(.nv.constant0._Z4copyiPfS_)
        /*006c*/ 	.short	0x0380
        /*006e*/ 	.short	0x0018


	//----- nvinfo : EIATTR_SW_WAR
	.align		4
.L_258:
        /*0070*/ 	.byte	0x04, 0x36
        /*0072*/ 	.short	(.L_260 - .L_259)
.L_259:
        /*0074*/ 	.word	0x00000008
.L_260:


//--------------------- .nv.info._Z12dropout_rowsfiPfS_m --------------------------
	.section	.nv.info._Z12dropout_rowsfiPfS_m,"",@"SHT_CUDA_INFO"
	.sectionflags	@""
	.align	4


	//----- nvinfo : EIATTR_CUDA_API_VERSION
	.align		4
        /*0000*/ 	.byte	0x04, 0x37
        /*0002*/ 	.short	(.L_262 - .L_261)
.L_261:
        /*0004*/ 	.word	0x00000082


	//----- nvinfo : EIATTR_KPARAM_INFO
	.align		4
.L_262:
        /*0008*/ 	.byte	0x04, 0x17
        /*000a*/ 	.short	(.L_264 - .L_263)
.L_263:
        /*000c*/ 	.word	0x00000000
        /*0010*/ 	.short	0x0004
        /*0012*/ 	.short	0x0018
        /*0014*/ 	.byte	0x00, 0xf0, 0x21, 0x00


	//----- nvinfo : EIATTR_KPARAM_INFO
	.align		4
.L_264:
        /*0018*/ 	.byte	0x04, 0x17
        /*001a*/ 	.short	(.L_266 - .L_265)
.L_265:
        /*001c*/ 	.word	0x00000000
        /*0020*/ 	.short	0x0003
        /*0022*/ 	.short	0x0010
        /*0024*/ 	.byte	0x00, 0xf5, 0x21, 0x00


	//----- nvinfo : EIATTR_KPARAM_INFO
	.align		4
.L_266:
        /*0028*/ 	.byte	0x04, 0x17
        /*002a*/ 	.short	(.L_268 - .L_267)
.L_267:
        /*002c*/ 	.word	0x00000000
        /*0030*/ 	.short	0x0002
        /*0032*/ 	.short	0x0008
        /*0034*/ 	.byte	0x00, 0xf5, 0x21, 0x00


	//----- nvinfo : EIATTR_KPARAM_INFO
	.align		4
.L_268:
        /*0038*/ 	.byte	0x04, 0x17
        /*003a*/ 	.short	(.L_270 - .L_269)
.L_269:
        /*003c*/ 	.word	0x00000000
        /*0040*/ 	.short	0x0001
        /*0042*/ 	.short	0x0004
        /*0044*/ 	.byte	0x00, 0xf0, 0x11, 0x00


	//----- nvinfo : EIATTR_KPARAM_INFO
	.align		4
.L_270:
        /*0048*/ 	.byte	0x04, 0x17
        /*004a*/ 	.short	(.L_272 - .L_271)
.L_271:
        /*004c*/ 	.word	0x00000000
        /*0050*/ 	.short	0x0000
        /*0052*/ 	.short	0x0000
        /*0054*/ 	.byte	0x00, 0xf0, 0x11, 0x00


	//----- nvinfo : EIATTR_SPARSE_MMA_MASK
	.align		4
.L_272:
        /*0058*/ 	.byte	0x03, 0x50
        /*005a*/ 	.short	0x0000


	//----- nvinfo : EIATTR_MAXREG_COUNT
	.align		4
        /*005c*/ 	.byte	0x03, 0x1b
        /*005e*/ 	.short	0x00ff


	//----- nvinfo : EIATTR_MERCURY_ISA_VERSION
	.align		4
        /*0060*/ 	.byte	0x03, 0x5f
        /*0062*/ 	.short	0x0101


	//----- nvinfo : EIATTR_VRC_CTA_INIT_COUNT
	.align		4
        /*0064*/ 	.byte	0x02, 0x4a
	.zero		1
	.zero		1


	//----- nvinfo : EIATTR_EXIT_INSTR_OFFSETS
	.align		4
        /*0068*/ 	.byte	0x04, 0x1c
        /*006a*/ 	.short	(.L_274 - .L_273)


	//   ....[0]....
.L_273:
        /*006c*/ 	.word	0x00002720


	//   ....[1]....
        /*0070*/ 	.word	0x00002c40


	//   ....[2]....
        /*0074*/ 	.word	0x00003020


	//   ....[3]....
        /*0078*/ 	.word	0x00003270


	//   ....[4]....
        /*007c*/ 	.word	0x00003370


	//----- nvinfo : EIATTR_CRS_STACK_SIZE
	.align		4
.L_274:
        /*0080*/ 	.byte	0x04, 0x1e
        /*0082*/ 	.short	(.L_276 - .L_275)
.L_275:
        /*0084*/ 	.word	0x00000000


	//----- nvinfo : EIATTR_CBANK_PARAM_SIZE
	.align		4
.L_276:
        /*0088*/ 	.byte	0x03, 0x19
        /*008a*/ 	.short	0x0020


	//----- nvinfo : EIATTR_PARAM_CBANK
	.align		4
        /*008c*/ 	.byte	0x04, 0x0a
        /*008e*/ 	.short	(.L_278 - .L_277)
	.align		4
.L_277:
        /*0090*/ 	.word	index@(.nv.constant0._Z12dropout_rowsfiPfS_m)
        /*0094*/ 	.short	0x0380
        /*0096*/ 	.short	0x0020


	//----- nvinfo : EIATTR_SW_WAR
	.align		4
.L_278:
        /*0098*/ 	.byte	0x04, 0x36
        /*009a*/ 	.short	(.L_280 - .L_279)
.L_279:
        /*009c*/ 	.word	0x00000008
.L_280:


//--------------------- .nv.info._Z16dropout_elementsP17curandStateXORWOWfiPfS1_ --------------------------
	.section	.nv.info._Z16dropout_elementsP17curandStateXORWOWfiPfS1_,"",@"SHT_CUDA_INFO"
	.sectionflags	@""
	.align	4


	//----- nvinfo : EIATTR_CUDA_API_VERSION
	.align		4
        /*0000*/ 	.byte	0x04, 0x37
        /*0002*/ 	.short	(.L_282 - .L_281)
.L_281:
        /*0004*/ 	.word	0x00000082


	//----- nvinfo : EIATTR_KPARAM_INFO
	.align		4
.L_282:
        /*0008*/ 	.byte	0x04, 0x17
        /*000a*/ 	.short	(.L_284 - .L_283)
.L_283:
        /*000c*/ 	.word	0x00000000
        /*0010*/ 	.short	0x0004
        /*0012*/ 	.short	0x0018
        /*0014*/ 	.byte	0x00, 0xf5, 0x21, 0x00


	//----- nvinfo : EIATTR_KPARAM_INFO
	.align		4
.L_284:
        /*0018*/ 	.byte	0x04, 0x17
        /*001a*/ 	.short	(.L_286 - .L_285)
.L_285:
        /*001c*/ 	.word	0x00000000
        /*0020*/ 	.short	0x0003
        /*0022*/ 	.short	0x0010
        /*0024*/ 	.byte	0x00, 0xf5, 0x21, 0x00


	//----- nvinfo : EIATTR_KPARAM_INFO
	.align		4
.L_286:
        /*0028*/ 	.byte	0x04, 0x17
        /*002a*/ 	.short	(.L_288 - .L_287)
.L_287:
        /*002c*/ 	.word	0x00000000
        /*0030*/ 	.short	0x0002
        /*0032*/ 	.short	0x000c
        /*0034*/ 	.byte	0x00, 0xf0, 0x11, 0x00


	//----- nvinfo : EIATTR_KPARAM_INFO
	.align		4
.L_288:
        /*0038*/ 	.byte	0x04, 0x17
        /*003a*/ 	.short	(.L_290 - .L_289)
.L_289:
        /*003c*/ 	.word	0x00000000
        /*0040*/ 	.short	0x0001
        /*0042*/ 	.short	0x0008
        /*0044*/ 	.byte	0x00, 0xf0, 0x11, 0x00


	//----- nvinfo : EIATTR_KPARAM_INFO
	.align		4
.L_290:
        /*0048*/ 	.byte	0x04, 0x17
        /*004a*/ 	.short	(.L_292 - .L_291)
.L_291:
        /*004c*/ 	.word	0x00000000
        /*0050*/ 	.short	0x0000
        /*0052*/ 	.short	0x0000
        /*0054*/ 	.byte	0x00, 0xf5, 0x21, 0x00


	//----- nvinfo : EIATTR_SPARSE_MMA_MASK
	.align		4
.L_292:
        /*0058*/ 	.byte	0x03, 0x50
        /*005a*/ 	.short	0x0000


	//----- nvinfo : EIATTR_MAXREG_COUNT
	.align		4
        /*005c*/ 	.byte	0x03, 0x1b
        /*005e*/ 	.short	0x00ff


	//----- nvinfo : EIATTR_MERCURY_ISA_VERSION
	.align		4
        /*0060*/ 	.byte	0x03, 0x5f
        /*0062*/ 	.short	0x0101


	//----- nvinfo : EIATTR_VRC_CTA_INIT_COUNT
	.align		4
        /*0064*/ 	.byte	0x02, 0x4a
	.zero		1
	.zero		1


	//----- nvinfo : EIATTR_EXIT_INSTR_OFFSETS
	.align		4
        /*0068*/ 	.byte	0x04, 0x1c
        /*006a*/ 	.short	(.L_294 - .L_293)


	//   ....[0]....
.L_293:
        /*006c*/ 	.word	0x00000b30


	//----- nvinfo : EIATTR_CRS_STACK_SIZE
	.align		4
.L_294:
        /*0070*/ 	.byte	0x04, 0x1e
        /*0072*/ 	.short	(.L_296 - .L_295)
.L_295:
        /*0074*/ 	.word	0x00000000


	//----- nvinfo : EIATTR_CBANK_PARAM_SIZE
	.align		4
.L_296:
        /*0078*/ 	.byte	0x03, 0x19
        /*007a*/ 	.short	0x0020


	//----- nvinfo : EIATTR_PARAM_CBANK
	.align		4
        /*007c*/ 	.byte	0x04, 0x0a
        /*007e*/ 	.short	(.L_298 - .L_297)
	.align		4
.L_297:
        /*0080*/ 	.word	index@(.nv.constant0._Z16dropout_elementsP17curandStateXORWOWfiPfS1_)
        /*0084*/ 	.short	0x0380
        /*0086*/ 	.short	0x0020


	//----- nvinfo : EIATTR_SW_WAR
	.align		4
.L_298:
        /*0088*/ 	.byte	0x04, 0x36
        /*008a*/ 	.short	(.L_300 - .L_299)
.L_299:
        /*008c*/ 	.word	0x00000008
.L_300:


//--------------------- .nv.info._Z18setup_random_stateP17curandStateXORWOWim --------------------------
	.section	.nv.info._Z18setup_random_stateP17curandStateXORWOWim,"",@"SHT_CUDA_INFO"
	.sectionflags	@""
	.align	4


	//----- nvinfo : EIATTR_CUDA_API_VERSION
	.align		4
        /*0000*/ 	.byte	0x04, 0x37
        /*0002*/ 	.short	(.L_302 - .L_301)
.L_301:
        /*0004*/ 	.word	0x00000082


	//----- nvinfo : EIATTR_KPARAM_INFO
	.align		4
.L_302:
        /*0008*/ 	.byte	0x04, 0x17
        /*000a*/ 	.short	(.L_304 - .L_303)
.L_303:
        /*000c*/ 	.word	0x00000000
        /*0010*/ 	.short	0x0002
        /*0012*/ 	.short	0x0010
        /*0014*/ 	.byte	0x00, 0xf0, 0x21, 0x00


	//----- nvinfo : EIATTR_KPARAM_INFO
	.align		4
.L_304:
        /*0018*/ 	.byte	0x04, 0x17
        /*001a*/ 	.short	(.L_306 - .L_305)
.L_305:
        /*001c*/ 	.word	0x00000000
        /*0020*/ 	.short	0x0001
        /*0022*/ 	.short	0x0008
        /*0024*/ 	.byte	0x00, 0xf0, 0x11, 0x00


	//----- nvinfo : EIATTR_KPARAM_INFO
	.align		4
.L_306:
        /*0028*/ 	.byte	0x04, 0x17
        /*002a*/ 	.short	(.L_308 - .L_307)
.L_307:
        /*002c*/ 	.word	0x00000000
        /*0030*/ 	.short	0x0000
        /*0032*/ 	.short	0x0000
        /*0034*/ 	.byte	0x00, 0xf5, 0x21, 0x00


	//----- nvinfo : EIATTR_SPARSE_MMA_MASK
	.align		4
.L_308:
        /*0038*/ 	.byte	0x03, 0x50
        /*003a*/ 	.short	0x0000


	//----- nvinfo : EIATTR_MAXREG_COUNT
	.align		4
        /*003c*/ 	.byte	0x03, 0x1b
        /*003e*/ 	.short	0x00ff


	//----- nvinfo : EIATTR_MERCURY_ISA_VERSION
	.align		4
        /*0040*/ 	.byte	0x03, 0x5f
        /*0042*/ 	.short	0x0101


	//----- nvinfo : EIATTR_VRC_CTA_INIT_COUNT
	.align		4
        /*0044*/ 	.byte	0x02, 0x4a
	.zero		1
	.zero		1


	//----- nvinfo : EIATTR_EXIT_INSTR_OFFSETS
	.align		4
        /*0048*/ 	.byte	0x04, 0x1c
        /*004a*/ 	.short	(.L_310 - .L_309)


	//   ....[0]....
.L_309:
        /*004c*/ 	.word	0x00000070


	//   ....[1]....
        /*0050*/ 	.word	0x00000f00


	//----- nvinfo : EIATTR_CRS_STACK_SIZE
	.align		4
.L_310:
        /*0054*/ 	.byte	0x04, 0x1e
        /*0056*/ 	.short	(.L_312 - .L_311)
.L_311:
        /*0058*/ 	.word	0x00000000


	//----- nvinfo : EIATTR_CBANK_PARAM_SIZE
	.align		4
.L_312:
        /*005c*/ 	.byte	0x03, 0x19
        /*005e*/ 	.short	0x0018


	//----- nvinfo : EIATTR_PARAM_CBANK
	.align		4
        /*0060*/ 	.byte	0x04, 0x0a
        /*0062*/ 	.short	(.L_314 - .L_313)
	.align		4
.L_313:
        /*0064*/ 	.word	index@(.nv.constant0._Z18setup_random_stateP17curandStateXORWOWim)
        /*0068*/ 	.short	0x0380
        /*006a*/ 	.short	0x0018


	//----- nvinfo : EIATTR_SW_WAR
	.align		4
.L_314:
        /*006c*/ 	.byte	0x04, 0x36
        /*006e*/ 	.short	(.L_316 - .L_315)
.L_315:
        /*0070*/ 	.word	0x00000008
.L_316:


//--------------------- .nv.info._Z16add_constant_rowfiiPfS_ --------------------------
	.section	.nv.info._Z16add_constant_rowfiiPfS_,"",@"SHT_CUDA_INFO"
	.sectionflags	@""
	.align	4


	//----- nvinfo : EIATTR_CUDA_API_VERSION
	.align		4
        /*0000*/ 	.byte	0x04, 0x37
        /*0002*/ 	.short	(.L_318 - .L_317)
.L_317:
        /*0004*/ 	.word	0x00000082


	//----- nvinfo : EIATTR_KPARAM_INFO
	.align		4
.L_318:
        /*0008*/ 	.byte	0x04, 0x17
        /*000a*/ 	.short	(.L_320 - .L_319)
.L_319:
        /*000c*/ 	.word	0x00000000
        /*0010*/ 	.short	0x0004
        /*0012*/ 	.short	0x0018
        /*0014*/ 	.byte	0x00, 0xf5, 0x21, 0x00


	//----- nvinfo : EIATTR_KPARAM_INFO
	.align		4
.L_320:
        /*0018*/ 	.byte	0x04, 0x17
        /*001a*/ 	.short	(.L_322 - .L_321)
.L_321:
        /*001c*/ 	.word	0x00000000
        /*0020*/ 	.short	0x0003
        /*0022*/ 	.short	0x0010
        /*0024*/ 	.byte	0x00, 0xf5, 0x21, 0x00


	//----- nvinfo : EIATTR_KPARAM_INFO
	.align		4
.L_322:
        /*0028*/ 	.byte	0x04, 0x17
        /*002a*/ 	.short	(.L_324 - .L_323)
.L_323:
        /*002c*/ 	.word	0x00000000
        /*0030*/ 	.short	0x0002
        /*0032*/ 	.short	0x0008
        /*0034*/ 	.byte	0x00, 0xf0, 0x11, 0x00


	//----- nvinfo : EIATTR_KPARAM_INFO
	.align		4
.L_324:
        /*0038*/ 	.byte	0x04, 0x17
        /*003a*/ 	.short	(.L_326 - .L_325)
.L_325:
        /*003c*/ 	.word	0x00000000
        /*0040*/ 	.short	0x0001
        /*0042*/ 	.short	0x0004
        /*0044*/ 	.byte	0x00, 0xf0, 0x11, 0x00


	//----- nvinfo : EIATTR_KPARAM_INFO
	.align		4
.L_326:
        /*0048*/ 	.byte	0x04, 0x17
        /*004a*/ 	.short	(.L_328 - .L_327)
.L_327:
        /*004c*/ 	.word	0x00000000
        /*0050*/ 	.short	0x0000
        /*0052*/ 	.short	0x0000
        /*0054*/ 	.byte	0x00, 0xf0, 0x11, 0x00


	//----- nvinfo : EIATTR_SPARSE_MMA_MASK
	.align		4
.L_328:
        /*0058*/ 	.byte	0x03, 0x50
        /*005a*/ 	.short	0x0000


	//----- nvinfo : EIATTR_MAXREG_COUNT
	.align		4
        /*005c*/ 	.byte	0x03, 0x1b
        /*005e*/ 	.short	0x00ff


	//----- nvinfo : EIATTR_MERCURY_ISA_VERSION
	.align		4
        /*0060*/ 	.byte	0x03, 0x5f
        /*0062*/ 	.short	0x0101


	//----- nvinfo : EIATTR_VRC_CTA_INIT_COUNT
	.align		4
        /*0064*/ 	.byte	0x02, 0x4a
	.zero		1
	.zero		1


	//----- nvinfo : EIATTR_EXIT_INSTR_OFFSETS
	.align		4
        /*0068*/ 	.byte	0x04, 0x1c
        /*006a*/ 	.short	(.L_330 - .L_329)


	//   ....[0]....
.L_329:
        /*006c*/ 	.word	0x00000070


	//   ....[1]....
        /*0070*/ 	.word	0x000001a0


	//----- nvinfo : EIATTR_CRS_STACK_SIZE
	.align		4
.L_330:
        /*0074*/ 	.byte	0x04, 0x1e
        /*0076*/ 	.short	(.L_332 - .L_331)
.L_331:
        /*0078*/ 	.word	0x00000000


	//----- nvinfo : EIATTR_CBANK_PARAM_SIZE
	.align		4
.L_332:
        /*007c*/ 	.byte	0x03, 0x19
        /*007e*/ 	.short	0x0020


	//----- nvinfo : EIATTR_PARAM_CBANK
	.align		4
        /*0080*/ 	.byte	0x04, 0x0a
        /*0082*/ 	.short	(.L_334 - .L_333)
	.align		4
.L_333:
        /*0084*/ 	.word	index@(.nv.constant0._Z16add_constant_rowfiiPfS_)
        /*0088*/ 	.short	0x0380
        /*008a*/ 	.short	0x0020


	//----- nvinfo : EIATTR_SW_WAR
	.align		4
.L_334:
        /*008c*/ 	.byte	0x04, 0x36
        /*008e*/ 	.short	(.L_336 - .L_335)
.L_335:
        /*0090*/ 	.word	0x00000008
.L_336:


//--------------------- .nv.info._Z17inplace_transposeiiiPf --------------------------
	.section	.nv.info._Z17inplace_transposeiiiPf,"",@"SHT_CUDA_INFO"
	.sectionflags	@""
	.align	4


	//----- nvinfo : EIATTR_CUDA_API_VERSION
	.align		4
        /*0000*/ 	.byte	0x04, 0x37
        /*0002*/ 	.short	(.L_338 - .L_337)
.L_337:
        /*0004*/ 	.word	0x00000082


	//----- nvinfo : EIATTR_KPARAM_INFO
	.align		4
.L_338:
        /*0008*/ 	.byte	0x04, 0x17
        /*000a*/ 	.short	(.L_340 - .L_339)
.L_339:
        /*000c*/ 	.word	0x00000000
        /*0010*/ 	.short	0x0003
        /*0012*/ 	.short	0x0010
        /*0014*/ 	.byte	0x00, 0xf5, 0x21, 0x00


	//----- nvinfo : EIATTR_KPARAM_INFO
	.align		4
.L_340:
        /*0018*/ 	.byte	0x04, 0x17
        /*001a*/ 	.short	(.L_342 - .L_341)
.L_341:
        /*001c*/ 	.word	0x00000000
        /*0020*/ 	.short	0x0002
        /*0022*/ 	.short	0x0008
        /*0024*/ 	.byte	0x00, 0xf0, 0x11, 0x00


	//----- nvinfo : EIATTR_KPARAM_INFO
	.align		4
.L_342:
        /*0028*/ 	.byte	0x04, 0x17
        /*002a*/ 	.short	(.L_344 - .L_343)
.L_343:
        /*002c*/ 	.word	0x00000000
        /*0030*/ 	.short	0x0001
        /*0032*/ 	.short	0x0004
        /*0034*/ 	.byte	0x00, 0xf0, 0x11, 0x00


	//----- nvinfo : EIATTR_KPARAM_INFO
	.align		4
.L_344:
        /*0038*/ 	.byte	0x04, 0x17
        /*003a*/ 	.short	(.L_346 - .L_345)
.L_345:
        /*003c*/ 	.word	0x00000000
        /*0040*/ 	.short	0x0000
        /*0042*/ 	.short	0x0000
        /*0044*/ 	.byte	0x00, 0xf0, 0x11, 0x00


	//----- nvinfo : EIATTR_SPARSE_MMA_MASK
	.align		4
.L_346:
        /*0048*/ 	.byte	0x03, 0x50
        /*004a*/ 	.short	0x0000


	//----- nvinfo : EIATTR_MAXREG_COUNT
	.align		4
        /*004c*/ 	.byte	0x03, 0x1b
        /*004e*/ 	.short	0x00ff


	//----- nvinfo : EIATTR_MERCURY_ISA_VERSION
	.align		4
        /*0050*/ 	.byte	0x03, 0x5f
        /*0052*/ 	.short	0x0101


	//----- nvinfo : EIATTR_VRC_CTA_INIT_COUNT
	.align		4
        /*0054*/ 	.byte	0x02, 0x4a
	.zero		1
	.zero		1


	//----- nvinfo : EIATTR_EXIT_INSTR_OFFSETS
	.align		4
        /*0058*/ 	.byte	0x04, 0x1c
        /*005a*/ 	.short	(.L_348 - .L_347)


	//   ....[0]....
.L_347:
        /*005c*/ 	.word	0x00000090


	//   ....[1]....
        /*0060*/ 	.word	0x00000560


	//   ....[2]....
        /*0064*/ 	.word	0x00000cf0


	//----- nvinfo : EIATTR_CRS_STACK_SIZE
	.align		4
.L_348:
        /*0068*/ 	.byte	0x04, 0x1e
        /*006a*/ 	.short	(.L_350 - .L_349)
.L_349:
        /*006c*/ 	.word	0x00000000


	//----- nvinfo : EIATTR_CBANK_PARAM_SIZE
	.align		4
.L_350:
        /*0070*/ 	.byte	0x03, 0x19
        /*0072*/ 	.short	0x0018


	//----- nvinfo : EIATTR_PARAM_CBANK
	.align		4
        /*0074*/ 	.byte	0x04, 0x0a
        /*0076*/ 	.short	(.L_352 - .L_351)
	.align		4
.L_351:
        /*0078*/ 	.word	index@(.nv.constant0._Z17inplace_transposeiiiPf)
        /*007c*/ 	.short	0x0380
        /*007e*/ 	.short	0x0018


	//----- nvinfo : EIATTR_SW_WAR
	.align		4
.L_352:
        /*0080*/ 	.byte	0x04, 0x36
        /*0082*/ 	.short	(.L_354 - .L_353)
.L_353:
        /*0084*/ 	.word	0x00000008
.L_354:


//--------------------- .nv.info._Z9transposeiiPfS_ --------------------------
	.section	.nv.info._Z9transposeiiPfS_,"",@"SHT_CUDA_INFO"
	.sectionflags	@""
	.align	4


	//----- nvinfo : EIATTR_CUDA_API_VERSION
	.align		4
        /*0000*/ 	.byte	0x04, 0x37
        /*0002*/ 	.short	(.L_356 - .L_355)
.L_355:
        /*0004*/ 	.word	0x00000082


	//----- nvinfo : EIATTR_KPARAM_INFO
	.align		4
.L_356:
        /*0008*/ 	.byte	0x04, 0x17
        /*000a*/ 	.short	(.L_358 - .L_357)
.L_357:
        /*000c*/ 	.word	0x00000000
        /*0010*/ 	.short	0x0003
        /*0012*/ 	.short	0x0010
        /*0014*/ 	.byte	0x00, 0xf5, 0x21, 0x00


	//----- nvinfo : EIATTR_KPARAM_INFO
	.align		4
.L_358:
        /*0018*/ 	.byte	0x04, 0x17
        /*001a*/ 	.short	(.L_360 - .L_359)
.L_359:
        /*001c*/ 	.word	0x00000000
        /*0020*/ 	.short	0x0002
        /*0022*/ 	.short	0x0008
        /*0024*/ 	.byte	0x00, 0xf5, 0x21, 0x00


	//----- nvinfo : EIATTR_KPARAM_INFO
	.align		4
.L_360:
        /*0028*/ 	.byte	0x04, 0x17
        /*002a*/ 	.short	(.L_362 - .L_361)
.L_361:
        /*002c*/ 	.word	0x00000000
        /*0030*/ 	.short	0x0001
        /*0032*/ 	.short	0x0004
        /*0034*/ 	.byte	0x00, 0xf0, 0x11, 0x00


	//----- nvinfo : EIATTR_KPARAM_INFO
	.align		4
.L_362:
        /*0038*/ 	.byte	0x04, 0x17
        /*003a*/ 	.short	(.L_364 - .L_363)
.L_363:
        /*003c*/ 	.word	0x00000000
        /*0040*/ 	.short	0x0000
        /*0042*/ 	.short	0x0000
        /*0044*/ 	.byte	0x00, 0xf0, 0x11, 0x00


	//----- nvinfo : EIATTR_SPARSE_MMA_MASK
	.align		4
.L_364:
        /*0048*/ 	.byte	0x03, 0x50
        /*004a*/ 	.short	0x0000


	//----- nvinfo : EIATTR_MAXREG_COUNT
	.align		4
        /*004c*/ 	.byte	0x03, 0x1b
        /*004e*/ 	.short	0x00ff


	//----- nvinfo : EIATTR_MERCURY_ISA_VERSION
	.align		4
        /*0050*/ 	.byte	0x03, 0x5f
        /*0052*/ 	.short	0x0101


	//----- nvinfo : EIATTR_VRC_CTA_INIT_COUNT
	.align		4
        /*0054*/ 	.byte	0x02, 0x4a
	.zero		1
	.zero		1


	//----- nvinfo : EIATTR_EXIT_INSTR_OFFSETS
	.align		4
        /*0058*/ 	.byte	0x04, 0x1c
        /*005a*/ 	.short	(.L_366 - .L_365)


	//   ....[0]....
.L_365:
        /*005c*/ 	.word	0x000000c0


	//   ....[1]....
        /*0060*/ 	.word	0x00000160


	//----- nvinfo : EIATTR_CBANK_PARAM_SIZE
	.align		4
.L_366:
        /*0064*/ 	.byte	0x03, 0x19
        /*0066*/ 	.short	0x0018


	//----- nvinfo : EIATTR_PARAM_CBANK
	.align		4
        /*0068*/ 	.byte	0x04, 0x0a
        /*006a*/ 	.short	(.L_368 - .L_367)
	.align		4
.L_367:
        /*006c*/ 	.word	index@(.nv.constant0._Z9transposeiiPfS_)
        /*0070*/ 	.short	0x0380
        /*0072*/ 	.short	0x0018


	//----- nvinfo : EIATTR_SW_WAR
	.align		4
.L_368:
        /*0074*/ 	.byte	0x04, 0x36
        /*0076*/ 	.short	(.L_370 - .L_369)
.L_369:
        /*0078*/ 	.word	0x00000008
.L_370:


//--------------------- .nv.info._Z8multiplyiiPfiiS_iS_ --------------------------
	.section	.nv.info._Z8multiplyiiPfiiS_iS_,"",@"SHT_CUDA_INFO"
	.sectionflags	@""
	.align	4


	//----- nvinfo : EIATTR_CUDA_API_VERSION
	.align		4
        /*0000*/ 	.byte	0x04, 0x37
        /*0002*/ 	.short	(.L_372 - .L_371)
.L_371:
        /*0004*/ 	.word	0x00000082


	//----- nvinfo : EIATTR_KPARAM_INFO
	.align		4
.L_372:
        /*0008*/ 	.byte	0x04, 0x17
        /*000a*/ 	.short	(.L_374 - .L_373)
.L_373:
        /*000c*/ 	.word	0x00000000
        /*0010*/ 	.short	0x0007
        /*0012*/ 	.short	0x0028
        /*0014*/ 	.byte	0x00, 0xf5, 0x21, 0x00


	//----- nvinfo : EIATTR_KPARAM_INFO
	.align		4
.L_374:
        /*0018*/ 	.byte	0x04, 0x17
        /*001a*/ 	.short	(.L_376 - .L_375)
.L_375:
        /*001c*/ 	.word	0x00000000
        /*0020*/ 	.short	0x0006
        /*0022*/ 	.short	0x0020
        /*0024*/ 	.byte	0x00, 0xf0, 0x11, 0x00


	//----- nvinfo : EIATTR_KPARAM_INFO
	.align		4
.L_376:
        /*0028*/ 	.byte	0x04, 0x17
        /*002a*/ 	.short	(.L_378 - .L_377)
.L_377:
        /*002c*/ 	.word	0x00000000
        /*0030*/ 	.short	0x0005
        /*0032*/ 	.short	0x0018
        /*0034*/ 	.byte	0x00, 0xf5, 0x21, 0x00


	//----- nvinfo : EIATTR_KPARAM_INFO
	.align		4
.L_378:
        /*0038*/ 	.byte	0x04, 0x17
        /*003a*/ 	.short	(.L_380 - .L_379)
.L_379:
        /*003c*/ 	.word	0x00000000
        /*0040*/ 	.short	0x0004
        /*0042*/ 	.short	0x0014
        /*0044*/ 	.byte	0x00, 0xf0, 0x11, 0x00


	//----- nvinfo : EIATTR_KPARAM_INFO
	.align		4
.L_380:
        /*0048*/ 	.byte	0x04, 0x17
        /*004a*/ 	.short	(.L_382 - .L_381)
.L_381:
        /*004c*/ 	.word	0x00000000
        /*0050*/ 	.short	0x0003
        /*0052*/ 	.short	0x0010
        /*0054*/ 	.byte	0x00, 0xf0, 0x11, 0x00


	//----- nvinfo : EIATTR_KPARAM_INFO
	.align		4
.L_382:
        /*0058*/ 	.byte	0x04, 0x17
        /*005a*/ 	.short	(.L_384 - .L_383)
.L_383:
        /*005c*/ 	.word	0x00000000
        /*0060*/ 	.short	0x0002
        /*0062*/ 	.short	0x0008
        /*0064*/ 	.byte	0x00, 0xf5, 0x21, 0x00


	//----- nvinfo : EIATTR_KPARAM_INFO
	.align		4
.L_384:
        /*0068*/ 	.byte	0x04, 0x17
        /*006a*/ 	.short	(.L_386 - .L_385)
.L_385:
        /*006c*/ 	.word	0x00000000
        /*0070*/ 	.short	0x0001
        /*0072*/ 	.short	0x0004
        /*0074*/ 	.byte	0x00, 0xf0, 0x11, 0x00


	//----- nvinfo : EIATTR_KPARAM_INFO
	.align		4
.L_386:
        /*0078*/ 	.byte	0x04, 0x17
        /*007a*/ 	.short	(.L_388 - .L_387)
.L_387:
        /*007c*/ 	.word	0x00000000
        /*0080*/ 	.short	0x0000
        /*0082*/ 	.short	0x0000
        /*0084*/ 	.byte	0x00, 0xf0, 0x11, 0x00


	//----- nvinfo : EIATTR_SPARSE_MMA_MASK
	.align		4
.L_388:
        /*0088*/ 	.byte	0x03, 0x50
        /*008a*/ 	.short	0x0000


	//----- nvinfo : EIATTR_MAXREG_COUNT
	.align		4
        /*008c*/ 	.byte	0x03, 0x1b
        /*008e*/ 	.short	0x00ff


	//----- nvinfo : EIATTR_MERCURY_ISA_VERSION
	.align		4
        /*0090*/ 	.byte	0x03, 0x5f
        /*0092*/ 	.short	0x0101


	//----- nvinfo : EIATTR_VRC_CTA_INIT_COUNT
	.align		4
        /*0094*/ 	.byte	0x02, 0x4a
	.zero		1
	.zero		1


	//----- nvinfo : EIATTR_EXIT_INSTR_OFFSETS
	.align		4
        /*0098*/ 	.byte	0x04, 0x1c
        /*009a*/ 	.short	(.L_390 - .L_389)


	//   ....[0]....
.L_389:
        /*009c*/ 	.word	0x000000d0


	//   ....[1]....
        /*00a0*/ 	.word	0x00000a40


	//----- nvinfo : EIATTR_CBANK_PARAM_SIZE
	.align		4
.L_390:
        /*00a4*/ 	.byte	0x03, 0x19
        /*00a6*/ 	.short	0x0030


	//----- nvinfo : EIATTR_PARAM_CBANK
	.align		4
        /*00a8*/ 	.byte	0x04, 0x0a
        /*00aa*/ 	.short	(.L_392 - .L_391)
	.align		4
.L_391:
        /*00ac*/ 	.word	index@(.nv.constant0._Z8multiplyiiPfiiS_iS_)
        /*00b0*/ 	.short	0x0380
        /*00b2*/ 	.short	0x0030


	//----- nvinfo : EIATTR_SW_WAR
	.align		4
.L_392:
        /*00b4*/ 	.byte	0x04, 0x36
        /*00b6*/ 	.short	(.L_394 - .L_393)
.L_393:
        /*00b8*/ 	.word	0x00000008
.L_394:


//--------------------- .nv.info._Z15scalar_multiplyifPfS_ --------------------------
	.section	.nv.info._Z15scalar_multiplyifPfS_,"",@"SHT_CUDA_INFO"
	.sectionflags	@""
	.align	4


	//----- nvinfo : EIATTR_CUDA_API_VERSION
	.align		4
        /*0000*/ 	.byte	0x04, 0x37
        /*0002*/ 	.short	(.L_396 - .L_395)
.L_395:
        /*0004*/ 	.word	0x00000082


	//----- nvinfo : EIATTR_KPARAM_INFO
	.align		4
.L_396:
        /*0008*/ 	.byte	0x04, 0x17
        /*000a*/ 	.short	(.L_398 - .L_397)
.L_397:
        /*000c*/ 	.word	0x00000000
        /*0010*/ 	.short	0x0003
        /*0012*/ 	.short	0x0010
        /*0014*/ 	.byte	0x00, 0xf5, 0x21, 0x00


	//----- nvinfo : EIATTR_KPARAM_INFO
	.align		4
.L_398:
        /*0018*/ 	.byte	0x04, 0x17
        /*001a*/ 	.short	(.L_400 - .L_399)
.L_399:
        /*001c*/ 	.word	0x00000000
        /*0020*/ 	.short	0x0002
        /*0022*/ 	.short	0x0008
        /*0024*/ 	.byte	0x00, 0xf5, 0x21, 0x00


	//----- nvinfo : EIATTR_KPARAM_INFO
	.align		4
.L_400:
        /*0028*/ 	.byte	0x04, 0x17
        /*002a*/ 	.short	(.L_402 - .L_401)
.L_401:
        /*002c*/ 	.word	0x00000000
        /*0030*/ 	.short	0x0001
        /*0032*/ 	.short	0x0004
        /*0034*/ 	.byte	0x00, 0xf0, 0x11, 0x00


	//----- nvinfo : EIATTR_KPARAM_INFO
	.align		4
.L_402:
        /*0038*/ 	.byte	0x04, 0x17
        /*003a*/ 	.short	(.L_404 - .L_403)
.L_403:
        /*003c*/ 	.word	0x00000000
        /*0040*/ 	.short	0x0000
        /*0042*/ 	.short	0x0000
        /*0044*/ 	.byte	0x00, 0xf0, 0x11, 0x00


	//----- nvinfo : EIATTR_SPARSE_MMA_MASK
	.align		4
.L_404:
        /*0048*/ 	.byte	0x03, 0x50
        /*004a*/ 	.short	0x0000


	//----- nvinfo : EIATTR_MAXREG_COUNT
	.align		4
        /*004c*/ 	.byte	0x03, 0x1b
        /*004e*/ 	.short	0x00ff


	//----- nvinfo : EIATTR_MERCURY_ISA_VERSION
	.align		4
        /*0050*/ 	.byte	0x03, 0x5f
        /*0052*/ 	.short	0x0101


	//----- nvinfo : EIATTR_VRC_CTA_INIT_COUNT
	.align		4
        /*0054*/ 	.byte	0x02, 0x4a
	.zero		1
	.zero		1


	//----- nvinfo : EIATTR_EXIT_INSTR_OFFSETS
	.align		4
        /*0058*/ 	.byte	0x04, 0x1c
        /*005a*/ 	.short	(.L_406 - .L_405)


	//   ....[0]....
.L_405:
        /*005c*/ 	.word	0x00000090


	//   ....[1]....
        /*0060*/ 	.word	0x000003b0


	//   ....[2]....
        /*0064*/ 	.word	0x00000530


	//----- nvinfo : EIATTR_CRS_STACK_SIZE
	.align		4
.L_406:
        /*0068*/ 	.byte	0x04, 0x1e
        /*006a*/ 	.short	(.L_408 - .L_407)
.L_407:
        /*006c*/ 	.word	0x00000000


	//----- nvinfo : EIATTR_CBANK_PARAM_SIZE
	.align		4
.L_408:
        /*0070*/ 	.byte	0x03, 0x19
        /*0072*/ 	.short	0x0018


	//----- nvinfo : EIATTR_PARAM_CBANK
	.align		4
        /*0074*/ 	.byte	0x04, 0x0a
        /*0076*/ 	.short	(.L_410 - .L_409)
	.align		4
.L_409:
        /*0078*/ 	.word	index@(.nv.constant0._Z15scalar_multiplyifPfS_)
        /*007c*/ 	.short	0x0380
        /*007e*/ 	.short	0x0018


	//----- nvinfo : EIATTR_SW_WAR
	.align		4
.L_410:
        /*0080*/ 	.byte	0x04, 0x36
        /*0082*/ 	.short	(.L_412 - .L_411)
.L_411:
        /*0084*/ 	.word	0x00000008
.L_412:


//--------------------- .nv.info._Z26inplace_entrywise_multiplyiPfS_ --------------------------
	.section	.nv.info._Z26inplace_entrywise_multiplyiPfS_,"",@"SHT_CUDA_INFO"
	.sectionflags	@""
	.align	4


	//----- nvinfo : EIATTR_CUDA_API_VERSION
	.align		4
        /*0000*/ 	.byte	0x04, 0x37
        /*0002*/ 	.short	(.L_414 - .L_413)
.L_413:
        /*0004*/ 	.word	0x00000082


	//----- nvinfo : EIATTR_KPARAM_INFO
	.align		4
.L_414:
        /*0008*/ 	.byte	0x04, 0x17
        /*000a*/ 	.short	(.L_416 - .L_415)
.L_415:
        /*000c*/ 	.word	0x00000000
        /*0010*/ 	.short	0x0002
        /*0012*/ 	.short	0x0010
        /*0014*/ 	.byte	0x00, 0xf5, 0x21, 0x00


	//----- nvinfo : EIATTR_KPARAM_INFO
	.align		4
.L_416:
        /*0018*/ 	.byte	0x04, 0x17
        /*001a*/ 	.short	(.L_418 - .L_417)
.L_417:
        /*001c*/ 	.word	0x00000000
        /*0020*/ 	.short	0x0001
        /*0022*/ 	.short	0x0008
        /*0024*/ 	.byte	0x00, 0xf5, 0x21, 0x00


	//----- nvinfo : EIATTR_KPARAM_INFO
	.align		4
.L_418:
        /*0028*/ 	.byte	0x04, 0x17
        /*002a*/ 	.short	(.L_420 - .L_419)
.L_419:
        /*002c*/ 	.word	0x00000000
        /*0030*/ 	.short	0x0000
        /*0032*/ 	.short	0x0000
        /*0034*/ 	.byte	0x00, 0xf0, 0x11, 0x00


	//----- nvinfo : EIATTR_SPARSE_MMA_MASK
	.align		4
.L_420:
        /*0038*/ 	.byte	0x03, 0x50
        /*003a*/ 	.short	0x0000


	//----- nvinfo : EIATTR_MAXREG_COUNT
	.align		4
        /*003c*/ 	.byte	0x03, 0x1b
        /*003e*/ 	.short	0x00ff


	//----- nvinfo : EIATTR_MERCURY_ISA_VERSION
	.align		4
        /*0040*/ 	.byte	0x03, 0x5f
        /*0042*/ 	.short	0x0101


	//----- nvinfo : EIATTR_VRC_CTA_INIT_COUNT
	.align		4
        /*0044*/ 	.byte	0x02, 0x4a
	.zero		1
	.zero		1


	//----- nvinfo : EIATTR_EXIT_INSTR_OFFSETS
	.align		4
        /*0048*/ 	.byte	0x04, 0x1c
        /*004a*/ 	.short	(.L_422 - .L_421)


	//   ....[0]....
.L_421:
        /*004c*/ 	.word	0x00000090


	//   ....[1]....
        /*0050*/ 	.word	0x00000380


	//   ....[2]....
        /*0054*/ 	.word	0x00000560


	//----- nvinfo : EIATTR_CRS_STACK_SIZE
	.align		4
.L_422:
        /*0058*/ 	.byte	0x04, 0x1e
        /*005a*/ 	.short	(.L_424 - .L_423)
.L_423:
        /*005c*/ 	.word	0x00000000


	//----- nvinfo : EIATTR_CBANK_PARAM_SIZE
	.align		4
.L_424:
        /*0060*/ 	.byte	0x03, 0x19
        /*0062*/ 	.short	0x0018


	//----- nvinfo : EIATTR_PARAM_CBANK
	.align		4
        /*0064*/ 	.byte	0x04, 0x0a
        /*0066*/ 	.short	(.L_426 - .L_425)
	.align		4
.L_425:
        /*0068*/ 	.word	index@(.nv.constant0._Z26inplace_entrywise_multiplyiPfS_)
        /*006c*/ 	.short	0x0380
        /*006e*/ 	.short	0x0018


	//----- nvinfo : EIATTR_SW_WAR
	.align		4
.L_426:
        /*0070*/ 	.byte	0x04, 0x36
        /*0072*/ 	.short	(.L_428 - .L_427)
.L_427:
        /*0074*/ 	.word	0x00000008
.L_428:


//--------------------- .nv.info._Z18entrywise_multiplyiPfS_S_ --------------------------
	.section	.nv.info._Z18entrywise_multiplyiPfS_S_,"",@"SHT_CUDA_INFO"
	.sectionflags	@""
	.align	4


	//----- nvinfo : EIATTR_CUDA_API_VERSION
	.align		4
        /*0000*/ 	.byte	0x04, 0x37
        /*0002*/ 	.short	(.L_430 - .L_429)
.L_429:
        /*0004*/ 	.word	0x00000082


	//----- nvinfo : EIATTR_KPARAM_INFO
	.align		4
.L_430:
        /*0008*/ 	.byte	0x04, 0x17
        /*000a*/ 	.short	(.L_432 - .L_431)
.L_431:
        /*000c*/ 	.word	0x00000000
        /*0010*/ 	.short	0x0003
        /*0012*/ 	.short	0x0018
        /*0014*/ 	.byte	0x00, 0xf5, 0x21, 0x00


	//----- nvinfo : EIATTR_KPARAM_INFO
	.align		4
.L_432:
        /*0018*/ 	.byte	0x04, 0x17
        /*001a*/ 	.short	(.L_434 - .L_433)
.L_433:
        /*001c*/ 	.word	0x00000000
        /*0020*/ 	.short	0x0002
        /*0022*/ 	.short	0x0010
        /*0024*/ 	.byte	0x00, 0xf5, 0x21, 0x00


	//----- nvinfo : EIATTR_KPARAM_INFO
	.align		4
.L_434:
        /*0028*/ 	.byte	0x04, 0x17
        /*002a*/ 	.short	(.L_436 - .L_435)
.L_435:
        /*002c*/ 	.word	0x00000000
        /*0030*/ 	.short	0x0001
        /*0032*/ 	.short	0x0008
        /*0034*/ 	.byte	0x00, 0xf5, 0x21, 0x00


	//----- nvinfo : EIATTR_KPARAM_INFO
	.align		4
.L_436:
        /*0038*/ 	.byte	0x04, 0x17
        /*003a*/ 	.short	(.L_438 - .L_437)
.L_437:
        /*003c*/ 	.word	0x00000000
        /*0040*/ 	.short	0x0000
        /*0042*/ 	.short	0x0000
        /*0044*/ 	.byte	0x00, 0xf0, 0x11, 0x00


	//----- nvinfo : EIATTR_SPARSE_MMA_MASK
	.align		4
.L_438:
        /*0048*/ 	.byte	0x03, 0x50
        /*004a*/ 	.short	0x0000


	//----- nvinfo : EIATTR_MAXREG_COUNT
	.align		4
        /*004c*/ 	.byte	0x03, 0x1b
        /*004e*/ 	.short	0x00ff


	//----- nvinfo : EIATTR_MERCURY_ISA_VERSION
	.align		4
        /*0050*/ 	.byte	0x03, 0x5f
        /*0052*/ 	.short	0x0101


	//----- nvinfo : EIATTR_VRC_CTA_INIT_COUNT
	.align		4
        /*0054*/ 	.byte	0x02, 0x4a
	.zero		1
	.zero		1


	//----- nvinfo : EIATTR_EXIT_INSTR_OFFSETS
	.align		4
        /*0058*/ 	.byte	0x04, 0x1c
        /*005a*/ 	.short	(.L_440 - .L_439)


	//   ....[0]....
.L_439:
        /*005c*/ 	.word	0x00000090


	//   ....[1]....
        /*0060*/ 	.word	0x000003a0


	//   ....[2]....
        /*0064*/ 	.word	0x000005d0


	//----- nvinfo : EIATTR_CRS_STACK_SIZE
	.align		4
.L_440:
        /*0068*/ 	.byte	0x04, 0x1e
        /*006a*/ 	.short	(.L_442 - .L_441)
.L_441:
        /*006c*/ 	.word	0x00000000


	//----- nvinfo : EIATTR_CBANK_PARAM_SIZE
	.align		4
.L_442:
        /*0070*/ 	.byte	0x03, 0x19
        /*0072*/ 	.short	0x0020


	//----- nvinfo : EIATTR_PARAM_CBANK
	.align		4
        /*0074*/ 	.byte	0x04, 0x0a
        /*0076*/ 	.short	(.L_444 - .L_443)
	.align		4
.L_443:
        /*0078*/ 	.word	index@(.nv.constant0._Z18entrywise_multiplyiPfS_S_)
        /*007c*/ 	.short	0x0380
        /*007e*/ 	.short	0x0020


	//----- nvinfo : EIATTR_SW_WAR
	.align		4
.L_444:
        /*0080*/ 	.byte	0x04, 0x36
        /*0082*/ 	.short	(.L_446 - .L_445)
.L_445:
        /*0084*/ 	.word	0x00000008
.L_446:


//--------------------- .nv.info._Z10sub_assigniPfS_ --------------------------
	.section	.nv.info._Z10sub_assigniPfS_,"",@"SHT_CUDA_INFO"
	.sectionflags	@""
	.align	4


	//----- nvinfo : EIATTR_CUDA_API_VERSION
	.align		4
        /*0000*/ 	.byte	0x04, 0x37
        /*0002*/ 	.short	(.L_448 - .L_447)
.L_447:
        /*0004*/ 	.word	0x00000082


	//----- nvinfo : EIATTR_KPARAM_INFO
	.align		4
.L_448:
        /*0008*/ 	.byte	0x04, 0x17
        /*000a*/ 	.short	(.L_450 - .L_449)
.L_449:
        /*000c*/ 	.word	0x00000000
        /*0010*/ 	.short	0x0002
        /*0012*/ 	.short	0x0010
        /*0014*/ 	.byte	0x00, 0xf5, 0x21, 0x00


	//----- nvinfo : EIATTR_KPARAM_INFO
	.align		4
.L_450:
        /*0018*/ 	.byte	0x04, 0x17
        /*001a*/ 	.short	(.L_452 - .L_451)
.L_451:
        /*001c*/ 	.word	0x00000000
        /*0020*/ 	.short	0x0001
        /*0022*/ 	.short	0x0008
        /*0024*/ 	.byte	0x00, 0xf5, 0x21, 0x00


	//----- nvinfo : EIATTR_KPARAM_INFO
	.align		4
.L_452:
        /*0028*/ 	.byte	0x04, 0x17
        /*002a*/ 	.short	(.L_454 - .L_453)
.L_453:
        /*002c*/ 	.word	0x00000000
        /*0030*/ 	.short	0x0000
        /*0032*/ 	.short	0x0000
        /*0034*/ 	.byte	0x00, 0xf0, 0x11, 0x00


	//----- nvinfo : EIATTR_SPARSE_MMA_MASK
	.align		4
.L_454:
        /*0038*/ 	.byte	0x03, 0x50
        /*003a*/ 	.short	0x0000


	//----- nvinfo : EIATTR_MAXREG_COUNT
	.align		4
        /*003c*/ 	.byte	0x03, 0x1b
        /*003e*/ 	.short	0x00ff


	//----- nvinfo : EIATTR_MERCURY_ISA_VERSION
	.align		4
        /*0040*/ 	.byte	0x03, 0x5f
        /*0042*/ 	.short	0x0101


	//----- nvinfo : EIATTR_VRC_CTA_INIT_COUNT
	.align		4
        /*0044*/ 	.byte	0x02, 0x4a
	.zero		1
	.zero		1


	//----- nvinfo : EIATTR_EXIT_INSTR_OFFSETS
	.align		4
        /*0048*/ 	.byte	0x04, 0x1c
        /*004a*/ 	.short	(.L_456 - .L_455)


	//   ....[0]....
.L_455:
        /*004c*/ 	.word	0x00000090


	//   ....[1]....
        /*0050*/ 	.word	0x00000380


	//   ....[2]....
        /*0054*/ 	.word	0x00000560


	//----- nvinfo : EIATTR_CRS_STACK_SIZE
	.align		4
.L_456:
        /*0058*/ 	.byte	0x04, 0x1e
        /*005a*/ 	.short	(.L_458 - .L_457)
.L_457:
        /*005c*/ 	.word	0x00000000


	//----- nvinfo : EIATTR_CBANK_PARAM_SIZE
	.align		4
.L_458:
        /*0060*/ 	.byte	0x03, 0x19
        /*0062*/ 	.short	0x0018


	//----- nvinfo : EIATTR_PARAM_CBANK
	.align		4
        /*0064*/ 	.byte	0x04, 0x0a
        /*0066*/ 	.short	(.L_460 - .L_459)
	.align		4
.L_459:
        /*0068*/ 	.word	index@(.nv.constant0._Z10sub_assigniPfS_)
        /*006c*/ 	.short	0x0380
        /*006e*/ 	.short	0x0018


	//----- nvinfo : EIATTR_SW_WAR
	.align		4
.L_460:
        /*0070*/ 	.byte	0x04, 0x36
        /*0072*/ 	.short	(.L_462 - .L_461)
.L_461:
        /*0074*/ 	.word	0x00000008
.L_462:


//--------------------- .nv.info._Z3subiPfS_S_    --------------------------
	.section	.nv.info._Z3subiPfS_S_,"",@"SHT_CUDA_INFO"
	.sectionflags	@""
	.align	4


	//----- nvinfo : EIATTR_CUDA_API_VERSION
	.align		4
        /*0000*/ 	.byte	0x04, 0x37
        /*0002*/ 	.short	(.L_464 - .L_463)
.L_463:
        /*0004*/ 	.word	0x00000082


	//----- nvinfo : EIATTR_KPARAM_INFO
	.align		4
.L_464:
        /*0008*/ 	.byte	0x04, 0x17
        /*000a*/ 	.short	(.L_466 - .L_465)
.L_465:
        /*000c*/ 	.word	0x00000000
        /*0010*/ 	.short	0x0003
        /*0012*/ 	.short	0x0018
        /*0014*/ 	.byte	0x00, 0xf5, 0x21, 0x00


	//----- nvinfo : EIATTR_KPARAM_INFO
	.align		4
.L_466:
        /*0018*/ 	.byte	0x04, 0x17
        /*001a*/ 	.short	(.L_468 - .L_467)
.L_467:
        /*001c*/ 	.word	0x00000000
        /*0020*/ 	.short	0x0002
        /*0022*/ 	.short	0x0010
        /*0024*/ 	.byte	0x00, 0xf5, 0x21, 0x00


	//----- nvinfo : EIATTR_KPARAM_INFO
	.align		4
.L_468:
        /*0028*/ 	.byte	0x04, 0x17
        /*002a*/ 	.short	(.L_470 - .L_469)
.L_469:
        /*002c*/ 	.word	0x00000000
        /*0030*/ 	.short	0x0001
        /*0032*/ 	.short	0x0008
        /*0034*/ 	.byte	0x00, 0xf5, 0x21, 0x00


	//----- nvinfo : EIATTR_KPARAM_INFO
	.align		4
.L_470:
        /*0038*/ 	.byte	0x04, 0x17
        /*003a*/ 	.short	(.L_472 - .L_471)
.L_471:
        /*003c*/ 	.word	0x00000000
        /*0040*/ 	.short	0x0000
        /*0042*/ 	.short	0x0000
        /*0044*/ 	.byte	0x00, 0xf0, 0x11, 0x00


	//----- nvinfo : EIATTR_SPARSE_MMA_MASK
	.align		4
.L_472:
        /*0048*/ 	.byte	0x03, 0x50
        /*004a*/ 	.short	0x0000


	//----- nvinfo : EIATTR_MAXREG_COUNT
	.align		4
        /*004c*/ 	.byte	0x03, 0x1b
        /*004e*/ 	.short	0x00ff


	//----- nvinfo : EIATTR_MERCURY_ISA_VERSION
	.align		4
        /*0050*/ 	.byte	0x03, 0x5f
        /*0052*/ 	.short	0x0101


	//----- nvinfo : EIATTR_VRC_CTA_INIT_COUNT
	.align		4
        /*0054*/ 	.byte	0x02, 0x4a
	.zero		1
	.zero		1


	//----- nvinfo : EIATTR_EXIT_INSTR_OFFSETS
	.align		4
        /*0058*/ 	.byte	0x04, 0x1c
        /*005a*/ 	.short	(.L_474 - .L_473)


	//   ....[0]....
.L_473:
        /*005c*/ 	.word	0x00000090


	//   ....[1]....
        /*0060*/ 	.word	0x000003a0


	//   ....[2]....
        /*0064*/ 	.word	0x000005d0


	//----- nvinfo : EIATTR_CRS_STACK_SIZE
	.align		4
.L_474:
        /*0068*/ 	.byte	0x04, 0x1e
        /*006a*/ 	.short	(.L_476 - .L_475)
.L_475:
        /*006c*/ 	.word	0x00000000


	//----- nvinfo : EIATTR_CBANK_PARAM_SIZE
	.align		4
.L_476:
        /*0070*/ 	.byte	0x03, 0x19
        /*0072*/ 	.short	0x0020


	//----- nvinfo : EIATTR_PARAM_CBANK
	.align		4
        /*0074*/ 	.byte	0x04, 0x0a
        /*0076*/ 	.short	(.L_478 - .L_477)
	.align		4
.L_477:
        /*0078*/ 	.word	index@(.nv.constant0._Z3subiPfS_S_)
        /*007c*/ 	.short	0x0380
        /*007e*/ 	.short	0x0020


	//----- nvinfo : EIATTR_SW_WAR
	.align		4
.L_478:
        /*0080*/ 	.byte	0x04, 0x36
        /*0082*/ 	.short	(.L_480 - .L_479)
.L_479:
        /*0084*/ 	.word	0x00000008
.L_480:


//--------------------- .nv.info._Z10add_assigniPfS_ --------------------------
	.section	.nv.info._Z10add_assigniPfS_,"",@"SHT_CUDA_INFO"
	.sectionflags	@""
	.align	4


	//----- nvinfo : EIATTR_CUDA_API_VERSION
	.align		4
        /*0000*/ 	.byte	0x04, 0x37
        /*0002*/ 	.short	(.L_482 - .L_481)
.L_481:
        /*0004*/ 	.word	0x00000082


	//----- nvinfo : EIATTR_KPARAM_INFO
	.align		4
.L_482:
        /*0008*/ 	.byte	0x04, 0x17
        /*000a*/ 	.short	(.L_484 - .L_483)
.L_483:
        /*000c*/ 	.word	0x00000000
        /*0010*/ 	.short	0x0002
        /*0012*/ 	.short	0x0010
        /*0014*/ 	.byte	0x00, 0xf5, 0x21, 0x00


	//----- nvinfo : EIATTR_KPARAM_INFO
	.align		4
.L_484:
        /*0018*/ 	.byte	0x04, 0x17
        /*001a*/ 	.short	(.L_486 - .L_485)
.L_485:
        /*001c*/ 	.word	0x00000000
        /*0020*/ 	.short	0x0001
        /*0022*/ 	.short	0x0008
        /*0024*/ 	.byte	0x00, 0xf5, 0x21, 0x00


	//----- nvinfo : EIATTR_KPARAM_INFO
	.align		4
.L_486:
        /*0028*/ 	.byte	0x04, 0x17
        /*002a*/ 	.short	(.L_488 - .L_487)
.L_487:
        /*002c*/ 	.word	0x00000000
        /*0030*/ 	.short	0x0000
        /*0032*/ 	.short	0x0000
        /*0034*/ 	.byte	0x00, 0xf0, 0x11, 0x00


	//----- nvinfo : EIATTR_SPARSE_MMA_MASK
	.align		4
.L_488:
        /*0038*/ 	.byte	0x03, 0x50
        /*003a*/ 	.short	0x0000


	//----- nvinfo : EIATTR_MAXREG_COUNT
	.align		4
        /*003c*/ 	.byte	0x03, 0x1b
        /*003e*/ 	.short	0x00ff


	//----- nvinfo : EIATTR_MERCURY_ISA_VERSION
	.align		4
        /*0040*/ 	.byte	0x03, 0x5f
        /*0042*/ 	.short	0x0101


	//----- nvinfo : EIATTR_VRC_CTA_INIT_COUNT
	.align		4
        /*0044*/ 	.byte	0x02, 0x4a
	.zero		1
	.zero		1


	//----- nvinfo : EIATTR_EXIT_INSTR_OFFSETS
	.align		4
        /*0048*/ 	.byte	0x04, 0x1c
        /*004a*/ 	.short	(.L_490 - .L_489)


	//   ....[0]....
.L_489:
        /*004c*/ 	.word	0x00000090


	//   ....[1]....
        /*0050*/ 	.word	0x00000380


	//   ....[2]....
        /*0054*/ 	.word	0x00000560


	//----- nvinfo : EIATTR_CRS_STACK_SIZE
	.align		4
.L_490:
        /*0058*/ 	.byte	0x04, 0x1e
        /*005a*/ 	.short	(.L_492 - .L_491)
.L_491:
        /*005c*/ 	.word	0x00000000


	//----- nvinfo : EIATTR_CBANK_PARAM_SIZE
	.align		4
.L_492:
        /*0060*/ 	.byte	0x03, 0x19
        /*0062*/ 	.short	0x0018


	//----- nvinfo : EIATTR_PARAM_CBANK
	.align		4
        /*0064*/ 	.byte	0x04, 0x0a
        /*0066*/ 	.short	(.L_494 - .L_493)
	.align		4
.L_493:
        /*0068*/ 	.word	index@(.nv.constant0._Z10add_assigniPfS_)
        /*006c*/ 	.short	0x0380
        /*006e*/ 	.short	0x0018


	//----- nvinfo : EIATTR_SW_WAR
	.align		4
.L_494:
        /*0070*/ 	.byte	0x04, 0x36
        /*0072*/ 	.short	(.L_496 - .L_495)
.L_495:
        /*0074*/ 	.word	0x00000008
.L_496:


//--------------------- .nv.info._Z3addiPfS_S_    --------------------------
	.section	.nv.info._Z3addiPfS_S_,"",@"SHT_CUDA_INFO"
	.sectionflags	@""
	.align	4


	//----- nvinfo : EIATTR_CUDA_API_VERSION
	.align		4
        /*0000*/ 	.byte	0x04, 0x37
        /*0002*/ 	.short	(.L_498 - .L_497)
.L_497:
        /*0004*/ 	.word	0x00000082


	//----- nvinfo : EIATTR_KPARAM_INFO
	.align		4
.L_498:
        /*0008*/ 	.byte	0x04, 0x17
        /*000a*/ 	.short	(.L_500 - .L_499)
.L_499:
        /*000c*/ 	.word	0x00000000
        /*0010*/ 	.short	0x0003
        /*0012*/ 	.short	0x0018
        /*0014*/ 	.byte	0x00, 0xf5, 0x21, 0x00


	//----- nvinfo : EIATTR_KPARAM_INFO
	.align		4
.L_500:
        /*0018*/ 	.byte	0x04, 0x17
        /*001a*/ 	.short	(.L_502 - .L_501)
.L_501:
        /*001c*/ 	.word	0x00000000
        /*0020*/ 	.short	0x0002
        /*0022*/ 	.short	0x0010
        /*0024*/ 	.byte	0x00, 0xf5, 0x21, 0x00


	//----- nvinfo : EIATTR_KPARAM_INFO
	.align		4
.L_502:
        /*0028*/ 	.byte	0x04, 0x17
        /*002a*/ 	.short	(.L_504 - .L_503)
.L_503:
        /*002c*/ 	.word	0x00000000
        /*0030*/ 	.short	0x0001
        /*0032*/ 	.short	0x0008
        /*0034*/ 	.byte	0x00, 0xf5, 0x21, 0x00


	//----- nvinfo : EIATTR_KPARAM_INFO
	.align		4
.L_504:
        /*0038*/ 	.byte	0x04, 0x17
        /*003a*/ 	.short	(.L_506 - .L_505)
.L_505:
        /*003c*/ 	.word	0x00000000
        /*0040*/ 	.short	0x0000
        /*0042*/ 	.short	0x0000
        /*0044*/ 	.byte	0x00, 0xf0, 0x11, 0x00


	//----- nvinfo : EIATTR_SPARSE_MMA_MASK
	.align		4
.L_506:
        /*0048*/ 	.byte	0x03, 0x50
        /*004a*/ 	.short	0x0000


	//----- nvinfo : EIATTR_MAXREG_COUNT
	.align		4
        /*004c*/ 	.byte	0x03, 0x1b
        /*004e*/ 	.short	0x00ff


	//----- nvinfo : EIATTR_MERCURY_ISA_VERSION
	.align		4
        /*0050*/ 	.byte	0x03, 0x5f
        /*0052*/ 	.short	0x0101


	//----- nvinfo : EIATTR_VRC_CTA_INIT_COUNT
	.align		4
        /*0054*/ 	.byte	0x02, 0x4a
	.zero		1
	.zero		1


	//----- nvinfo : EIATTR_EXIT_INSTR_OFFSETS
	.align		4
        /*0058*/ 	.byte	0x04, 0x1c
        /*005a*/ 	.short	(.L_508 - .L_507)


	//   ....[0]....
.L_507:
        /*005c*/ 	.word	0x00000090


	//   ....[1]....
        /*0060*/ 	.word	0x000003a0


	//   ....[2]....
        /*0064*/ 	.word	0x000005d0


	//----- nvinfo : EIATTR_CRS_STACK_SIZE
	.align		4
.L_508:
        /*0068*/ 	.byte	0x04, 0x1e
        /*006a*/ 	.short	(.L_510 - .L_509)
.L_509:
        /*006c*/ 	.word	0x00000000


	//----- nvinfo : EIATTR_CBANK_PARAM_SIZE
	.align		4
.L_510:
        /*0070*/ 	.byte	0x03, 0x19
        /*0072*/ 	.short	0x0020


	//----- nvinfo : EIATTR_PARAM_CBANK
	.align		4
        /*0074*/ 	.byte	0x04, 0x0a
        /*0076*/ 	.short	(.L_512 - .L_511)
	.align		4
.L_511:
        /*0078*/ 	.word	index@(.nv.constant0._Z3addiPfS_S_)
        /*007c*/ 	.short	0x0380
        /*007e*/ 	.short	0x0020


	//----- nvinfo : EIATTR_SW_WAR
	.align		4
.L_512:
        /*0080*/ 	.byte	0x04, 0x36
        /*0082*/ 	.short	(.L_514 - .L_513)
.L_513:
        /*0084*/ 	.word	0x00000008
.L_514:


//--------------------- .nv.info._Z10set_valuesfiPf --------------------------
	.section	.nv.info._Z10set_valuesfiPf,"",@"SHT_CUDA_INFO"
	.sectionflags	@""
	.align	4


	//----- nvinfo : EIATTR_CUDA_API_VERSION
	.align		4
        /*0000*/ 	.byte	0x04, 0x37
        /*0002*/ 	.short	(.L_516 - .L_515)
.L_515:
        /*0004*/ 	.word	0x00000082


	//----- nvinfo : EIATTR_KPARAM_INFO
	.align		4
.L_516:
        /*0008*/ 	.byte	0x04, 0x17
        /*000a*/ 	.short	(.L_518 - .L_517)
.L_517:
        /*000c*/ 	.word	0x00000000
        /*0010*/ 	.short	0x0002
        /*0012*/ 	.short	0x0008
        /*0014*/ 	.byte	0x00, 0xf5, 0x21, 0x00


	//----- nvinfo : EIATTR_KPARAM_INFO
	.align		4
.L_518:
        /*0018*/ 	.byte	0x04, 0x17
        /*001a*/ 	.short	(.L_520 - .L_519)
.L_519:
        /*001c*/ 	.word	0x00000000
        /*0020*/ 	.short	0x0001
        /*0022*/ 	.short	0x0004
        /*0024*/ 	.byte	0x00, 0xf0, 0x11, 0x00


	//----- nvinfo : EIATTR_KPARAM_INFO
	.align		4
.L_520:
        /*0028*/ 	.byte	0x04, 0x17
        /*002a*/ 	.short	(.L_522 - .L_521)
.L_521:
        /*002c*/ 	.word	0x00000000
        /*0030*/ 	.short	0x0000
        /*0032*/ 	.short	0x0000
        /*0034*/ 	.byte	0x00, 0xf0, 0x11, 0x00


	//----- nvinfo : EIATTR_SPARSE_MMA_MASK
	.align		4
.L_522:
        /*0038*/ 	.byte	0x03, 0x50
        /*003a*/ 	.short	0x0000


	//----- nvinfo : EIATTR_MAXREG_COUNT
	.align		4
        /*003c*/ 	.byte	0x03, 0x1b
        /*003e*/ 	.short	0x00ff


	//----- nvinfo : EIATTR_MERCURY_ISA_VERSION
	.align		4
        /*0040*/ 	.byte	0x03, 0x5f
        /*0042*/ 	.short	0x0101


	//----- nvinfo : EIATTR_VRC_CTA_INIT_COUNT
	.align		4
        /*0044*/ 	.byte	0x02, 0x4a
	.zero		1
	.zero		1


	//----- nvinfo : EIATTR_EXIT_INSTR_OFFSETS
	.align		4
        /*0048*/ 	.byte	0x04, 0x1c
        /*004a*/ 	.short	(.L_524 - .L_523)


	//   ....[0]....
.L_523:
        /*004c*/ 	.word	0x00000090


	//   ....[1]....
        /*0050*/ 	.word	0x00000340


	//   ....[2]....
        /*0054*/ 	.word	0x00000420


	//----- nvinfo : EIATTR_CRS_STACK_SIZE
	.align		4
.L_524:
        /*0058*/ 	.byte	0x04, 0x1e
        /*005a*/ 	.short	(.L_526 - .L_525)
.L_525:
        /*005c*/ 	.word	0x00000000


	//----- nvinfo : EIATTR_CBANK_PARAM_SIZE
	.align		4
.L_526:
        /*0060*/ 	.byte	0x03, 0x19
        /*0062*/ 	.short	0x0010


	//----- nvinfo : EIATTR_PARAM_CBANK
	.align		4
        /*0064*/ 	.byte	0x04, 0x0a
        /*0066*/ 	.short	(.L_528 - .L_527)
	.align		4
.L_527:
        /*0068*/ 	.word	index@(.nv.constant0._Z10set_valuesfiPf)
        /*006c*/ 	.short	0x0380
        /*006e*/ 	.short	0x0010


	//----- nvinfo : EIATTR_SW_WAR
	.align		4
.L_528:
        /*0070*/ 	.byte	0x04, 0x36
        /*0072*/ 	.short	(.L_530 - .L_529)
.L_529:
        /*0074*/ 	.word	0x00000008
.L_530:


//--------------------- .nv.callgraph             --------------------------
	.section	.nv.callgraph,"",@"SHT_CUDA_CALLGRAPH"
	.align	4
	.sectionentsize	8
	.align		4
        /*0000*/ 	.word	0x00000000
	.align		4
        /*0004*/ 	.word	0xffffffff
	.align		4
        /*0008*/ 	.word	0x00000000
	.align		4
        /*000c*/ 	.word	0xfffffffe
	.align		4
        /*0010*/ 	.word	0x00000000
	.align		4
        /*0014*/ 	.word	0xfffffffd
	.align		4
        /*0018*/ 	.word	0x00000000
	.align		4
        /*001c*/ 	.word	0xfffffffc


//--------------------- .nv.constant4             --------------------------
	.section	.nv.constant4,"a",@progbits
	.align	8
	.align		8
.nv.constant4:
        /*0000*/ 	.dword	precalc_xorwow_matrix
	.align		8
        /*0008*/ 	.dword	precalc_xorwow_offset_matrix
	.align		8
        /*0010*/ 	.dword	mrg32k3aM1
	.align		8
        /*0018*/ 	.dword	mrg32k3aM2
	.align		8
        /*0020*/ 	.dword	mrg32k3aM1SubSeq
	.align		8
        /*0028*/ 	.dword	mrg32k3aM2SubSeq
	.align		8
        /*0030*/ 	.dword	mrg32k3aM1Seq
	.align		8
        /*0038*/ 	.dword	mrg32k3aM2Seq


//--------------------- .nv.constant3             --------------------------
	.section	.nv.constant3,"a",@progbits
	.align	8
.nv.constant3:
	.type		__cr_lgamma_table,@object
	.size		__cr_lgamma_table,(.L_8 - __cr_lgamma_table)
__cr_lgamma_table:
        /*0000*/ 	.byte	0x00, 0x00, 0x00, 0x00, 0x00, 0x00, 0x00, 0x00, 0x00, 0x00, 0x00, 0x00, 0x00, 0x00, 0x00, 0x00
        /*0010*/ 	.byte	0xef, 0x39, 0xfa, 0xfe, 0x42, 0x2e, 0xe6, 0x3f, 0x02, 0x20, 0x2a, 0xfa, 0x0b, 0xab, 0xfc, 0x3f
        /*0020*/ 	.byte	0xf9, 0x2c, 0x92, 0x7c, 0xa7, 0x6c, 0x09, 0x40, 0xc9, 0x79, 0x44, 0x3c, 0x64, 0x26, 0x13, 0x40
        /*0030*/ 	.byte	0xca, 0x01, 0xcf, 0x3a, 0x27, 0x51, 0x1a, 0x40, 0x30, 0xcc, 0x2d, 0xf3, 0xe1, 0x0c, 0x21, 0x40
        /*0040*/ 	.byte	0x0d, 0xb7, 0xfc, 0x82, 0x8e, 0x35, 0x25, 0x40
.L_8:


//--------------------- .text._Z31apply_twoplayerscore_derivativeiPfS_ --------------------------
	.section	.text._Z31apply_twoplayerscore_derivativeiPfS_,"ax",@progbits
	.align	128
        .global         _Z31apply_twoplayerscore_derivativeiPfS_
        .type           _Z31apply_twoplayerscore_derivativeiPfS_,@function
        .size           _Z31apply_twoplayerscore_derivativeiPfS_,(.L_x_227 - _Z31apply_twoplayerscore_derivativeiPfS_)
        .other          _Z31apply_twoplayerscore_derivativeiPfS_,@"STO_CUDA_ENTRY STV_DEFAULT"
_Z31apply_twoplayerscore_derivativeiPfS_:
.text._Z31apply_twoplayerscore_derivativeiPfS_:
[----:B------:R-:W-:Y:S01]  /*0000*/  LDC R1, c[0x0][0x37c] ;  /* 0x0000df00ff017b82 */ /* 0x000fe20000000800 */
[----:B------:R-:W0:Y:S07]  /*0010*/  S2R R5, SR_TID.X ;  /* 0x0000000000057919 */ /* 0x000e2e0000002100 */
[----:B------:R-:W0:Y:S01]  /*0020*/  S2UR UR4, SR_CTAID.X ;  /* 0x00000000000479c3 */ /* 0x000e220000002500 */
[----:B------:R-:W1:Y:S07]  /*0030*/  LDCU UR6, c[0x0][0x380] ;  /* 0x00007000ff0677ac */ /* 0x000e6e0008000800 */
[----:B------:R-:W0:Y:S01]  /*0040*/  LDC R4, c[0x0][0x360] ;  /* 0x0000d800ff047b82 */ /* 0x000e220000000800 */
[----:B------:R-:W2:Y:S01]  /*0050*/  LDCU UR5, c[0x0][0x370] ;  /* 0x00006e00ff0577ac */ /* 0x000ea20008000800 */
[----:B0-----:R-:W-:-:S02]  /*0060*/  IMAD R5, R4, UR4, R5 ;  /* 0x0000000404057c24 */ /* 0x001fc4000f8e0205 */
[----:B--2---:R-:W-:-:S03]  /*0070*/  IMAD R4, R4, UR5, RZ ;  /* 0x0000000504047c24 */ /* 0x004fc6000f8e02ff */
[----:B-1----:R-:W-:-:S13]  /*0080*/  ISETP.GE.AND P0, PT, R5, UR6, PT ;  /* 0x0000000605007c0c */ /* 0x002fda000bf06270 */
[----:B------:R-:W-:Y:S05]  /*0090*/  @P0 EXIT ;  /* 0x000000000000094d */ /* 0x000fea0003800000 */
[----:B------:R-:W0:Y:S01]  /*00a0*/  I2F.U32.RP R6, R4 ;  /* 0x0000000400067306 */ /* 0x000e220000209000 */
[----:B------:R-:W-:Y:S01]  /*00b0*/  IADD3 R0, PT, PT, R4, R5, RZ ;  /* 0x0000000504007210 */ /* 0x000fe20007ffe0ff */
[----:B------:R-:W1:Y:S01]  /*00c0*/  LDCU.64 UR4, c[0x0][0x358] ;  /* 0x00006b00ff0477ac */ /* 0x000e620008000a00 */
[----:B------:R-:W-:Y:S01]  /*00d0*/  IADD3 R9, PT, PT, RZ, -R4, RZ ;  /* 0x80000004ff097210 */ /* 0x000fe20007ffe0ff */
[----:B------:R-:W-:Y:S01]  /*00e0*/  BSSY.RECONVERGENT B0, `(.L_x_0) ;  /* 0x0000040000007945 */ /* 0x000fe20003800200 */
[C---:B------:R-:W-:Y:S02]  /*00f0*/  ISETP.GE.AND P0, PT, R0.reuse, UR6, PT ;  /* 0x0000000600007c0c */ /* 0x040fe4000bf06270 */
[----:B------:R-:W-:Y:S02]  /*0100*/  VIMNMX R7, PT, PT, R0, UR6, !PT ;  /* 0x0000000600077c48 */ /* 0x000fe4000ffe0100 */
[----:B------:R-:W-:Y:S02]  /*0110*/  SEL R16, RZ, 0x1, P0 ;  /* 0x00000001ff107807 */ /* 0x000fe40000000000 */
[----:B------:R-:W-:-:S02]  /*0120*/  ISETP.NE.U32.AND P2, PT, R4, RZ, PT ;  /* 0x000000ff0400720c */ /* 0x000fc40003f45070 */
[----:B------:R-:W-:Y:S01]  /*0130*/  IADD3 R7, PT, PT, R7, -R0, -R16 ;  /* 0x8000000007077210 */ /* 0x000fe20007ffe810 */
[----:B0-----:R-:W0:Y:S02]  /*0140*/  MUFU.RCP R6, R6 ;  /* 0x0000000600067308 */ /* 0x001e240000001000 */
[----:B0-----:R-:W-:-:S06]  /*0150*/  IADD3 R2, PT, PT, R6, 0xffffffe, RZ ;  /* 0x0ffffffe06027810 */ /* 0x001fcc0007ffe0ff */
[----:B------:R0:W2:Y:S02]  /*0160*/  F2I.FTZ.U32.TRUNC.NTZ R3, R2 ;  /* 0x0000000200037305 */ /* 0x0000a4000021f000 */
[----:B0-----:R-:W-:Y:S02]  /*0170*/  HFMA2 R2, -RZ, RZ, 0, 0 ;  /* 0x00000000ff027431 */ /* 0x001fe400000001ff */
[----:B--2---:R-:W-:-:S04]  /*0180*/  IMAD R9, R9, R3, RZ ;  /* 0x0000000309097224 */ /* 0x004fc800078e02ff */
[----:B------:R-:W-:-:S06]  /*0190*/  IMAD.HI.U32 R6, R3, R9, R2 ;  /* 0x0000000903067227 */ /* 0x000fcc00078e0002 */
[----:B------:R-:W-:-:S05]  /*01a0*/  IMAD.HI.U32 R3, R6, R7, RZ ;  /* 0x0000000706037227 */ /* 0x000fca00078e00ff */
[----:B------:R-:W-:-:S05]  /*01b0*/  IADD3 R0, PT, PT, -R3, RZ, RZ ;  /* 0x000000ff03007210 */ /* 0x000fca0007ffe1ff */
[----:B------:R-:W-:-:S05]  /*01c0*/  IMAD R7, R4, R0, R7 ;  /* 0x0000000004077224 */ /* 0x000fca00078e0207 */
[----:B------:R-:W-:-:S13]  /*01d0*/  ISETP.GE.U32.AND P0, PT, R7, R4, PT ;  /* 0x000000040700720c */ /* 0x000fda0003f06070 */
[----:B------:R-:W-:Y:S01]  /*01e0*/  @P0 IMAD.IADD R7, R7, 0x1, -R4 ;  /* 0x0000000107070824 */ /* 0x000fe200078e0a04 */
[----:B------:R-:W-:-:S04]  /*01f0*/  @P0 IADD3 R3, PT, PT, R3, 0x1, RZ ;  /* 0x0000000103030810 */ /* 0x000fc80007ffe0ff */
[----:B------:R-:W-:-:S13]  /*0200*/  ISETP.GE.U32.AND P1, PT, R7, R4, PT ;  /* 0x000000040700720c */ /* 0x000fda0003f26070 */
[----:B------:R-:W-:Y:S02]  /*0210*/  @P1 IADD3 R3, PT, PT, R3, 0x1, RZ ;  /* 0x0000000103031810 */ /* 0x000fe40007ffe0ff */
[----:B------:R-:W-:-:S04]  /*0220*/  @!P2 LOP3.LUT R3, RZ, R4, RZ, 0x33, !PT ;  /* 0x00000004ff03a212 */ /* 0x000fc800078e33ff */
[----:B------:R-:W-:-:S04]  /*0230*/  IADD3 R16, PT, PT, R16, R3, RZ ;  /* 0x0000000310107210 */ /* 0x000fc80007ffe0ff */
[----:B------:R-:W-:-:S04]  /*0240*/  LOP3.LUT R0, R16, 0x3, RZ, 0xc0, !PT ;  /* 0x0000000310007812 */ /* 0x000fc800078ec0ff */
[----:B------:R-:W-:-:S13]  /*0250*/  ISETP.NE.AND P0, PT, R0, 0x3, PT ;  /* 0x000000030000780c */ /* 0x000fda0003f05270 */
[----:B-1----:R-:W-:Y:S05]  /*0260*/  @!P0 BRA `(.L_x_1) ;  /* 0x00000000009c8947 */ /* 0x002fea0003800000 */
[----:B------:R-:W0:Y:S01]  /*0270*/  LDC.64 R14, c[0x0][0x390] ;  /* 0x0000e400ff0e7b82 */ /* 0x000e220000000a00 */
[----:B------:R-:W-:-:S04]  /*0280*/  IADD3 R0, PT, PT, R16, 0x1, RZ ;  /* 0x0000000110007810 */ /* 0x000fc80007ffe0ff */
[----:B------:R-:W-:-:S03]  /*0290*/  LOP3.LUT R0, R0, 0x3, RZ, 0xc0, !PT ;  /* 0x0000000300007812 */ /* 0x000fc600078ec0ff */
[----:B------:R-:W1:Y:S02]  /*02a0*/  LDC.64 R12, c[0x0][0x388] ;  /* 0x0000e200ff0c7b82 */ /* 0x000e640000000a00 */
[----:B------:R-:W-:-:S07]  /*02b0*/  IMAD.MOV R17, RZ, RZ, -R0 ;  /* 0x000000ffff117224 */ /* 0x000fce00078e0a00 */
.L_x_4:
[----:B-1----:R-:W-:-:S06]  /*02c0*/  IMAD.WIDE R2, R5, 0x4, R12 ;  /* 0x0000000405027825 */ /* 0x002fcc00078e020c */
[----:B--2---:R-:W2:Y:S01]  /*02d0*/  LDG.E R2, desc[UR4][R2.64] ;  /* 0x0000000402027981 */ /* 0x004ea2000c1e1900 */
[----:B------:R-:W-:Y:S01]  /*02e0*/  HFMA2 R9, -RZ, RZ, 3.7421875, 0 ;  /* 0x437c0000ff097431 */ /* 0x000fe200000001ff */
[----:B------:R-:W-:Y:S01]  /*02f0*/  MOV R7, 0x3bbb989d ;  /* 0x3bbb989d00077802 */ /* 0x000fe20000000f00 */
[----:B------:R-:W-:Y:S01]  /*0300*/  BSSY.RECONVERGENT B1, `(.L_x_2) ;  /* 0x000001a000017945 */ /* 0x000fe20003800200 */
[----:B------:R-:W-:-:S04]  /*0310*/  IADD3 R17, PT, PT, R17, 0x1, RZ ;  /* 0x0000000111117810 */ /* 0x000fc80007ffe0ff */
[----:B------:R-:W-:Y:S01]  /*0320*/  ISETP.NE.AND P2, PT, R17, RZ, PT ;  /* 0x000000ff1100720c */ /* 0x000fe20003f45270 */
[----:B--2---:R-:W-:-:S04]  /*0330*/  FFMA.SAT R0, R2, R7, 0.5 ;  /* 0x3f00000002007423 */ /* 0x004fc80000002007 */
[----:B------:R-:W-:-:S04]  /*0340*/  FFMA.RM R0, R0, R9, 12582913 ;  /* 0x4b40000100007423 */ /* 0x000fc80000004009 */
[C---:B------:R-:W-:Y:S01]  /*0350*/  FADD R7, R0.reuse, -12583039 ;  /* 0xcb40007f00077421 */ /* 0x040fe20000000000 */
[----:B------:R-:W-:-:S03]  /*0360*/  SHF.L.U32 R0, R0, 0x17, RZ ;  /* 0x0000001700007819 */ /* 0x000fc600000006ff */
[----:B------:R-:W-:-:S04]  /*0370*/  FFMA R7, R2, 1.4426950216293334961, -R7 ;  /* 0x3fb8aa3b02077823 */ /* 0x000fc80000000807 */
[----:B------:R-:W-:-:S06]  /*0380*/  FFMA R7, R2, 1.925963033500011079e-08, R7 ;  /* 0x32a5706002077823 */ /* 0x000fcc0000000007 */
[----:B------:R-:W1:Y:S02]  /*0390*/  MUFU.EX2 R7, R7 ;  /* 0x0000000700077308 */ /* 0x000e640000000800 */
[----:B-1----:R-:W-:-:S04]  /*03a0*/  FMUL R0, R0, R7 ;  /* 0x0000000700007220 */ /* 0x002fc80000400000 */
[----:B------:R-:W-:-:S04]  /*03b0*/  FADD R3, R0, 2 ;  /* 0x4000000000037421 */ /* 0x000fc80000000000 */
[C---:B------:R-:W-:Y:S01]  /*03c0*/  FFMA R6, R0.reuse, R3, 1 ;  /* 0x3f80000000067423 */ /* 0x040fe20000000003 */
[----:B------:R-:W-:-:S03]  /*03d0*/  FADD R3, R0, R0 ;  /* 0x0000000000037221 */ /* 0x000fc60000000000 */
[----:B------:R-:W1:Y:S08]  /*03e0*/  MUFU.RCP R2, R6 ;  /* 0x0000000600027308 */ /* 0x000e700000001000 */
[----:B------:R-:W2:Y:S01]  /*03f0*/  FCHK P0, R3, R6 ;  /* 0x0000000603007302 */ /* 0x000ea20000000000 */
[----:B-1----:R-:W-:-:S04]  /*0400*/  FFMA R9, -R6, R2, 1 ;  /* 0x3f80000006097423 */ /* 0x002fc80000000102 */
[----:B------:R-:W-:-:S04]  /*0410*/  FFMA R2, R2, R9, R2 ;  /* 0x0000000902027223 */ /* 0x000fc80000000002 */
[----:B------:R-:W-:-:S04]  /*0420*/  FFMA R9, R3, R2, RZ ;  /* 0x0000000203097223 */ /* 0x000fc800000000ff */
[----:B------:R-:W-:-:S04]  /*0430*/  FFMA R0, -R6, R9, R3 ;  /* 0x0000000906007223 */ /* 0x000fc80000000103 */
[----:B------:R-:W-:Y:S01]  /*0440*/  FFMA R0, R2, R0, R9 ;  /* 0x0000000002007223 */ /* 0x000fe20000000009 */
[----:B0-----:R-:W-:Y:S01]  /*0450*/  IMAD.WIDE R8, R5, 0x4, R14 ;  /* 0x0000000405087825 */ /* 0x001fe200078e020e */
[----:B--2---:R-:W-:Y:S06]  /*0460*/  @!P0 BRA `(.L_x_3) ;  /* 0x00000000000c8947 */ /* 0x004fec0003800000 */
[----:B------:R-:W-:Y:S01]  /*0470*/  IMAD.MOV.U32 R0, RZ, RZ, R6 ;  /* 0x000000ffff007224 */ /* 0x000fe200078e0006 */
[----:B------:R-:W-:-:S07]  /*0480*/  MOV R2, 0x4a0 ;  /* 0x000004a000027802 */ /* 0x000fce0000000f00 */
[----:B------:R-:W-:Y:S05]  /*0490*/  CALL.REL.NOINC `($__internal_0_$__cuda_sm3x_div_rn_noftz_f32_slowpath) ;  /* 0x0000000800187944 */ /* 0x000fea0003c00000 */
.L_x_3:
[----:B------:R-:W-:Y:S05]  /*04a0*/  BSYNC.RECONVERGENT B1 ;  /* 0x0000000000017941 */ /* 0x000fea0003800200 */
.L_x_2:
[----:B------:R2:W-:Y:S01]  /*04b0*/  STG.E desc[UR4][R8.64], R0 ;  /* 0x0000000008007986 */ /* 0x0005e2000c101904 */
[----:B------:R-:W-:Y:S01]  /*04c0*/  IADD3 R5, PT, PT, R4, R5, RZ ;  /* 0x0000000504057210 */ /* 0x000fe20007ffe0ff */
[----:B------:R-:W-:Y:S06]  /*04d0*/  @P2 BRA `(.L_x_4) ;  /* 0xfffffffc00782947 */ /* 0x000fec000383ffff */
.L_x_1:
[----:B------:R-:W-:Y:S05]  /*04e0*/  BSYNC.RECONVERGENT B0 ;  /* 0x0000000000007941 */ /* 0x000fea0003800200 */
.L_x_0:
[----:B------:R-:W0:Y:S01]  /*04f0*/  LDC.64 R12, c[0x0][0x390] ;  /* 0x0000e400ff0c7b82 */ /* 0x000e220000000a00 */
[----:B------:R-:W-:Y:S01]  /*0500*/  ISETP.GE.U32.AND P0, PT, R16, 0x3, PT ;  /* 0x000000031000780c */ /* 0x000fe20003f06070 */
[----:B------:R-:W1:Y:S06]  /*0510*/  LDCU UR6, c[0x0][0x380] ;  /* 0x00007000ff0677ac */ /* 0x000e6c0008000800 */
[----:B--2---:R-:W2:Y:S06]  /*0520*/  LDC.64 R8, c[0x0][0x388] ;  /* 0x0000e200ff087b82 */ /* 0x004eac0000000a00 */
[----:B-1----:R-:W-:Y:S05]  /*0530*/  @!P0 EXIT ;  /* 0x000000000000894d */ /* 0x002fea0003800000 */
.L_x_13:
[----:B--2---:R-:W-:-:S05]  /*0540*/  IMAD.WIDE R14, R5, 0x4, R8 ;  /* 0x00000004050e7825 */ /* 0x004fca00078e0208 */
[----:B------:R-:W2:Y:S01]  /*0550*/  LDG.E R0, desc[UR4][R14.64] ;  /* 0x000000040e007981 */ /* 0x000ea2000c1e1900 */
[----:B------:R-:W-:Y:S01]  /*0560*/  HFMA2 R7, -RZ, RZ, 3.7421875, 0 ;  /* 0x437c0000ff077431 */ /* 0x000fe200000001ff */
[----:B------:R-:W-:Y:S01]  /*0570*/  MOV R3, 0x3bbb989d ;  /* 0x3bbb989d00037802 */ /* 0x000fe20000000f00 */
[----:B------:R-:W-:Y:S04]  /*0580*/  BSSY.RECONVERGENT B0, `(.L_x_5) ;  /* 0x0000017000007945 */ /* 0x000fe80003800200 */
[----:B--2---:R-:W-:-:S04]  /*0590*/  FFMA.SAT R2, R0, R3, 0.5 ;  /* 0x3f00000000027423 */ /* 0x004fc80000002003 */
[----:B------:R-:W-:-:S04]  /*05a0*/  FFMA.RM R2, R2, R7, 12582913 ;  /* 0x4b40000102027423 */ /* 0x000fc80000004007 */
[C---:B------:R-:W-:Y:S01]  /*05b0*/  FADD R3, R2.reuse, -12583039 ;  /* 0xcb40007f02037421 */ /* 0x040fe20000000000 */
[----:B------:R-:W-:-:S03]  /*05c0*/  SHF.L.U32 R2, R2, 0x17, RZ ;  /* 0x0000001702027819 */ /* 0x000fc600000006ff */
[----:B------:R-:W-:-:S04]  /*05d0*/  FFMA R3, R0, 1.4426950216293334961, -R3 ;  /* 0x3fb8aa3b00037823 */ /* 0x000fc80000000803 */
[----:B------:R-:W-:-:S04]  /*05e0*/  FFMA R0, R0, 1.925963033500011079e-08, R3 ;  /* 0x32a5706000007823 */ /* 0x000fc80000000003 */
        /* <DEDUP_REMOVED lines=12> */
[----:B--2---:R-:W-:Y:S06]  /*06b0*/  @!P0 BRA `(.L_x_6) ;  /* 0x00000000000c8947 */ /* 0x004fec0003800000 */
[----:B------:R-:W-:Y:S01]  /*06c0*/  IMAD.MOV.U32 R0, RZ, RZ, R6 ;  /* 0x000000ffff007224 */ /* 0x000fe200078e0006 */
[----:B------:R-:W-:-:S07]  /*06d0*/  MOV R2, 0x6f0 ;  /* 0x000006f000027802 */ /* 0x000fce0000000f00 */
[----:B0-----:R-:W-:Y:S05]  /*06e0*/  CALL.REL.NOINC `($__internal_0_$__cuda_sm3x_div_rn_noftz_f32_slowpath) ;  /* 0x0000000400847944 */ /* 0x001fea0003c00000 */
.L_x_6:
[----:B------:R-:W-:Y:S05]  /*06f0*/  BSYNC.RECONVERGENT B0 ;  /* 0x0000000000007941 */ /* 0x000fea0003800200 */
.L_x_5:
[----:B0-----:R-:W-:-:S04]  /*0700*/  IMAD.WIDE R16, R5, 0x4, R12 ;  /* 0x0000000405107825 */ /* 0x001fc800078e020c */
[----:B------:R-:W-:Y:S01]  /*0710*/  IMAD.WIDE R14, R4, 0x4, R14 ;  /* 0x00000004040e7825 */ /* 0x000fe200078e020e */
[----:B------:R0:W-:Y:S04]  /*0720*/  STG.E desc[UR4][R16.64], R0 ;  /* 0x0000000010007986 */ /* 0x0001e8000c101904 */
        /* <DEDUP_REMOVED lines=12> */
[----:B0-----:R-:W-:-:S04]  /*07f0*/  FADD R0, R3, 2 ;  /* 0x4000000003007421 */ /* 0x001fc80000000000 */
[C---:B------:R-:W-:Y:S01]  /*0800*/  FFMA R6, R3.reuse, R0, 1 ;  /* 0x3f80000003067423 */ /* 0x040fe20000000000 */
[----:B------:R-:W-:-:S03]  /*0810*/  FADD R3, R3, R3 ;  /* 0x0000000303037221 */ /* 0x000fc60000000000 */
[----:B------:R-:W0:Y:S08]  /*0820*/  MUFU.RCP R0, R6 ;  /* 0x0000000600007308 */ /* 0x000e300000001000 */
[----:B------:R-:W1:Y:S01]  /*0830*/  FCHK P0, R3, R6 ;  /* 0x0000000603007302 */ /* 0x000e620000000000 */
[----:B0-----:R-:W-:-:S04]  /*0840*/  FFMA R11, -R6, R0, 1 ;  /* 0x3f800000060b7423 */ /* 0x001fc80000000100 */
[----:B------:R-:W-:-:S04]  /*0850*/  FFMA R0, R0, R11, R0 ;  /* 0x0000000b00007223 */ /* 0x000fc80000000000 */
[----:B------:R-:W-:-:S04]  /*0860*/  FFMA R11, R3, R0, RZ ;  /* 0x00000000030b7223 */ /* 0x000fc800000000ff */
[----:B------:R-:W-:-:S04]  /*0870*/  FFMA R2, -R6, R11, R3 ;  /* 0x0000000b06027223 */ /* 0x000fc80000000103 */
[----:B------:R-:W-:Y:S01]  /*0880*/  FFMA R0, R0, R2, R11 ;  /* 0x0000000200007223 */ /* 0x000fe2000000000b */
[----:B-1----:R-:W-:Y:S06]  /*0890*/  @!P0 BRA `(.L_x_8) ;  /* 0x00000000000c8947 */ /* 0x002fec0003800000 */
[----:B------:R-:W-:Y:S02]  /*08a0*/  MOV R0, R6 ;  /* 0x0000000600007202 */ /* 0x000fe40000000f00 */
[----:B------:R-:W-:-:S07]  /*08b0*/  MOV R2, 0x8d0 ;  /* 0x000008d000027802 */ /* 0x000fce0000000f00 */
[----:B------:R-:W-:Y:S05]  /*08c0*/  CALL.REL.NOINC `($__internal_0_$__cuda_sm3x_div_rn_noftz_f32_slowpath) ;  /* 0x00000004000c7944 */ /* 0x000fea0003c00000 */
.L_x_8:
[----:B------:R-:W-:Y:S05]  /*08d0*/  BSYNC.RECONVERGENT B0 ;  /* 0x0000000000007941 */ /* 0x000fea0003800200 */
.L_x_7:
[----:B------:R-:W-:-:S04]  /*08e0*/  IMAD.WIDE R16, R4, 0x4, R16 ;  /* 0x0000000404107825 */ /* 0x000fc800078e0210 */
[----:B------:R-:W-:Y:S01]  /*08f0*/  IMAD.WIDE R14, R4, 0x4, R14 ;  /* 0x00000004040e7825 */ /* 0x000fe200078e020e */
[----:B------:R0:W-:Y:S04]  /*0900*/  STG.E desc[UR4][R16.64], R0 ;  /* 0x0000000010007986 */ /* 0x0001e8000c101904 */
[----:B------:R-:W2:Y:S01]  /*0910*/  LDG.E R2, desc[UR4][R14.64] ;  /* 0x000000040e027981 */ /* 0x000ea2000c1e1900 */
[----:B------:R-:W-:Y:S01]  /*0920*/  MOV R3, 0x3bbb989d ;  /* 0x3bbb989d00037802 */ /* 0x000fe20000000f00 */
[----:B------:R-:W-:Y:S01]  /*0930*/  IMAD.MOV.U32 R6, RZ, RZ, 0x437c0000 ;  /* 0x437c0000ff067424 */ /* 0x000fe200078e00ff */
[----:B------:R-:W-:Y:S03]  /*0940*/  BSSY.RECONVERGENT B0, `(.L_x_9) ;  /* 0x0000017000007945 */ /* 0x000fe60003800200 */
        /* <DEDUP_REMOVED lines=22> */
.L_x_10:
[----:B------:R-:W-:Y:S05]  /*0ab0*/  BSYNC.RECONVERGENT B0 ;  /* 0x0000000000007941 */ /* 0x000fea0003800200 */
.L_x_9:
[----:B------:R-:W-:-:S04]  /*0ac0*/  IMAD.WIDE R16, R4, 0x4, R16 ;  /* 0x0000000404107825 */ /* 0x000fc800078e0210 */
[----:B------:R-:W-:Y:S01]  /*0ad0*/  IMAD.WIDE R14, R4, 0x4, R14 ;  /* 0x00000004040e7825 */ /* 0x000fe200078e020e */
[----:B------:R0:W-:Y:S05]  /*0ae0*/  STG.E desc[UR4][R16.64], R0 ;  /* 0x0000000010007986 */ /* 0x0001ea000c101904 */
[----:B------:R-:W2:Y:S01]  /*0af0*/  LDG.E R14, desc[UR4][R14.64] ;  /* 0x000000040e0e7981 */ /* 0x000ea2000c1e1900 */
[----:B------:R-:W-:Y:S01]  /*0b00*/  HFMA2 R3, -RZ, RZ, 0.96630859375, -0.0022525787353515625 ;  /* 0x3bbb989dff037431 */ /* 0x000fe200000001ff */
[----:B------:R-:W-:Y:S01]  /*0b10*/  MOV R7, 0x437c0000 ;  /* 0x437c000000077802 */ /* 0x000fe20000000f00 */
        /* <DEDUP_REMOVED lines=20> */
[----:B------:R-:W-:Y:S01]  /*0c60*/  IMAD.MOV.U32 R0, RZ, RZ, R10 ;  /* 0x000000ffff007224 */ /* 0x000fe200078e000a */
[----:B------:R-:W-:-:S07]  /*0c70*/  MOV R2, 0xc90 ;  /* 0x00000c9000027802 */ /* 0x000fce0000000f00 */
[----:B------:R-:W-:Y:S05]  /*0c80*/  CALL.REL.NOINC `($__internal_0_$__cuda_sm3x_div_rn_noftz_f32_slowpath) ;  /* 0x00000000001c7944 */ /* 0x000fea0003c00000 */
.L_x_12:
[----:B------:R-:W-:Y:S05]  /*0c90*/  BSYNC.RECONVERGENT B0 ;  /* 0x0000000000007941 */ /* 0x000fea0003800200 */
.L_x_11:
[C---:B------:R-:W-:Y:S01]  /*0ca0*/  IMAD.WIDE R16, R4.reuse, 0x4, R16 ;  /* 0x0000000404107825 */ /* 0x040fe200078e0210 */
[----:B------:R-:W-:-:S04]  /*0cb0*/  LEA R5, R4, R5, 0x2 ;  /* 0x0000000504057211 */ /* 0x000fc800078e10ff */
[----:B------:R1:W-:Y:S01]  /*0cc0*/  STG.E desc[UR4][R16.64], R0 ;  /* 0x0000000010007986 */ /* 0x0003e2000c101904 */
[----:B------:R-:W-:-:S13]  /*0cd0*/  ISETP.GE.AND P0, PT, R5, UR6, PT ;  /* 0x0000000605007c0c */ /* 0x000fda000bf06270 */
[----:B-1----:R-:W-:Y:S05]  /*0ce0*/  @!P0 BRA `(.L_x_13) ;  /* 0xfffffff800148947 */ /* 0x002fea000383ffff */
[----:B------:R-:W-:Y:S05]  /*0cf0*/  EXIT ;  /* 0x000000000000794d */ /* 0x000fea0003800000 */
        .weak           $__internal_0_$__cuda_sm3x_div_rn_noftz_f32_slowpath
        .type           $__internal_0_$__cuda_sm3x_div_rn_noftz_f32_slowpath,@function
        .size           $__internal_0_$__cuda_sm3x_div_rn_noftz_f32_slowpath,(.L_x_227 - $__internal_0_$__cuda_sm3x_div_rn_noftz_f32_slowpath)
$__internal_0_$__cuda_sm3x_div_rn_noftz_f32_slowpath:
[----:B------:R-:W-:Y:S01]  /*0d00*/  SHF.R.U32.HI R6, RZ, 0x17, R0 ;  /* 0x00000017ff067819 */ /* 0x000fe20000011600 */
[----:B------:R-:W-:Y:S01]  /*0d10*/  BSSY.RECONVERGENT B2, `(.L_x_14) ;  /* 0x0000062000027945 */ /* 0x000fe20003800200 */
[----:B------:R-:W-:Y:S02]  /*0d20*/  SHF.R.U32.HI R10, RZ, 0x17, R3 ;  /* 0x00000017ff0a7819 */ /* 0x000fe40000011603 */
[----:B------:R-:W-:Y:S02]  /*0d30*/  LOP3.LUT R6, R6, 0xff, RZ, 0xc0, !PT ;  /* 0x000000ff06067812 */ /* 0x000fe400078ec0ff */
[----:B------:R-:W-:Y:S02]  /*0d40*/  LOP3.LUT R10, R10, 0xff, RZ, 0xc0, !PT ;  /* 0x000000ff0a0a7812 */ /* 0x000fe400078ec0ff */
[----:B------:R-:W-:Y:S02]  /*0d50*/  IADD3 R11, PT, PT, R6, -0x1, RZ ;  /* 0xffffffff060b7810 */ /* 0x000fe40007ffe0ff */
[----:B------:R-:W-:-:S02]  /*0d60*/  IADD3 R18, PT, PT, R10, -0x1, RZ ;  /* 0xffffffff0a127810 */ /* 0x000fc40007ffe0ff */
[----:B------:R-:W-:-:S04]  /*0d70*/  ISETP.GT.U32.AND P0, PT, R11, 0xfd, PT ;  /* 0x000000fd0b00780c */ /* 0x000fc80003f04070 */
[----:B------:R-:W-:-:S13]  /*0d80*/  ISETP.GT.U32.OR P0, PT, R18, 0xfd, P0 ;  /* 0x000000fd1200780c */ /* 0x000fda0000704470 */
[----:B------:R-:W-:Y:S01]  /*0d90*/  @!P0 MOV R7, RZ ;  /* 0x000000ff00078202 */ /* 0x000fe20000000f00 */
[----:B------:R-:W-:Y:S06]  /*0da0*/  @!P0 BRA `(.L_x_15) ;  /* 0x00000000005c8947 */ /* 0x000fec0003800000 */
[----:B------:R-:W-:Y:S02]  /*0db0*/  FSETP.GTU.FTZ.AND P0, PT, |R3|, +INF , PT ;  /* 0x7f8000000300780b */ /* 0x000fe40003f1c200 */
[----:B------:R-:W-:-:S04]  /*0dc0*/  FSETP.GTU.FTZ.AND P1, PT, |R0|, +INF , PT ;  /* 0x7f8000000000780b */ /* 0x000fc80003f3c200 */
[----:B------:R-:W-:-:S13]  /*0dd0*/  PLOP3.LUT P0, PT, P0, P1, PT, 0xf8, 0x8f ;  /* 0x00000000008f781c */ /* 0x000fda0000703f70 */
[----:B------:R-:W-:Y:S05]  /*0de0*/  @P0 BRA `(.L_x_16) ;  /* 0x00000004004c0947 */ /* 0x000fea0003800000 */
[----:B------:R-:W-:-:S13]  /*0df0*/  LOP3.LUT P0, RZ, R0, 0x7fffffff, R3, 0xc8, !PT ;  /* 0x7fffffff00ff7812 */ /* 0x000fda000780c803 */
[----:B------:R-:W-:Y:S05]  /*0e00*/  @!P0 BRA `(.L_x_17) ;  /* 0x00000004003c8947 */ /* 0x000fea0003800000 */
[C---:B------:R-:W-:Y:S02]  /*0e10*/  FSETP.NEU.FTZ.AND P3, PT, |R3|.reuse, +INF , PT ;  /* 0x7f8000000300780b */ /* 0x040fe40003f7d200 */
[----:B------:R-:W-:Y:S02]  /*0e20*/  FSETP.NEU.FTZ.AND P1, PT, |R0|, +INF , PT ;  /* 0x7f8000000000780b */ /* 0x000fe40003f3d200 */
[----:B------:R-:W-:-:S11]  /*0e30*/  FSETP.NEU.FTZ.AND P0, PT, |R3|, +INF , PT ;  /* 0x7f8000000300780b */ /* 0x000fd60003f1d200 */
[----:B------:R-:W-:Y:S05]  /*0e40*/  @!P1 BRA !P3, `(.L_x_17) ;  /* 0x00000004002c9947 */ /* 0x000fea0005800000 */
[----:B------:R-:W-:-:S04]  /*0e50*/  LOP3.LUT P3, RZ, R3, 0x7fffffff, RZ, 0xc0, !PT ;  /* 0x7fffffff03ff7812 */ /* 0x000fc8000786c0ff */
[----:B------:R-:W-:-:S13]  /*0e60*/  PLOP3.LUT P1, PT, P1, P3, PT, 0x2f, 0xf2 ;  /* 0x0000000000f2781c */ /* 0x000fda0000f26577 */
[----:B------:R-:W-:Y:S05]  /*0e70*/  @P1 BRA `(.L_x_18) ;  /* 0x0000000400181947 */ /* 0x000fea0003800000 */
[----:B------:R-:W-:-:S04]  /*0e80*/  LOP3.LUT P1, RZ, R0, 0x7fffffff, RZ, 0xc0, !PT ;  /* 0x7fffffff00ff7812 */ /* 0x000fc8000782c0ff */
[----:B------:R-:W-:-:S13]  /*0e90*/  PLOP3.LUT P0, PT, P0, P1, PT, 0x2f, 0xf2 ;  /* 0x0000000000f2781c */ /* 0x000fda0000702577 */
[----:B------:R-:W-:Y:S05]  /*0ea0*/  @P0 BRA `(.L_x_19) ;  /* 0x0000000400000947 */ /* 0x000fea0003800000 */
[----:B------:R-:W-:Y:S02]  /*0eb0*/  ISETP.GE.AND P0, PT, R18, RZ, PT ;  /* 0x000000ff1200720c */ /* 0x000fe40003f06270 */
[----:B------:R-:W-:-:S11]  /*0ec0*/  ISETP.GE.AND P1, PT, R11, RZ, PT ;  /* 0x000000ff0b00720c */ /* 0x000fd60003f26270 */
[----:B------:R-:W-:Y:S01]  /*0ed0*/  @P0 MOV R7, RZ ;  /* 0x000000ff00070202 */ /* 0x000fe20000000f00 */
[----:B------:R-:W-:Y:S02]  /*0ee0*/  @!P0 IMAD.MOV.U32 R7, RZ, RZ, -0x40 ;  /* 0xffffffc0ff078424 */ /* 0x000fe400078e00ff */
[----:B------:R-:W-:Y:S01]  /*0ef0*/  @!P0 FFMA R3, R3, 1.84467440737095516160e+19, RZ ;  /* 0x5f80000003038823 */ /* 0x000fe200000000ff */
[----:B------:R-:W-:Y:S02]  /*0f00*/  @!P1 FFMA R0, R0, 1.84467440737095516160e+19, RZ ;  /* 0x5f80000000009823 */ /* 0x000fe400000000ff */
[----:B------:R-:W-:-:S07]  /*0f10*/  @!P1 IADD3 R7, PT, PT, R7, 0x40, RZ ;  /* 0x0000004007079810 */ /* 0x000fce0007ffe0ff */
.L_x_15:
[----:B------:R-:W-:Y:S01]  /*0f20*/  LEA R11, R6, 0xc0800000, 0x17 ;  /* 0xc0800000060b7811 */ /* 0x000fe200078eb8ff */
[----:B------:R-:W-:Y:S01]  /*0f30*/  BSSY.RECONVERGENT B3, `(.L_x_20) ;  /* 0x0000036000037945 */ /* 0x000fe20003800200 */
[----:B------:R-:W-:Y:S02]  /*0f40*/  IADD3 R10, PT, PT, R10, -0x7f, RZ ;  /* 0xffffff810a0a7810 */ /* 0x000fe40007ffe0ff */
[----:B------:R-:W-:Y:S02]  /*0f50*/  IADD3 R20, PT, PT, -R11, R0, RZ ;  /* 0x000000000b147210 */ /* 0x000fe40007ffe1ff */
[C---:B------:R-:W-:Y:S01]  /*0f60*/  IADD3 R6, PT, PT, R10.reuse, 0x7f, -R6 ;  /* 0x0000007f0a067810 */ /* 0x040fe20007ffe806 */
[----:B------:R-:W-:Y:S01]  /*0f70*/  IMAD R0, R10, -0x800000, R3 ;  /* 0xff8000000a007824 */ /* 0x000fe200078e0203 */
[----:B------:R-:W0:Y:S01]  /*0f80*/  MUFU.RCP R18, R20 ;  /* 0x0000001400127308 */ /* 0x000e220000001000 */
[----:B------:R-:W-:Y:S01]  /*0f90*/  FADD.FTZ R11, -R20, -RZ ;  /* 0x800000ff140b7221 */ /* 0x000fe20000010100 */
[----:B------:R-:W-:-:S03]  /*0fa0*/  IADD3 R7, PT, PT, R6, R7, RZ ;  /* 0x0000000706077210 */ /* 0x000fc60007ffe0ff */
[----:B0-----:R-:W-:-:S04]  /*0fb0*/  FFMA R19, R18, R11, 1 ;  /* 0x3f80000012137423 */ /* 0x001fc8000000000b */
[----:B------:R-:W-:-:S04]  /*0fc0*/  FFMA R19, R18, R19, R18 ;  /* 0x0000001312137223 */ /* 0x000fc80000000012 */
[----:B------:R-:W-:-:S04]  /*0fd0*/  FFMA R18, R0, R19, RZ ;  /* 0x0000001300127223 */ /* 0x000fc800000000ff */
[----:B------:R-:W-:-:S04]  /*0fe0*/  FFMA R3, R11, R18, R0 ;  /* 0x000000120b037223 */ /* 0x000fc80000000000 */
[----:B------:R-:W-:-:S04]  /*0ff0*/  FFMA R18, R19, R3, R18 ;  /* 0x0000000313127223 */ /* 0x000fc80000000012 */
[----:B------:R-:W-:-:S04]  /*1000*/  FFMA R11, R11, R18, R0 ;  /* 0x000000120b0b7223 */ /* 0x000fc80000000000 */
[----:B------:R-:W-:-:S05]  /*1010*/  FFMA R0, R19, R11, R18 ;  /* 0x0000000b13007223 */ /* 0x000fca0000000012 */
[----:B------:R-:W-:-:S04]  /*1020*/  SHF.R.U32.HI R3, RZ, 0x17, R0 ;  /* 0x00000017ff037819 */ /* 0x000fc80000011600 */
[----:B------:R-:W-:-:S04]  /*1030*/  LOP3.LUT R6, R3, 0xff, RZ, 0xc0, !PT ;  /* 0x000000ff03067812 */ /* 0x000fc800078ec0ff */
[----:B------:R-:W-:-:S05]  /*1040*/  IADD3 R3, PT, PT, R6, R7, RZ ;  /* 0x0000000706037210 */ /* 0x000fca0007ffe0ff */
[----:B------:R-:W-:-:S05]  /*1050*/  VIADD R6, R3, 0xffffffff ;  /* 0xffffffff03067836 */ /* 0x000fca0000000000 */
[----:B------:R-:W-:-:S13]  /*1060*/  ISETP.GE.U32.AND P0, PT, R6, 0xfe, PT ;  /* 0x000000fe0600780c */ /* 0x000fda0003f06070 */
[----:B------:R-:W-:Y:S05]  /*1070*/  @!P0 BRA `(.L_x_21) ;  /* 0x0000000000808947 */ /* 0x000fea0003800000 */
[----:B------:R-:W-:-:S13]  /*1080*/  ISETP.GT.AND P0, PT, R3, 0xfe, PT ;  /* 0x000000fe0300780c */ /* 0x000fda0003f04270 */
[----:B------:R-:W-:Y:S05]  /*1090*/  @P0 BRA `(.L_x_22) ;  /* 0x00000000006c0947 */ /* 0x000fea0003800000 */
[----:B------:R-:W-:-:S13]  /*10a0*/  ISETP.GE.AND P0, PT, R3, 0x1, PT ;  /* 0x000000010300780c */ /* 0x000fda0003f06270 */
[----:B------:R-:W-:Y:S05]  /*10b0*/  @P0 BRA `(.L_x_23) ;  /* 0x0000000000740947 */ /* 0x000fea0003800000 */
[----:B------:R-:W-:Y:S02]  /*10c0*/  ISETP.GE.AND P0, PT, R3, -0x18, PT ;  /* 0xffffffe80300780c */ /* 0x000fe40003f06270 */
[----:B------:R-:W-:-:S11]  /*10d0*/  LOP3.LUT R0, R0, 0x80000000, RZ, 0xc0, !PT ;  /* 0x8000000000007812 */ /* 0x000fd600078ec0ff */
[----:B------:R-:W-:Y:S05]  /*10e0*/  @!P0 BRA `(.L_x_23) ;  /* 0x0000000000688947 */ /* 0x000fea0003800000 */
[CCC-:B------:R-:W-:Y:S01]  /*10f0*/  FFMA.RZ R6, R19.reuse, R11.reuse, R18.reuse ;  /* 0x0000000b13067223 */ /* 0x1c0fe2000000c012 */
[CCC-:B------:R-:W-:Y:S01]  /*1100*/  FFMA.RP R7, R19.reuse, R11.reuse, R18.reuse ;  /* 0x0000000b13077223 */ /* 0x1c0fe20000008012 */
[----:B------:R-:W-:Y:S01]  /*1110*/  FFMA.RM R18, R19, R11, R18 ;  /* 0x0000000b13127223 */ /* 0x000fe20000004012 */
[C---:B------:R-:W-:Y:S02]  /*1120*/  IADD3 R10, PT, PT, R3.reuse, 0x20, RZ ;  /* 0x00000020030a7810 */ /* 0x040fe40007ffe0ff */
[----:B------:R-:W-:Y:S02]  /*1130*/  LOP3.LUT R6, R6, 0x7fffff, RZ, 0xc0, !PT ;  /* 0x007fffff06067812 */ /* 0x000fe400078ec0ff */
[C---:B------:R-:W-:Y:S02]  /*1140*/  ISETP.NE.AND P3, PT, R3.reuse, RZ, PT ;  /* 0x000000ff0300720c */ /* 0x040fe40003f65270 */
[----:B------:R-:W-:Y:S02]  /*1150*/  LOP3.LUT R11, R6, 0x800000, RZ, 0xfc, !PT ;  /* 0x00800000060b7812 */ /* 0x000fe400078efcff */
[----:B------:R-:W-:-:S02]  /*1160*/  ISETP.NE.AND P1, PT, R3, RZ, PT ;  /* 0x000000ff0300720c */ /* 0x000fc40003f25270 */
[----:B------:R-:W-:Y:S02]  /*1170*/  IADD3 R3, PT, PT, -R3, RZ, RZ ;  /* 0x000000ff03037210 */ /* 0x000fe40007ffe1ff */
[----:B------:R-:W-:Y:S02]  /*1180*/  SHF.L.U32 R10, R11, R10, RZ ;  /* 0x0000000a0b0a7219 */ /* 0x000fe400000006ff */
[----:B------:R-:W-:Y:S02]  /*1190*/  FSETP.NEU.FTZ.AND P0, PT, R7, R18, PT ;  /* 0x000000120700720b */ /* 0x000fe40003f1d000 */
[----:B------:R-:W-:Y:S02]  /*11a0*/  SEL R6, R3, RZ, P3 ;  /* 0x000000ff03067207 */ /* 0x000fe40001800000 */
[----:B------:R-:W-:Y:S02]  /*11b0*/  ISETP.NE.AND P1, PT, R10, RZ, P1 ;  /* 0x000000ff0a00720c */ /* 0x000fe40000f25270 */
[----:B------:R-:W-:-:S02]  /*11c0*/  SHF.R.U32.HI R10, RZ, R6, R11 ;  /* 0x00000006ff0a7219 */ /* 0x000fc4000001160b */
[----:B------:R-:W-:Y:S02]  /*11d0*/  PLOP3.LUT P0, PT, P0, P1, PT, 0xf8, 0x8f ;  /* 0x00000000008f781c */ /* 0x000fe40000703f70 */
[----:B------:R-:W-:Y:S02]  /*11e0*/  SHF.R.U32.HI R6, RZ, 0x1, R10 ;  /* 0x00000001ff067819 */ /* 0x000fe4000001160a */
[----:B------:R-:W-:-:S04]  /*11f0*/  SEL R3, RZ, 0x1, !P0 ;  /* 0x00000001ff037807 */ /* 0x000fc80004000000 */
[----:B------:R-:W-:-:S04]  /*1200*/  LOP3.LUT R3, R3, 0x1, R6, 0xf8, !PT ;  /* 0x0000000103037812 */ /* 0x000fc800078ef806 */
[----:B------:R-:W-:-:S04]  /*1210*/  LOP3.LUT R3, R3, R10, RZ, 0xc0, !PT ;  /* 0x0000000a03037212 */ /* 0x000fc800078ec0ff */
[----:B------:R-:W-:-:S04]  /*1220*/  IADD3 R3, PT, PT, R6, R3, RZ ;  /* 0x0000000306037210 */ /* 0x000fc80007ffe0ff */
[----:B------:R-:W-:Y:S01]  /*1230*/  LOP3.LUT R0, R3, R0, RZ, 0xfc, !PT ;  /* 0x0000000003007212 */ /* 0x000fe200078efcff */
[----:B------:R-:W-:Y:S06]  /*1240*/  BRA `(.L_x_23) ;  /* 0x0000000000107947 */ /* 0x000fec0003800000 */
.L_x_22:
[----:B------:R-:W-:-:S04]  /*1250*/  LOP3.LUT R0, R0, 0x80000000, RZ, 0xc0, !PT ;  /* 0x8000000000007812 */ /* 0x000fc800078ec0ff */
[----:B------:R-:W-:Y:S01]  /*1260*/  LOP3.LUT R0, R0, 0x7f800000, RZ, 0xfc, !PT ;  /* 0x7f80000000007812 */ /* 0x000fe200078efcff */
[----:B------:R-:W-:Y:S06]  /*1270*/  BRA `(.L_x_23) ;  /* 0x0000000000047947 */ /* 0x000fec0003800000 */
.L_x_21:
[----:B------:R-:W-:-:S07]  /*1280*/  LEA R0, R7, R0, 0x17 ;  /* 0x0000000007007211 */ /* 0x000fce00078eb8ff */
.L_x_23:
[----:B------:R-:W-:Y:S05]  /*1290*/  BSYNC.RECONVERGENT B3 ;  /* 0x0000000000037941 */ /* 0x000fea0003800200 */
.L_x_20:
[----:B------:R-:W-:Y:S05]  /*12a0*/  BRA `(.L_x_24) ;  /* 0x0000000000207947 */ /* 0x000fea0003800000 */
.L_x_19:
[----:B------:R-:W-:-:S04]  /*12b0*/  LOP3.LUT R0, R0, 0x80000000, R3, 0x48, !PT ;  /* 0x8000000000007812 */ /* 0x000fc800078e4803 */
[----:B------:R-:W-:Y:S01]  /*12c0*/  LOP3.LUT R0, R0, 0x7f800000, RZ, 0xfc, !PT ;  /* 0x7f80000000007812 */ /* 0x000fe200078efcff */
[----:B------:R-:W-:Y:S06]  /*12d0*/  BRA `(.L_x_24) ;  /* 0x0000000000147947 */ /* 0x000fec0003800000 */
.L_x_18:
[----:B------:R-:W-:Y:S01]  /*12e0*/  LOP3.LUT R0, R0, 0x80000000, R3, 0x48, !PT ;  /* 0x8000000000007812 */ /* 0x000fe200078e4803 */
[----:B------:R-:W-:Y:S06]  /*12f0*/  BRA `(.L_x_24) ;  /* 0x00000000000c7947 */ /* 0x000fec0003800000 */
.L_x_17:
[----:B------:R-:W0:Y:S01]  /*1300*/  MUFU.RSQ R0, -QNAN ;  /* 0xffc0000000007908 */ /* 0x000e220000001400 */
[----:B------:R-:W-:Y:S05]  /*1310*/  BRA `(.L_x_24) ;  /* 0x0000000000047947 */ /* 0x000fea0003800000 */
.L_x_16:
[----:B------:R-:W-:-:S07]  /*1320*/  FADD.FTZ R0, R3, R0 ;  /* 0x0000000003007221 */ /* 0x000fce0000010000 */
.L_x_24:
[----:B------:R-:W-:Y:S05]  /*1330*/  BSYNC.RECONVERGENT B2 ;  /* 0x0000000000027941 */ /* 0x000fea0003800200 */
.L_x_14:
[----:B------:R-:W-:-:S04]  /*1340*/  HFMA2 R3, -RZ, RZ, 0, 0 ;  /* 0x00000000ff037431 */ /* 0x000fc800000001ff */
[----:B0-----:R-:W-:Y:S05]  /*1350*/  RET.REL.NODEC R2 `(_Z31apply_twoplayerscore_derivativeiPfS_) ;  /* 0xffffffec02287950 */ /* 0x001fea0003c3ffff */
.L_x_25:
[----:B------:R-:W-:-:S00]  /*1360*/  BRA `(.L_x_25) ;  /* 0xfffffffc00fc7947 */ /* 0x000fc0000383ffff */
[----:B------:R-:W-:-:S00]  /*1370*/  NOP ;  /* 0x0000000000007918 */ /* 0x000fc00000000000 */
        /* <DEDUP_REMOVED lines=8> */
.L_x_227:


//--------------------- .text._Z20apply_twoplayerscoreiPfS_ --------------------------
	.section	.text._Z20apply_twoplayerscoreiPfS_,"ax",@progbits
	.align	128
        .global         _Z20apply_twoplayerscoreiPfS_
        .type           _Z20apply_twoplayerscoreiPfS_,@function
        .size           _Z20apply_twoplayerscoreiPfS_,(.L_x_228 - _Z20apply_twoplayerscoreiPfS_)
        .other          _Z20apply_twoplayerscoreiPfS_,@"STO_CUDA_ENTRY STV_DEFAULT"
_Z20apply_twoplayerscoreiPfS_:
.text._Z20apply_twoplayerscoreiPfS_:
        /* <DEDUP_REMOVED lines=11> */
[C---:B------:R-:W-:Y:S01]  /*00b0*/  IMAD.IADD R0, R4.reuse, 0x1, R5 ;  /* 0x0000000104007824 */ /* 0x040fe200078e0205 */
[----:B------:R-:W-:Y:S01]  /*00c0*/  IADD3 R9, PT, PT, RZ, -R4, RZ ;  /* 0x80000004ff097210 */ /* 0x000fe20007ffe0ff */
[----:B------:R-:W1:Y:S01]  /*00d0*/  LDCU.64 UR4, c[0x0][0x358] ;  /* 0x00006b00ff0477ac */ /* 0x000e620008000a00 */
[----:B------:R-:W-:Y:S01]  /*00e0*/  ISETP.NE.U32.AND P2, PT, R4, RZ, PT ;  /* 0x000000ff0400720c */ /* 0x000fe20003f45070 */
[----:B------:R-:W-:Y:S01]  /*00f0*/  BSSY.RECONVERGENT B0, `(.L_x_26) ;  /* 0x000003d000007945 */ /* 0x000fe20003800200 */
[C---:B------:R-:W-:Y:S02]  /*0100*/  ISETP.GE.AND P0, PT, R0.reuse, UR6, PT ;  /* 0x0000000600007c0c */ /* 0x040fe4000bf06270 */
[----:B------:R-:W-:Y:S02]  /*0110*/  VIMNMX R7, PT, PT, R0, UR6, !PT ;  /* 0x0000000600077c48 */ /* 0x000fe4000ffe0100 */
[----:B------:R-:W-:-:S04]  /*0120*/  SEL R16, RZ, 0x1, P0 ;  /* 0x00000001ff107807 */ /* 0x000fc80000000000 */
        /* <DEDUP_REMOVED lines=15> */
[----:B------:R-:W-:-:S05]  /*0220*/  @!P2 LOP3.LUT R3, RZ, R4, RZ, 0x33, !PT ;  /* 0x00000004ff03a212 */ /* 0x000fca00078e33ff */
[----:B------:R-:W-:-:S05]  /*0230*/  IMAD.IADD R16, R16, 0x1, R3 ;  /* 0x0000000110107824 */ /* 0x000fca00078e0203 */
[----:B------:R-:W-:-:S04]  /*0240*/  LOP3.LUT R0, R16, 0x3, RZ, 0xc0, !PT ;  /* 0x0000000310007812 */ /* 0x000fc800078ec0ff */
[----:B------:R-:W-:-:S13]  /*0250*/  ISETP.NE.AND P0, PT, R0, 0x3, PT ;  /* 0x000000030000780c */ /* 0x000fda0003f05270 */
[----:B-1----:R-:W-:Y:S05]  /*0260*/  @!P0 BRA `(.L_x_27) ;  /* 0x0000000000948947 */ /* 0x002fea0003800000 */
[----:B------:R-:W0:Y:S01]  /*0270*/  LDC.64 R14, c[0x0][0x390] ;  /* 0x0000e400ff0e7b82 */ /* 0x000e220000000a00 */
[----:B------:R-:W-:-:S04]  /*0280*/  IADD3 R0, PT, PT, R16, 0x1, RZ ;  /* 0x0000000110007810 */ /* 0x000fc80007ffe0ff */
[----:B------:R-:W-:-:S03]  /*0290*/  LOP3.LUT R0, R0, 0x3, RZ, 0xc0, !PT ;  /* 0x0000000300007812 */ /* 0x000fc600078ec0ff */
[----:B------:R-:W1:Y:S01]  /*02a0*/  LDC.64 R12, c[0x0][0x388] ;  /* 0x0000e200ff0c7b82 */ /* 0x000e620000000a00 */
[----:B------:R-:W-:-:S07]  /*02b0*/  IADD3 R17, PT, PT, -R0, RZ, RZ ;  /* 0x000000ff00117210 */ /* 0x000fce0007ffe1ff */
.L_x_30:
[----:B-1----:R-:W-:-:S06]  /*02c0*/  IMAD.WIDE R2, R5, 0x4, R12 ;  /* 0x0000000405027825 */ /* 0x002fcc00078e020c */
[----:B--2---:R-:W2:Y:S01]  /*02d0*/  LDG.E R2, desc[UR4][R2.64] ;  /* 0x0000000402027981 */ /* 0x004ea2000c1e1900 */
[----:B------:R-:W-:Y:S01]  /*02e0*/  IMAD.MOV.U32 R7, RZ, RZ, 0x3bbb989d ;  /* 0x3bbb989dff077424 */ /* 0x000fe200078e00ff */
[----:B------:R-:W-:Y:S01]  /*02f0*/  MOV R9, 0x437c0000 ;  /* 0x437c000000097802 */ /* 0x000fe20000000f00 */
[----:B------:R-:W-:Y:S01]  /*0300*/  VIADD R17, R17, 0x1 ;  /* 0x0000000111117836 */ /* 0x000fe20000000000 */
[----:B------:R-:W-:Y:S04]  /*0310*/  BSSY.RECONVERGENT B1, `(.L_x_28) ;  /* 0x0000017000017945 */ /* 0x000fe80003800200 */
        /* <DEDUP_REMOVED lines=8> */
[CC--:B-1----:R-:W-:Y:S01]  /*03a0*/  FFMA R6, R0.reuse, R7.reuse, 1 ;  /* 0x3f80000000067423 */ /* 0x0c2fe20000000007 */
[----:B------:R-:W-:-:S05]  /*03b0*/  FFMA R3, R0, R7, -1 ;  /* 0xbf80000000037423 */ /* 0x000fca0000000007 */
        /* <DEDUP_REMOVED lines=9> */
[----:B------:R-:W-:Y:S02]  /*0450*/  MOV R0, R6 ;  /* 0x0000000600007202 */ /* 0x000fe40000000f00 */
[----:B------:R-:W-:-:S07]  /*0460*/  MOV R2, 0x480 ;  /* 0x0000048000027802 */ /* 0x000fce0000000f00 */
[----:B------:R-:W-:Y:S05]  /*0470*/  CALL.REL.NOINC `($__internal_1_$__cuda_sm3x_div_rn_noftz_f32_slowpath) ;  /* 0x0000000400f87944 */ /* 0x000fea0003c00000 */
.L_x_29:
[----:B------:R-:W-:Y:S05]  /*0480*/  BSYNC.RECONVERGENT B1 ;  /* 0x0000000000017941 */ /* 0x000fea0003800200 */
.L_x_28:
[----:B------:R2:W-:Y:S01]  /*0490*/  STG.E desc[UR4][R8.64], R0 ;  /* 0x0000000008007986 */ /* 0x0005e2000c101904 */
[----:B------:R-:W-:Y:S01]  /*04a0*/  IADD3 R5, PT, PT, R4, R5, RZ ;  /* 0x0000000504057210 */ /* 0x000fe20007ffe0ff */
[----:B------:R-:W-:Y:S06]  /*04b0*/  @P2 BRA `(.L_x_30) ;  /* 0xfffffffc00802947 */ /* 0x000fec000383ffff */
.L_x_27:
[----:B------:R-:W-:Y:S05]  /*04c0*/  BSYNC.RECONVERGENT B0 ;  /* 0x0000000000007941 */ /* 0x000fea0003800200 */
.L_x_26:
[----:B------:R-:W0:Y:S01]  /*04d0*/  LDC.64 R12, c[0x0][0x390] ;  /* 0x0000e400ff0c7b82 */ /* 0x000e220000000a00 */
[----:B------:R-:W-:Y:S01]  /*04e0*/  ISETP.GE.U32.AND P0, PT, R16, 0x3, PT ;  /* 0x000000031000780c */ /* 0x000fe20003f06070 */
[----:B------:R-:W1:Y:S06]  /*04f0*/  LDCU UR6, c[0x0][0x380] ;  /* 0x00007000ff0677ac */ /* 0x000e6c0008000800 */
[----:B--2---:R-:W2:Y:S06]  /*0500*/  LDC.64 R8, c[0x0][0x388] ;  /* 0x0000e200ff087b82 */ /* 0x004eac0000000a00 */
[----:B-1----:R-:W-:Y:S05]  /*0510*/  @!P0 EXIT ;  /* 0x000000000000894d */ /* 0x002fea0003800000 */
.L_x_39:
[----:B--2---:R-:W-:-:S05]  /*0520*/  IMAD.WIDE R14, R5, 0x4, R8 ;  /* 0x00000004050e7825 */ /* 0x004fca00078e0208 */
[----:B------:R-:W2:Y:S01]  /*0530*/  LDG.E R0, desc[UR4][R14.64] ;  /* 0x000000040e007981 */ /* 0x000ea2000c1e1900 */
[----:B------:R-:W-:Y:S02]  /*0540*/  HFMA2 R3, -RZ, RZ, 0.96630859375, -0.0022525787353515625 ;  /* 0x3bbb989dff037431 */ /* 0x000fe400000001ff */
[----:B------:R-:W-:Y:S01]  /*0550*/  IMAD.MOV.U32 R7, RZ, RZ, 0x437c0000 ;  /* 0x437c0000ff077424 */ /* 0x000fe200078e00ff */
[----:B------:R-:W-:Y:S02]  /*0560*/  BSSY.RECONVERGENT B0, `(.L_x_31) ;  /* 0x0000015000007945 */ /* 0x000fe40003800200 */
[----:B--2---:R-:W-:-:S04]  /*0570*/  FFMA.SAT R2, R0, R3, 0.5 ;  /* 0x3f00000000027423 */ /* 0x004fc80000002003 */
[----:B------:R-:W-:-:S04]  /*0580*/  FFMA.RM R2, R2, R7, 12582913 ;  /* 0x4b40000102027423 */ /* 0x000fc80000004007 */
[C---:B------:R-:W-:Y:S01]  /*0590*/  FADD R3, R2.reuse, -12583039 ;  /* 0xcb40007f02037421 */ /* 0x040fe20000000000 */
[----:B------:R-:W-:-:S03]  /*05a0*/  SHF.L.U32 R2, R2, 0x17, RZ ;  /* 0x0000001702027819 */ /* 0x000fc600000006ff */
[----:B------:R-:W-:-:S04]  /*05b0*/  FFMA R3, R0, 1.4426950216293334961, -R3 ;  /* 0x3fb8aa3b00037823 */ /* 0x000fc80000000803 */
[----:B------:R-:W-:-:S04]  /*05c0*/  FFMA R0, R0, 1.925963033500011079e-08, R3 ;  /* 0x32a5706000007823 */ /* 0x000fc80000000003 */
        /* <DEDUP_REMOVED lines=11> */
[----:B------:R-:W-:-:S07]  /*0680*/  MOV R2, 0x6a0 ;  /* 0x000006a000027802 */ /* 0x000fce0000000f00 */
[----:B0-----:R-:W-:Y:S05]  /*0690*/  CALL.REL.NOINC `($__internal_1_$__cuda_sm3x_div_rn_noftz_f32_slowpath) ;  /* 0x0000000400707944 */ /* 0x001fea0003c00000 */
[----:B------:R-:W-:-:S07]  /*06a0*/  MOV R7, R0 ;  /* 0x0000000000077202 */ /* 0x000fce0000000f00 */
.L_x_32:
[----:B------:R-:W-:Y:S05]  /*06b0*/  BSYNC.RECONVERGENT B0 ;  /* 0x0000000000007941 */ /* 0x000fea0003800200 */
.L_x_31:
[----:B0-----:R-:W-:-:S04]  /*06c0*/  IMAD.WIDE R16, R5, 0x4, R12 ;  /* 0x0000000405107825 */ /* 0x001fc800078e020c */
[----:B------:R-:W-:Y:S01]  /*06d0*/  IMAD.WIDE R14, R4, 0x4, R14 ;  /* 0x00000004040e7825 */ /* 0x000fe200078e020e */
[----:B------:R0:W-:Y:S04]  /*06e0*/  STG.E desc[UR4][R16.64], R7 ;  /* 0x0000000710007986 */ /* 0x0001e8000c101904 */
        /* <DEDUP_REMOVED lines=21> */
[----:B------:R-:W-:-:S07]  /*0840*/  MOV R2, 0x860 ;  /* 0x0000086000027802 */ /* 0x000fce0000000f00 */
[----:B------:R-:W-:Y:S05]  /*0850*/  CALL.REL.NOINC `($__internal_1_$__cuda_sm3x_div_rn_noftz_f32_slowpath) ;  /* 0x0000000400007944 */ /* 0x000fea0003c00000 */
[----:B------:R-:W-:-:S07]  /*0860*/  MOV R7, R0 ;  /* 0x0000000000077202 */ /* 0x000fce0000000f00 */
.L_x_34:
[----:B------:R-:W-:Y:S05]  /*0870*/  BSYNC.RECONVERGENT B0 ;  /* 0x0000000000007941 */ /* 0x000fea0003800200 */
.L_x_33:
[----:B------:R-:W-:-:S04]  /*0880*/  IMAD.WIDE R16, R4, 0x4, R16 ;  /* 0x0000000404107825 */ /* 0x000fc800078e0210 */
        /* <DEDUP_REMOVED lines=26> */
.L_x_36:
[----:B------:R-:W-:Y:S05]  /*0a30*/  BSYNC.RECONVERGENT B0 ;  /* 0x0000000000007941 */ /* 0x000fea0003800200 */
.L_x_35:
[----:B------:R-:W-:-:S04]  /*0a40*/  IMAD.WIDE R16, R4, 0x4, R16 ;  /* 0x0000000404107825 */ /* 0x000fc800078e0210 */
[----:B------:R-:W-:Y:S01]  /*0a50*/  IMAD.WIDE R14, R4, 0x4, R14 ;  /* 0x00000004040e7825 */ /* 0x000fe200078e020e */
[----:B------:R0:W-:Y:S05]  /*0a60*/  STG.E desc[UR4][R16.64], R7 ;  /* 0x0000000710007986 */ /* 0x0001ea000c101904 */
        /* <DEDUP_REMOVED lines=23> */
[----:B------:R-:W-:Y:S05]  /*0be0*/  CALL.REL.NOINC `($__internal_1_$__cuda_sm3x_div_rn_noftz_f32_slowpath) ;  /* 0x00000000001c7944 */ /* 0x000fea0003c00000 */
.L_x_38:
[----:B------:R-:W-:Y:S05]  /*0bf0*/  BSYNC.RECONVERGENT B0 ;  /* 0x0000000000007941 */ /* 0x000fea0003800200 */
.L_x_37:
[C---:B------:R-:W-:Y:S01]  /*0c00*/  IMAD.WIDE R16, R4.reuse, 0x4, R16 ;  /* 0x0000000404107825 */ /* 0x040fe200078e0210 */
[----:B------:R-:W-:-:S04]  /*0c10*/  LEA R5, R4, R5, 0x2 ;  /* 0x0000000504057211 */ /* 0x000fc800078e10ff */
[----:B------:R1:W-:Y:S01]  /*0c20*/  STG.E desc[UR4][R16.64], R0 ;  /* 0x0000000010007986 */ /* 0x0003e2000c101904 */
[----:B------:R-:W-:-:S13]  /*0c30*/  ISETP.GE.AND P0, PT, R5, UR6, PT ;  /* 0x0000000605007c0c */ /* 0x000fda000bf06270 */
[----:B-1----:R-:W-:Y:S05]  /*0c40*/  @!P0 BRA `(.L_x_39) ;  /* 0xfffffff800348947 */ /* 0x002fea000383ffff */
[----:B------:R-:W-:Y:S05]  /*0c50*/  EXIT ;  /* 0x000000000000794d */ /* 0x000fea0003800000 */
        .weak           $__internal_1_$__cuda_sm3x_div_rn_noftz_f32_slowpath
        .type           $__internal_1_$__cuda_sm3x_div_rn_noftz_f32_slowpath,@function
        .size           $__internal_1_$__cuda_sm3x_div_rn_noftz_f32_slowpath,(.L_x_228 - $__internal_1_$__cuda_sm3x_div_rn_noftz_f32_slowpath)
$__internal_1_$__cuda_sm3x_div_rn_noftz_f32_slowpath:
[----:B------:R-:W-:Y:S01]  /*0c60*/  SHF.R.U32.HI R6, RZ, 0x17, R0 ;  /* 0x00000017ff067819 */ /* 0x000fe20000011600 */
[----:B------:R-:W-:Y:S01]  /*0c70*/  BSSY.RECONVERGENT B2, `(.L_x_40) ;  /* 0x0000062000027945 */ /* 0x000fe20003800200 */
[----:B------:R-:W-:Y:S02]  /*0c80*/  SHF.R.U32.HI R10, RZ, 0x17, R3 ;  /* 0x00000017ff0a7819 */ /* 0x000fe40000011603 */
[----:B------:R-:W-:Y:S02]  /*0c90*/  LOP3.LUT R6, R6, 0xff, RZ, 0xc0, !PT ;  /* 0x000000ff06067812 */ /* 0x000fe400078ec0ff */
[----:B------:R-:W-:-:S03]  /*0ca0*/  LOP3.LUT R10, R10, 0xff, RZ, 0xc0, !PT ;  /* 0x000000ff0a0a7812 */ /* 0x000fc600078ec0ff */
[----:B------:R-:W-:Y:S01]  /*0cb0*/  VIADD R11, R6, 0xffffffff ;  /* 0xffffffff060b7836 */ /* 0x000fe20000000000 */
[----:B------:R-:W-:-:S04]  /*0cc0*/  IADD3 R18, PT, PT, R10, -0x1, RZ ;  /* 0xffffffff0a127810 */ /* 0x000fc80007ffe0ff */
        /* <DEDUP_REMOVED lines=27> */
.L_x_41:
[----:B------:R-:W-:Y:S01]  /*0e80*/  LEA R11, R6, 0xc0800000, 0x17 ;  /* 0xc0800000060b7811 */ /* 0x000fe200078eb8ff */
[----:B------:R-:W-:Y:S01]  /*0e90*/  BSSY.RECONVERGENT B3, `(.L_x_46) ;  /* 0x0000036000037945 */ /* 0x000fe20003800200 */
[----:B------:R-:W-:Y:S02]  /*0ea0*/  IADD3 R10, PT, PT, R10, -0x7f, RZ ;  /* 0xffffff810a0a7810 */ /* 0x000fe40007ffe0ff */
[----:B------:R-:W-:Y:S02]  /*0eb0*/  IADD3 R20, PT, PT, -R11, R0, RZ ;  /* 0x000000000b147210 */ /* 0x000fe40007ffe1ff */
[C---:B------:R-:W-:Y:S01]  /*0ec0*/  IADD3 R6, PT, PT, R10.reuse, 0x7f, -R6 ;  /* 0x0000007f0a067810 */ /* 0x040fe20007ffe806 */
[----:B------:R-:W-:Y:S01]  /*0ed0*/  IMAD R0, R10, -0x800000, R3 ;  /* 0xff8000000a007824 */ /* 0x000fe200078e0203 */
[----:B------:R-:W0:Y:S01]  /*0ee0*/  MUFU.RCP R18, R20 ;  /* 0x0000001400127308 */ /* 0x000e220000001000 */
[----:B------:R-:W-:Y:S02]  /*0ef0*/  FADD.FTZ R11, -R20, -RZ ;  /* 0x800000ff140b7221 */ /* 0x000fe40000010100 */
[----:B------:R-:W-:-:S02]  /*0f00*/  IMAD.IADD R7, R6, 0x1, R7 ;  /* 0x0000000106077824 */ /* 0x000fc400078e0207 */
        /* <DEDUP_REMOVED lines=9> */
[----:B------:R-:W-:-:S04]  /*0fa0*/  IADD3 R3, PT, PT, R6, R7, RZ ;  /* 0x0000000706037210 */ /* 0x000fc80007ffe0ff */
[----:B------:R-:W-:-:S04]  /*0fb0*/  IADD3 R6, PT, PT, R3, -0x1, RZ ;  /* 0xffffffff03067810 */ /* 0x000fc80007ffe0ff */
        /* <DEDUP_REMOVED lines=16> */
[----:B------:R-:W-:Y:S01]  /*10c0*/  ISETP.NE.AND P1, PT, R3, RZ, PT ;  /* 0x000000ff0300720c */ /* 0x000fe20003f25270 */
[----:B------:R-:W-:Y:S01]  /*10d0*/  IMAD.MOV R3, RZ, RZ, -R3 ;  /* 0x000000ffff037224 */ /* 0x000fe200078e0a03 */
[----:B------:R-:W-:-:S02]  /*10e0*/  SHF.L.U32 R10, R11, R10, RZ ;  /* 0x0000000a0b0a7219 */ /* 0x000fc400000006ff */
[----:B------:R-:W-:Y:S02]  /*10f0*/  FSETP.NEU.FTZ.AND P0, PT, R7, R18, PT ;  /* 0x000000120700720b */ /* 0x000fe40003f1d000 */
[----:B------:R-:W-:Y:S02]  /*1100*/  SEL R6, R3, RZ, P3 ;  /* 0x000000ff03067207 */ /* 0x000fe40001800000 */
[----:B------:R-:W-:Y:S02]  /*1110*/  ISETP.NE.AND P1, PT, R10, RZ, P1 ;  /* 0x000000ff0a00720c */ /* 0x000fe40000f25270 */
[----:B------:R-:W-:Y:S02]  /*1120*/  SHF.R.U32.HI R10, RZ, R6, R11 ;  /* 0x00000006ff0a7219 */ /* 0x000fe4000001160b */
[----:B------:R-:W-:Y:S02]  /*1130*/  PLOP3.LUT P0, PT, P0, P1, PT, 0xf8, 0x8f ;  /* 0x00000000008f781c */ /* 0x000fe40000703f70 */
[----:B------:R-:W-:-:S02]  /*1140*/  SHF.R.U32.HI R6, RZ, 0x1, R10 ;  /* 0x00000001ff067819 */ /* 0x000fc4000001160a */
[----:B------:R-:W-:-:S04]  /*1150*/  SEL R3, RZ, 0x1, !P0 ;  /* 0x00000001ff037807 */ /* 0x000fc80004000000 */
[----:B------:R-:W-:-:S04]  /*1160*/  LOP3.LUT R3, R3, 0x1, R6, 0xf8, !PT ;  /* 0x0000000103037812 */ /* 0x000fc800078ef806 */
[----:B------:R-:W-:-:S04]  /*1170*/  LOP3.LUT R3, R3, R10, RZ, 0xc0, !PT ;  /* 0x0000000a03037212 */ /* 0x000fc800078ec0ff */
[----:B------:R-:W-:-:S04]  /*1180*/  IADD3 R3, PT, PT, R6, R3, RZ ;  /* 0x0000000306037210 */ /* 0x000fc80007ffe0ff */
[----:B------:R-:W-:Y:S01]  /*1190*/  LOP3.LUT R0, R3, R0, RZ, 0xfc, !PT ;  /* 0x0000000003007212 */ /* 0x000fe200078efcff */
[----:B------:R-:W-:Y:S06]  /*11a0*/  BRA `(.L_x_49) ;  /* 0x0000000000107947 */ /* 0x000fec0003800000 */
.L_x_48:
[----:B------:R-:W-:-:S04]  /*11b0*/  LOP3.LUT R0, R0, 0x80000000, RZ, 0xc0, !PT ;  /* 0x8000000000007812 */ /* 0x000fc800078ec0ff */
[----:B------:R-:W-:Y:S01]  /*11c0*/  LOP3.LUT R0, R0, 0x7f800000, RZ, 0xfc, !PT ;  /* 0x7f80000000007812 */ /* 0x000fe200078efcff */
[----:B------:R-:W-:Y:S06]  /*11d0*/  BRA `(.L_x_49) ;  /* 0x0000000000047947 */ /* 0x000fec0003800000 */
.L_x_47:
[----:B------:R-:W-:-:S07]  /*11e0*/  LEA R0, R7, R0, 0x17 ;  /* 0x0000000007007211 */ /* 0x000fce00078eb8ff */
.L_x_49:
[----:B------:R-:W-:Y:S05]  /*11f0*/  BSYNC.RECONVERGENT B3 ;  /* 0x0000000000037941 */ /* 0x000fea0003800200 */
.L_x_46:
[----:B------:R-:W-:Y:S05]  /*1200*/  BRA `(.L_x_50) ;  /* 0x0000000000207947 */ /* 0x000fea0003800000 */
.L_x_45:
[----:B------:R-:W-:-:S04]  /*1210*/  LOP3.LUT R0, R0, 0x80000000, R3, 0x48, !PT ;  /* 0x8000000000007812 */ /* 0x000fc800078e4803 */
[----:B------:R-:W-:Y:S01]  /*1220*/  LOP3.LUT R0, R0, 0x7f800000, RZ, 0xfc, !PT ;  /* 0x7f80000000007812 */ /* 0x000fe200078efcff */
[----:B------:R-:W-:Y:S06]  /*1230*/  BRA `(.L_x_50) ;  /* 0x0000000000147947 */ /* 0x000fec0003800000 */
.L_x_44:
[----:B------:R-:W-:Y:S01]  /*1240*/  LOP3.LUT R0, R0, 0x80000000, R3, 0x48, !PT ;  /* 0x8000000000007812 */ /* 0x000fe200078e4803 */
[----:B------:R-:W-:Y:S06]  /*1250*/  BRA `(.L_x_50) ;  /* 0x00000000000c7947 */ /* 0x000fec0003800000 */
.L_x_43:
[----:B------:R-:W0:Y:S01]  /*1260*/  MUFU.RSQ R0, -QNAN ;  /* 0xffc0000000007908 */ /* 0x000e220000001400 */
[----:B------:R-:W-:Y:S05]  /*1270*/  BRA `(.L_x_50) ;  /* 0x0000000000047947 */ /* 0x000fea0003800000 */
.L_x_42:
[----:B------:R-:W-:-:S07]  /*1280*/  FADD.FTZ R0, R3, R0 ;  /* 0x0000000003007221 */ /* 0x000fce0000010000 */
.L_x_50:
[----:B------:R-:W-:Y:S05]  /*1290*/  BSYNC.RECONVERGENT B2 ;  /* 0x0000000000027941 */ /* 0x000fea0003800200 */
.L_x_40:
[----:B------:R-:W-:-:S04]  /*12a0*/  HFMA2 R3, -RZ, RZ, 0, 0 ;  /* 0x00000000ff037431 */ /* 0x000fc800000001ff */
[----:B0-----:R-:W-:Y:S05]  /*12b0*/  RET.REL.NODEC R2 `(_Z20apply_twoplayerscoreiPfS_) ;  /* 0xffffffec02507950 */ /* 0x001fea0003c3ffff */
.L_x_51:
        /* <DEDUP_REMOVED lines=12> */
.L_x_228:


//--------------------- .text._Z21apply_relu_derivativeiPfS_ --------------------------
	.section	.text._Z21apply_relu_derivativeiPfS_,"ax",@progbits
	.align	128
        .global         _Z21apply_relu_derivativeiPfS_
        .type           _Z21apply_relu_derivativeiPfS_,@function
        .size           _Z21apply_relu_derivativeiPfS_,(.L_x_233 - _Z21apply_relu_derivativeiPfS_)
        .other          _Z21apply_relu_derivativeiPfS_,@"STO_CUDA_ENTRY STV_DEFAULT"
_Z21apply_relu_derivativeiPfS_:
.text._Z21apply_relu_derivativeiPfS_:
        /* <DEDUP_REMOVED lines=11> */
[C---:B------:R-:W-:Y:S01]  /*00b0*/  IADD3 R4, PT, PT, R0.reuse, R7, RZ ;  /* 0x0000000700047210 */ /* 0x040fe20007ffe0ff */
[----:B------:R-:W-:Y:S01]  /*00c0*/  IMAD.MOV R9, RZ, RZ, -R0 ;  /* 0x000000ffff097224 */ /* 0x000fe200078e0a00 */
[----:B------:R-:W-:Y:S01]  /*00d0*/  ISETP.NE.U32.AND P2, PT, R0, RZ, PT ;  /* 0x000000ff0000720c */ /* 0x000fe20003f45070 */
[----:B------:R-:W1:Y:S01]  /*00e0*/  LDCU.64 UR4, c[0x0][0x358] ;  /* 0x00006b00ff0477ac */ /* 0x000e620008000a00 */
[C---:B------:R-:W-:Y:S01]  /*00f0*/  ISETP.GE.AND P0, PT, R4.reuse, UR6, PT ;  /* 0x0000000604007c0c */ /* 0x040fe2000bf06270 */
[----:B------:R-:W-:Y:S01]  /*0100*/  BSSY.RECONVERGENT B0, `(.L_x_52) ;  /* 0x0000028000007945 */ /* 0x000fe20003800200 */
[----:B------:R-:W-:Y:S02]  /*0110*/  VIMNMX R5, PT, PT, R4, UR6, !PT ;  /* 0x0000000604057c48 */ /* 0x000fe4000ffe0100 */
[----:B------:R-:W-:-:S04]  /*0120*/  SEL R6, RZ, 0x1, P0 ;  /* 0x00000001ff067807 */ /* 0x000fc80000000000 */
[----:B------:R-:W-:Y:S01]  /*0130*/  IADD3 R5, PT, PT, R5, -R4, -R6 ;  /* 0x8000000405057210 */ /* 0x000fe20007ffe806 */
[----:B0-----:R-:W0:Y:S02]  /*0140*/  MUFU.RCP R8, R8 ;  /* 0x0000000800087308 */ /* 0x001e240000001000 */
[----:B0-----:R-:W-:-:S06]  /*0150*/  VIADD R2, R8, 0xffffffe ;  /* 0x0ffffffe08027836 */ /* 0x001fcc0000000000 */
[----:B------:R0:W2:Y:S02]  /*0160*/  F2I.FTZ.U32.TRUNC.NTZ R3, R2 ;  /* 0x0000000200037305 */ /* 0x0000a4000021f000 */
[----:B0-----:R-:W-:Y:S02]  /*0170*/  IMAD.MOV.U32 R2, RZ, RZ, RZ ;  /* 0x000000ffff027224 */ /* 0x001fe400078e00ff */
[----:B--2---:R-:W-:-:S04]  /*0180*/  IMAD R9, R9, R3, RZ ;  /* 0x0000000309097224 */ /* 0x004fc800078e02ff */
[----:B------:R-:W-:-:S06]  /*0190*/  IMAD.HI.U32 R8, R3, R9, R2 ;  /* 0x0000000903087227 */ /* 0x000fcc00078e0002 */
[----:B------:R-:W-:-:S04]  /*01a0*/  IMAD.HI.U32 R9, R8, R5, RZ ;  /* 0x0000000508097227 */ /* 0x000fc800078e00ff */
[----:B------:R-:W-:-:S04]  /*01b0*/  IMAD.MOV R2, RZ, RZ, -R9 ;  /* 0x000000ffff027224 */ /* 0x000fc800078e0a09 */
[----:B------:R-:W-:Y:S02]  /*01c0*/  IMAD R5, R0, R2, R5 ;  /* 0x0000000200057224 */ /* 0x000fe400078e0205 */
[----:B------:R-:W0:Y:S03]  /*01d0*/  LDC.64 R2, c[0x0][0x388] ;  /* 0x0000e200ff027b82 */ /* 0x000e260000000a00 */
[----:B------:R-:W-:-:S13]  /*01e0*/  ISETP.GE.U32.AND P0, PT, R5, R0, PT ;  /* 0x000000000500720c */ /* 0x000fda0003f06070 */
[----:B------:R-:W-:Y:S01]  /*01f0*/  @P0 IADD3 R5, PT, PT, -R0, R5, RZ ;  /* 0x0000000500050210 */ /* 0x000fe20007ffe1ff */
[----:B------:R-:W-:-:S03]  /*0200*/  @P0 VIADD R9, R9, 0x1 ;  /* 0x0000000109090836 */ /* 0x000fc60000000000 */
[----:B------:R-:W-:Y:S02]  /*0210*/  ISETP.GE.U32.AND P1, PT, R5, R0, PT ;  /* 0x000000000500720c */ /* 0x000fe40003f26070 */
[----:B------:R-:W2:Y:S11]  /*0220*/  LDC.64 R4, c[0x0][0x390] ;  /* 0x0000e400ff047b82 */ /* 0x000eb60000000a00 */
[----:B------:R-:W-:-:S02]  /*0230*/  @P1 IADD3 R9, PT, PT, R9, 0x1, RZ ;  /* 0x0000000109091810 */ /* 0x000fc40007ffe0ff */
[----:B------:R-:W-:-:S05]  /*0240*/  @!P2 LOP3.LUT R9, RZ, R0, RZ, 0x33, !PT ;  /* 0x00000000ff09a212 */ /* 0x000fca00078e33ff */
[----:B------:R-:W-:-:S05]  /*0250*/  IMAD.IADD R6, R6, 0x1, R9 ;  /* 0x0000000106067824 */ /* 0x000fca00078e0209 */
[C---:B------:R-:W-:Y:S02]  /*0260*/  LOP3.LUT R8, R6.reuse, 0x3, RZ, 0xc0, !PT ;  /* 0x0000000306087812 */ /* 0x040fe400078ec0ff */
[----:B------:R-:W-:Y:S02]  /*0270*/  ISETP.GE.U32.AND P1, PT, R6, 0x3, PT ;  /* 0x000000030600780c */ /* 0x000fe40003f26070 */
[----:B------:R-:W-:-:S13]  /*0280*/  ISETP.NE.AND P0, PT, R8, 0x3, PT ;  /* 0x000000030800780c */ /* 0x000fda0003f05270 */
[----:B01----:R-:W-:Y:S05]  /*0290*/  @!P0 BRA `(.L_x_53) ;  /* 0x0000000000388947 */ /* 0x003fea0003800000 */
[----:B------:R-:W0:Y:S01]  /*02a0*/  LDC.64 R12, c[0x0][0x390] ;  /* 0x0000e400ff0c7b82 */ /* 0x000e220000000a00 */
[----:B------:R-:W-:-:S04]  /*02b0*/  IADD3 R6, PT, PT, R6, 0x1, RZ ;  /* 0x0000000106067810 */ /* 0x000fc80007ffe0ff */
[----:B------:R-:W-:-:S03]  /*02c0*/  LOP3.LUT R6, R6, 0x3, RZ, 0xc0, !PT ;  /* 0x0000000306067812 */ /* 0x000fc600078ec0ff */
[----:B------:R-:W1:Y:S02]  /*02d0*/  LDC.64 R14, c[0x0][0x388] ;  /* 0x0000e200ff0e7b82 */ /* 0x000e640000000a00 */
[----:B------:R-:W-:-:S07]  /*02e0*/  IMAD.MOV R6, RZ, RZ, -R6 ;  /* 0x000000ffff067224 */ /* 0x000fce00078e0a06 */
.L_x_54:
[----:B-1----:R-:W-:-:S06]  /*02f0*/  IMAD.WIDE R10, R7, 0x4, R14 ;  /* 0x00000004070a7825 */ /* 0x002fcc00078e020e */
[----:B---3--:R-:W3:Y:S01]  /*0300*/  LDG.E R10, desc[UR4][R10.64] ;  /* 0x000000040a0a7981 */ /* 0x008ee2000c1e1900 */
[----:B0-----:R-:W-:Y:S01]  /*0310*/  IMAD.WIDE R8, R7, 0x4, R12 ;  /* 0x0000000407087825 */ /* 0x001fe200078e020c */
[----:B------:R-:W-:-:S03]  /*0320*/  IADD3 R6, PT, PT, R6, 0x1, RZ ;  /* 0x0000000106067810 */ /* 0x000fc60007ffe0ff */
[----:B------:R-:W-:Y:S01]  /*0330*/  IMAD.IADD R7, R0, 0x1, R7 ;  /* 0x0000000100077824 */ /* 0x000fe200078e0207 */
[----:B------:R-:W-:Y:S02]  /*0340*/  ISETP.NE.AND P0, PT, R6, RZ, PT ;  /* 0x000000ff0600720c */ /* 0x000fe40003f05270 */
[----:B---3--:R-:W-:-:S05]  /*0350*/  FSET.BF.GEU.AND R17, R10, RZ, PT ;  /* 0x000000ff0a11720a */ /* 0x008fca000380e000 */
[----:B------:R3:W-:Y:S06]  /*0360*/  STG.E desc[UR4][R8.64], R17 ;  /* 0x0000001108007986 */ /* 0x0007ec000c101904 */
[----:B------:R-:W-:Y:S05]  /*0370*/  @P0 BRA `(.L_x_54) ;  /* 0xfffffffc00dc0947 */ /* 0x000fea000383ffff */
.L_x_53:
[----:B------:R-:W-:Y:S05]  /*0380*/  BSYNC.RECONVERGENT B0 ;  /* 0x0000000000007941 */ /* 0x000fea0003800200 */
.L_x_52:
[----:B------:R-:W-:Y:S05]  /*0390*/  @!P1 EXIT ;  /* 0x000000000000994d */ /* 0x000fea0003800000 */
.L_x_55:
[----:B-1----:R-:W-:-:S05]  /*03a0*/  IMAD.WIDE R14, R7, 0x4, R2 ;  /* 0x00000004070e7825 */ /* 0x002fca00078e0202 */
[----:B------:R-:W4:Y:S01]  /*03b0*/  LDG.E R6, desc[UR4][R14.64] ;  /* 0x000000040e067981 */ /* 0x000f22000c1e1900 */
[----:B--2---:R-:W-:-:S04]  /*03c0*/  IMAD.WIDE R18, R7, 0x4, R4 ;  /* 0x0000000407127825 */ /* 0x004fc800078e0204 */
[----:B---3--:R-:W-:Y:S01]  /*03d0*/  IMAD.WIDE R8, R0, 0x4, R14 ;  /* 0x0000000400087825 */ /* 0x008fe200078e020e */
[----:B----4-:R-:W-:-:S05]  /*03e0*/  FSET.BF.GEU.AND R21, R6, RZ, PT ;  /* 0x000000ff0615720a */ /* 0x010fca000380e000 */
[----:B------:R0:W-:Y:S04]  /*03f0*/  STG.E desc[UR4][R18.64], R21 ;  /* 0x0000001512007986 */ /* 0x0001e8000c101904 */
[----:B------:R-:W2:Y:S01]  /*0400*/  LDG.E R6, desc[UR4][R8.64] ;  /* 0x0000000408067981 */ /* 0x000ea2000c1e1900 */
[----:B------:R-:W-:-:S04]  /*0410*/  IMAD.WIDE R10, R0, 0x4, R18 ;  /* 0x00000004000a7825 */ /* 0x000fc800078e0212 */
[----:B------:R-:W-:Y:S01]  /*0420*/  IMAD.WIDE R12, R0, 0x4, R8 ;  /* 0x00000004000c7825 */ /* 0x000fe200078e0208 */
[----:B--2---:R-:W-:-:S05]  /*0430*/  FSET.BF.GEU.AND R23, R6, RZ, PT ;  /* 0x000000ff0617720a */ /* 0x004fca000380e000 */
[----:B------:R1:W-:Y:S04]  /*0440*/  STG.E desc[UR4][R10.64], R23 ;  /* 0x000000170a007986 */ /* 0x0003e8000c101904 */
[----:B------:R-:W2:Y:S01]  /*0450*/  LDG.E R6, desc[UR4][R12.64] ;  /* 0x000000040c067981 */ /* 0x000ea2000c1e1900 */
[----:B------:R-:W-:-:S04]  /*0460*/  IMAD.WIDE R14, R0, 0x4, R10 ;  /* 0x00000004000e7825 */ /* 0x000fc800078e020a */
[----:B------:R-:W-:Y:S01]  /*0470*/  IMAD.WIDE R16, R0, 0x4, R12 ;  /* 0x0000000400107825 */ /* 0x000fe200078e020c */
[----:B--2---:R-:W-:-:S05]  /*0480*/  FSET.BF.GEU.AND R25, R6, RZ, PT ;  /* 0x000000ff0619720a */ /* 0x004fca000380e000 */
[----:B------:R1:W-:Y:S04]  /*0490*/  STG.E desc[UR4][R14.64], R25 ;  /* 0x000000190e007986 */ /* 0x0003e8000c101904 */
[----:B------:R-:W0:Y:S01]  /*04a0*/  LDG.E R16, desc[UR4][R16.64] ;  /* 0x0000000410107981 */ /* 0x000e22000c1e1900 */
[C---:B------:R-:W-:Y:S01]  /*04b0*/  IMAD.WIDE R8, R0.reuse, 0x4, R14 ;  /* 0x0000000400087825 */ /* 0x040fe200078e020e */
[----:B------:R-:W-:-:S04]  /*04c0*/  LEA R7, R0, R7, 0x2 ;  /* 0x0000000700077211 */ /* 0x000fc800078e10ff */
[----:B------:R-:W-:Y:S02]  /*04d0*/  ISETP.GE.AND P0, PT, R7, UR6, PT ;  /* 0x0000000607007c0c */ /* 0x000fe4000bf06270 */
[----:B0-----:R-:W-:-:S05]  /*04e0*/  FSET.BF.GEU.AND R19, R16, RZ, PT ;  /* 0x000000ff1013720a */ /* 0x001fca000380e000 */
[----:B------:R1:W-:Y:S06]  /*04f0*/  STG.E desc[UR4][R8.64], R19 ;  /* 0x0000001308007986 */ /* 0x0003ec000c101904 */
[----:B------:R-:W-:Y:S05]  /*0500*/  @!P0 BRA `(.L_x_55) ;  /* 0xfffffffc00a48947 */ /* 0x000fea000383ffff */
[----:B------:R-:W-:Y:S05]  /*0510*/  EXIT ;  /* 0x000000000000794d */ /* 0x000fea0003800000 */
.L_x_56:
        /* <DEDUP_REMOVED lines=14> */
.L_x_233:


//--------------------- .text._Z10apply_reluiPfS_ --------------------------
	.section	.text._Z10apply_reluiPfS_,"ax",@progbits
	.align	128
        .global         _Z10apply_reluiPfS_
        .type           _Z10apply_reluiPfS_,@function
        .size           _Z10apply_reluiPfS_,(.L_x_234 - _Z10apply_reluiPfS_)
        .other          _Z10apply_reluiPfS_,@"STO_CUDA_ENTRY STV_DEFAULT"
_Z10apply_reluiPfS_:
.text._Z10apply_reluiPfS_:
[----:B------:R-:W-:Y:S01]  /*0000*/  LDC R1, c[0x0][0x37c] ;  /* 0x0000df00ff017b82 */ /* 0x000fe20000000800 */
[----:B------:R-:W0:Y:S07]  /*0010*/  S2R R0, SR_TID.X ;  /* 0x0000000000007919 */ /* 0x000e2e0000002100 */
[----:B------:R-:W0:Y:S01]  /*0020*/  S2UR UR4, SR_CTAID.X ;  /* 0x00000000000479c3 */ /* 0x000e220000002500 */
[----:B------:R-:W1:Y:S07]  /*0030*/  LDCU UR5, c[0x0][0x380] ;  /* 0x00007000ff0577ac */ /* 0x000e6e0008000800 */
[----:B------:R-:W0:Y:S02]  /*0040*/  LDC R11, c[0x0][0x360] ;  /* 0x0000d800ff0b7b82 */ /* 0x000e240000000800 */
[----:B0-----:R-:W-:-:S05]  /*0050*/  IMAD R0, R11, UR4, R0 ;  /* 0x000000040b007c24 */ /* 0x001fca000f8e0200 */
[----:B-1----:R-:W-:-:S13]  /*0060*/  ISETP.GE.AND P0, PT, R0, UR5, PT ;  /* 0x0000000500007c0c */ /* 0x002fda000bf06270 */
[----:B------:R-:W-:Y:S05]  /*0070*/  @P0 EXIT ;  /* 0x000000000000094d */ /* 0x000fea0003800000 */
[----:B------:R-:W0:Y:S01]  /*0080*/  LDC.64 R6, c[0x0][0x390] ;  /* 0x0000e400ff067b82 */ /* 0x000e220000000a00 */
[----:B------:R-:W1:Y:S01]  /*0090*/  LDCU UR4, c[0x0][0x370] ;  /* 0x00006e00ff0477ac */ /* 0x000e620008000800 */
[----:B------:R-:W2:Y:S06]  /*00a0*/  LDCU.64 UR6, c[0x0][0x358] ;  /* 0x00006b00ff0677ac */ /* 0x000eac0008000a00 */
[----:B------:R-:W3:Y:S01]  /*00b0*/  LDC.64 R8, c[0x0][0x388] ;  /* 0x0000e200ff087b82 */ /* 0x000ee20000000a00 */
[----:B-1----:R-:W-:-:S07]  /*00c0*/  IMAD R11, R11, UR4, RZ ;  /* 0x000000040b0b7c24 */ /* 0x002fce000f8e02ff */
.L_x_57:
[----:B---3--:R-:W-:-:S06]  /*00d0*/  IMAD.WIDE R4, R0, 0x4, R8 ;  /* 0x0000000400047825 */ /* 0x008fcc00078e0208 */
[----:B--2---:R-:W2:Y:S01]  /*00e0*/  LDG.E R4, desc[UR6][R4.64] ;  /* 0x0000000604047981 */ /* 0x004ea2000c1e1900 */
[----:B01----:R-:W-:Y:S01]  /*00f0*/  IMAD.WIDE R2, R0, 0x4, R6 ;  /* 0x0000000400027825 */ /* 0x003fe200078e0206 */
[----:B------:R-:W-:Y:S02]  /*0100*/  IADD3 R0, PT, PT, R11, R0, RZ ;  /* 0x000000000b007210 */ /* 0x000fe40007ffe0ff */
[----:B--2---:R-:W-:-:S04]  /*0110*/  FSETP.GEU.AND P0, PT, R4, RZ, PT ;  /* 0x000000ff0400720b */ /* 0x004fc80003f0e000 */
[----:B------:R-:W-:Y:S02]  /*0120*/  FSEL R13, R4, RZ, P0 ;  /* 0x000000ff040d7208 */ /* 0x000fe40000000000 */
[----:B------:R-:W-:-:S03]  /*0130*/  ISETP.GE.AND P0, PT, R0, UR5, PT ;  /* 0x0000000500007c0c */ /* 0x000fc6000bf06270 */
[----:B------:R1:W-:Y:S10]  /*0140*/  STG.E desc[UR6][R2.64], R13 ;  /* 0x0000000d02007986 */ /* 0x0003f4000c101906 */
[----:B------:R-:W-:Y:S05]  /*0150*/  @!P0 BRA `(.L_x_57) ;  /* 0xfffffffc00dc8947 */ /* 0x000fea000383ffff */
[----:B------:R-:W-:Y:S05]  /*0160*/  EXIT ;  /* 0x000000000000794d */ /* 0x000fea0003800000 */
.L_x_58:
        /* <DEDUP_REMOVED lines=9> */
.L_x_234:


//--------------------- .text._Z24apply_sigmoid_derivativeiPfS_ --------------------------
	.section	.text._Z24apply_sigmoid_derivativeiPfS_,"ax",@progbits
	.align	128
        .global         _Z24apply_sigmoid_derivativeiPfS_
        .type           _Z24apply_sigmoid_derivativeiPfS_,@function
        .size           _Z24apply_sigmoid_derivativeiPfS_,(.L_x_229 - _Z24apply_sigmoid_derivativeiPfS_)
        .other          _Z24apply_sigmoid_derivativeiPfS_,@"STO_CUDA_ENTRY STV_DEFAULT"
_Z24apply_sigmoid_derivativeiPfS_:
.text._Z24apply_sigmoid_derivativeiPfS_:
        /* <DEDUP_REMOVED lines=23> */
[----:B0-----:R-:W-:Y:S02]  /*0170*/  IMAD.MOV.U32 R2, RZ, RZ, RZ ;  /* 0x000000ffff027224 */ /* 0x001fe400078e00ff */
[----:B--2---:R-:W-:-:S04]  /*0180*/  IMAD R9, R9, R3, RZ ;  /* 0x0000000309097224 */ /* 0x004fc800078e02ff */
[----:B------:R-:W-:-:S06]  /*0190*/  IMAD.HI.U32 R6, R3, R9, R2 ;  /* 0x0000000903067227 */ /* 0x000fcc00078e0002 */
[----:B------:R-:W-:-:S05]  /*01a0*/  IMAD.HI.U32 R3, R6, R7, RZ ;  /* 0x0000000706037227 */ /* 0x000fca00078e00ff */
[----:B------:R-:W-:-:S05]  /*01b0*/  IADD3 R0, PT, PT, -R3, RZ, RZ ;  /* 0x000000ff03007210 */ /* 0x000fca0007ffe1ff */
[----:B------:R-:W-:-:S05]  /*01c0*/  IMAD R7, R4, R0, R7 ;  /* 0x0000000004077224 */ /* 0x000fca00078e0207 */
[----:B------:R-:W-:-:S13]  /*01d0*/  ISETP.GE.U32.AND P0, PT, R7, R4, PT ;  /* 0x000000040700720c */ /* 0x000fda0003f06070 */
[----:B------:R-:W-:Y:S02]  /*01e0*/  @P0 IADD3 R7, PT, PT, -R4, R7, RZ ;  /* 0x0000000704070210 */ /* 0x000fe40007ffe1ff */
[----:B------:R-:W-:Y:S02]  /*01f0*/  @P0 IADD3 R3, PT, PT, R3, 0x1, RZ ;  /* 0x0000000103030810 */ /* 0x000fe40007ffe0ff */
[----:B------:R-:W-:-:S13]  /*0200*/  ISETP.GE.U32.AND P1, PT, R7, R4, PT ;  /* 0x000000040700720c */ /* 0x000fda0003f26070 */
[----:B------:R-:W-:Y:S01]  /*0210*/  @P1 VIADD R3, R3, 0x1 ;  /* 0x0000000103031836 */ /* 0x000fe20000000000 */
        /* <DEDUP_REMOVED lines=10> */
.L_x_63:
[----:B-1----:R-:W-:-:S06]  /*02c0*/  IMAD.WIDE R6, R5, 0x4, R12 ;  /* 0x0000000405067825 */ /* 0x002fcc00078e020c */
[----:B--2---:R-:W2:Y:S01]  /*02d0*/  LDG.E R6, desc[UR4][R6.64] ;  /* 0x0000000406067981 */ /* 0x004ea2000c1e1900 */
[----:B------:R-:W-:Y:S02]  /*02e0*/  HFMA2 R9, -RZ, RZ, 3.7421875, 0 ;  /* 0x437c0000ff097431 */ /* 0x000fe400000001ff */
[----:B------:R-:W-:Y:S01]  /*02f0*/  IMAD.MOV.U32 R3, RZ, RZ, 0x3bbb989d ;  /* 0x3bbb989dff037424 */ /* 0x000fe200078e00ff */
[----:B------:R-:W-:Y:S01]  /*0300*/  IADD3 R17, PT, PT, R17, 0x1, RZ ;  /* 0x0000000111117810 */ /* 0x000fe20007ffe0ff */
[----:B------:R-:W-:Y:S03]  /*0310*/  BSSY.RECONVERGENT B1, `(.L_x_61) ;  /* 0x0000018000017945 */ /* 0x000fe60003800200 */
[----:B------:R-:W-:Y:S01]  /*0320*/  ISETP.NE.AND P2, PT, R17, RZ, PT ;  /* 0x000000ff1100720c */ /* 0x000fe20003f45270 */
[----:B--2---:R-:W-:-:S04]  /*0330*/  FFMA.SAT R0, R6, R3, 0.5 ;  /* 0x3f00000006007423 */ /* 0x004fc80000002003 */
[----:B------:R-:W-:Y:S01]  /*0340*/  FFMA.RM R0, R0, R9, 12582913 ;  /* 0x4b40000100007423 */ /* 0x000fe20000004009 */
[----:B0-----:R-:W-:-:S04]  /*0350*/  IMAD.WIDE R8, R5, 0x4, R14 ;  /* 0x0000000405087825 */ /* 0x001fc800078e020e */
[----:B------:R-:W-:-:S04]  /*0360*/  FADD R3, R0, -12583039 ;  /* 0xcb40007f00037421 */ /* 0x000fc80000000000 */
[----:B------:R-:W-:-:S04]  /*0370*/  FFMA R3, R6, 1.4426950216293334961, -R3 ;  /* 0x3fb8aa3b06037823 */ /* 0x000fc80000000803 */
[----:B------:R-:W-:Y:S01]  /*0380*/  FFMA R2, R6, 1.925963033500011079e-08, R3 ;  /* 0x32a5706006027823 */ /* 0x000fe20000000003 */
[----:B------:R-:W-:-:S05]  /*0390*/  SHF.L.U32 R3, R0, 0x17, RZ ;  /* 0x0000001700037819 */ /* 0x000fca00000006ff */
[----:B------:R-:W0:Y:S02]  /*03a0*/  MUFU.EX2 R2, R2 ;  /* 0x0000000200027308 */ /* 0x000e240000000800 */
[----:B0-----:R-:W-:-:S04]  /*03b0*/  FMUL R3, R3, R2 ;  /* 0x0000000203037220 */ /* 0x001fc80000400000 */
[----:B------:R-:W-:-:S04]  /*03c0*/  FADD R0, R3, 2 ;  /* 0x4000000003007421 */ /* 0x000fc80000000000 */
[----:B------:R-:W-:-:S04]  /*03d0*/  FFMA R6, R3, R0, 1 ;  /* 0x3f80000003067423 */ /* 0x000fc80000000000 */
        /* <DEDUP_REMOVED lines=10> */
[----:B------:R-:W-:Y:S05]  /*0480*/  CALL.REL.NOINC `($__internal_2_$__cuda_sm3x_div_rn_noftz_f32_slowpath) ;  /* 0x0000000800087944 */ /* 0x000fea0003c00000 */
.L_x_62:
[----:B------:R-:W-:Y:S05]  /*0490*/  BSYNC.RECONVERGENT B1 ;  /* 0x0000000000017941 */ /* 0x000fea0003800200 */
.L_x_61:
[----:B------:R2:W-:Y:S01]  /*04a0*/  STG.E desc[UR4][R8.64], R0 ;  /* 0x0000000008007986 */ /* 0x0005e2000c101904 */
[----:B------:R-:W-:Y:S01]  /*04b0*/  IADD3 R5, PT, PT, R4, R5, RZ ;  /* 0x0000000504057210 */ /* 0x000fe20007ffe0ff */
[----:B------:R-:W-:Y:S06]  /*04c0*/  @P2 BRA `(.L_x_63) ;  /* 0xfffffffc007c2947 */ /* 0x000fec000383ffff */
.L_x_60:
[----:B------:R-:W-:Y:S05]  /*04d0*/  BSYNC.RECONVERGENT B0 ;  /* 0x0000000000007941 */ /* 0x000fea0003800200 */
.L_x_59:
[----:B------:R-:W0:Y:S01]  /*04e0*/  LDC.64 R12, c[0x0][0x390] ;  /* 0x0000e400ff0c7b82 */ /* 0x000e220000000a00 */
[----:B------:R-:W-:Y:S01]  /*04f0*/  ISETP.GE.U32.AND P0, PT, R16, 0x3, PT ;  /* 0x000000031000780c */ /* 0x000fe20003f06070 */
[----:B------:R-:W1:Y:S06]  /*0500*/  LDCU UR6, c[0x0][0x380] ;  /* 0x00007000ff0677ac */ /* 0x000e6c0008000800 */
[----:B--2---:R-:W2:Y:S06]  /*0510*/  LDC.64 R8, c[0x0][0x388] ;  /* 0x0000e200ff087b82 */ /* 0x004eac0000000a00 */
[----:B-1----:R-:W-:Y:S05]  /*0520*/  @!P0 EXIT ;  /* 0x000000000000894d */ /* 0x002fea0003800000 */
.L_x_72:
[----:B--2---:R-:W-:-:S05]  /*0530*/  IMAD.WIDE R14, R5, 0x4, R8 ;  /* 0x00000004050e7825 */ /* 0x004fca00078e0208 */
[----:B------:R-:W2:Y:S01]  /*0540*/  LDG.E R0, desc[UR4][R14.64] ;  /* 0x000000040e007981 */ /* 0x000ea2000c1e1900 */
[----:B------:R-:W-:Y:S01]  /*0550*/  HFMA2 R7, -RZ, RZ, 3.7421875, 0 ;  /* 0x437c0000ff077431 */ /* 0x000fe200000001ff */
[----:B------:R-:W-:Y:S01]  /*0560*/  MOV R3, 0x3bbb989d ;  /* 0x3bbb989d00037802 */ /* 0x000fe20000000f00 */
[----:B------:R-:W-:Y:S04]  /*0570*/  BSSY.RECONVERGENT B0, `(.L_x_64) ;  /* 0x0000016000007945 */ /* 0x000fe80003800200 */
[----:B--2---:R-:W-:-:S04]  /*0580*/  FFMA.SAT R2, R0, R3, 0.5 ;  /* 0x3f00000000027423 */ /* 0x004fc80000002003 */
[----:B------:R-:W-:-:S04]  /*0590*/  FFMA.RM R2, R2, R7, 12582913 ;  /* 0x4b40000102027423 */ /* 0x000fc80000004007 */
[----:B------:R-:W-:-:S04]  /*05a0*/  FADD R3, R2, -12583039 ;  /* 0xcb40007f02037421 */ /* 0x000fc80000000000 */
[----:B------:R-:W-:-:S04]  /*05b0*/  FFMA R3, R0, 1.4426950216293334961, -R3 ;  /* 0x3fb8aa3b00037823 */ /* 0x000fc80000000803 */
[----:B------:R-:W-:Y:S01]  /*05c0*/  FFMA R0, R0, 1.925963033500011079e-08, R3 ;  /* 0x32a5706000007823 */ /* 0x000fe20000000003 */
[----:B------:R-:W-:-:S05]  /*05d0*/  IMAD.SHL.U32 R3, R2, 0x800000, RZ ;  /* 0x0080000002037824 */ /* 0x000fca00078e00ff */
[----:B------:R-:W1:Y:S02]  /*05e0*/  MUFU.EX2 R0, R0 ;  /* 0x0000000000007308 */ /* 0x000e640000000800 */
[----:B-1----:R-:W-:-:S04]  /*05f0*/  FMUL R3, R3, R0 ;  /* 0x0000000003037220 */ /* 0x002fc80000400000 */
[----:B------:R-:W-:-:S04]  /*0600*/  FADD R2, R3, 2 ;  /* 0x4000000003027421 */ /* 0x000fc80000000000 */
[----:B------:R-:W-:-:S04]  /*0610*/  FFMA R10, R3, R2, 1 ;  /* 0x3f800000030a7423 */ /* 0x000fc80000000002 */
        /* <DEDUP_REMOVED lines=8> */
[----:B------:R-:W-:Y:S02]  /*06a0*/  MOV R0, R10 ;  /* 0x0000000a00007202 */ /* 0x000fe40000000f00 */
[----:B------:R-:W-:-:S07]  /*06b0*/  MOV R2, 0x6d0 ;  /* 0x000006d000027802 */ /* 0x000fce0000000f00 */
[----:B0-----:R-:W-:Y:S05]  /*06c0*/  CALL.REL.NOINC `($__internal_2_$__cuda_sm3x_div_rn_noftz_f32_slowpath) ;  /* 0x0000000400787944 */ /* 0x001fea0003c00000 */
.L_x_65:
[----:B------:R-:W-:Y:S05]  /*06d0*/  BSYNC.RECONVERGENT B0 ;  /* 0x0000000000007941 */ /* 0x000fea0003800200 */
.L_x_64:
        /* <DEDUP_REMOVED lines=10> */
[----:B------:R-:W-:-:S03]  /*0780*/  IMAD.SHL.U32 R3, R3, 0x800000, RZ ;  /* 0x0080000003037824 */ /* 0x000fc600078e00ff */
[----:B------:R-:W-:-:S04]  /*0790*/  FFMA R7, R2, 1.4426950216293334961, -R7 ;  /* 0x3fb8aa3b02077823 */ /* 0x000fc80000000807 */
[----:B------:R-:W-:-:S04]  /*07a0*/  FFMA R7, R2, 1.925963033500011079e-08, R7 ;  /* 0x32a5706002077823 */ /* 0x000fc80000000007 */
[----:B------:R-:W1:Y:S02]  /*07b0*/  MUFU.EX2 R2, R7 ;  /* 0x0000000700027308 */ /* 0x000e640000000800 */
[----:B-1----:R-:W-:-:S04]  /*07c0*/  FMUL R3, R3, R2 ;  /* 0x0000000203037220 */ /* 0x002fc80000400000 */
[----:B0-----:R-:W-:-:S04]  /*07d0*/  FADD R0, R3, 2 ;  /* 0x4000000003007421 */ /* 0x001fc80000000000 */
        /* <DEDUP_REMOVED lines=11> */
[----:B------:R-:W-:Y:S05]  /*0890*/  CALL.REL.NOINC `($__internal_2_$__cuda_sm3x_div_rn_noftz_f32_slowpath) ;  /* 0x0000000400047944 */ /* 0x000fea0003c00000 */
.L_x_67:
[----:B------:R-:W-:Y:S05]  /*08a0*/  BSYNC.RECONVERGENT B0 ;  /* 0x0000000000007941 */ /* 0x000fea0003800200 */
.L_x_66:
[----:B------:R-:W-:-:S04]  /*08b0*/  IMAD.WIDE R16, R4, 0x4, R16 ;  /* 0x0000000404107825 */ /* 0x000fc800078e0210 */
        /* <DEDUP_REMOVED lines=27> */
.L_x_69:
[----:B------:R-:W-:Y:S05]  /*0a70*/  BSYNC.RECONVERGENT B0 ;  /* 0x0000000000007941 */ /* 0x000fea0003800200 */
.L_x_68:
[----:B------:R-:W-:-:S04]  /*0a80*/  IMAD.WIDE R16, R4, 0x4, R16 ;  /* 0x0000000404107825 */ /* 0x000fc800078e0210 */
[----:B------:R-:W-:Y:S01]  /*0a90*/  IMAD.WIDE R14, R4, 0x4, R14 ;  /* 0x00000004040e7825 */ /* 0x000fe200078e020e */
[----:B------:R0:W-:Y:S05]  /*0aa0*/  STG.E desc[UR4][R16.64], R0 ;  /* 0x0000000010007986 */ /* 0x0001ea000c101904 */
        /* <DEDUP_REMOVED lines=25> */
.L_x_71:
[----:B------:R-:W-:Y:S05]  /*0c40*/  BSYNC.RECONVERGENT B0 ;  /* 0x0000000000007941 */ /* 0x000fea0003800200 */
.L_x_70:
[C---:B------:R-:W-:Y:S01]  /*0c50*/  IMAD.WIDE R16, R4.reuse, 0x4, R16 ;  /* 0x0000000404107825 */ /* 0x040fe200078e0210 */
[----:B------:R-:W-:-:S04]  /*0c60*/  LEA R5, R4, R5, 0x2 ;  /* 0x0000000504057211 */ /* 0x000fc800078e10ff */
[----:B------:R1:W-:Y:S01]  /*0c70*/  STG.E desc[UR4][R16.64], R0 ;  /* 0x0000000010007986 */ /* 0x0003e2000c101904 */
[----:B------:R-:W-:-:S13]  /*0c80*/  ISETP.GE.AND P0, PT, R5, UR6, PT ;  /* 0x0000000605007c0c */ /* 0x000fda000bf06270 */
[----:B-1----:R-:W-:Y:S05]  /*0c90*/  @!P0 BRA `(.L_x_72) ;  /* 0xfffffff800248947 */ /* 0x002fea000383ffff */
[----:B------:R-:W-:Y:S05]  /*0ca0*/  EXIT ;  /* 0x000000000000794d */ /* 0x000fea0003800000 */
        .weak           $__internal_2_$__cuda_sm3x_div_rn_noftz_f32_slowpath
        .type           $__internal_2_$__cuda_sm3x_div_rn_noftz_f32_slowpath,@function
        .size           $__internal_2_$__cuda_sm3x_div_rn_noftz_f32_slowpath,(.L_x_229 - $__internal_2_$__cuda_sm3x_div_rn_noftz_f32_slowpath)
$__internal_2_$__cuda_sm3x_div_rn_noftz_f32_slowpath:
[----:B------:R-:W-:Y:S01]  /*0cb0*/  SHF.R.U32.HI R6, RZ, 0x17, R0 ;  /* 0x00000017ff067819 */ /* 0x000fe20000011600 */
[----:B------:R-:W-:Y:S01]  /*0cc0*/  BSSY.RECONVERGENT B2, `(.L_x_73) ;  /* 0x0000062000027945 */ /* 0x000fe20003800200 */
[----:B------:R-:W-:Y:S02]  /*0cd0*/  SHF.R.U32.HI R10, RZ, 0x17, R3 ;  /* 0x00000017ff0a7819 */ /* 0x000fe40000011603 */
[----:B------:R-:W-:Y:S02]  /*0ce0*/  LOP3.LUT R6, R6, 0xff, RZ, 0xc0, !PT ;  /* 0x000000ff06067812 */ /* 0x000fe400078ec0ff */
[----:B------:R-:W-:Y:S02]  /*0cf0*/  LOP3.LUT R10, R10, 0xff, RZ, 0xc0, !PT ;  /* 0x000000ff0a0a7812 */ /* 0x000fe400078ec0ff */
[----:B------:R-:W-:-:S03]  /*0d00*/  IADD3 R11, PT, PT, R6, -0x1, RZ ;  /* 0xffffffff060b7810 */ /* 0x000fc60007ffe0ff */
[----:B------:R-:W-:Y:S01]  /*0d10*/  VIADD R18, R10, 0xffffffff ;  /* 0xffffffff0a127836 */ /* 0x000fe20000000000 */
        /* <DEDUP_REMOVED lines=23> */
[----:B------:R-:W-:Y:S01]  /*0e90*/  @!P0 FFMA R3, R3, 1.84467440737095516160e+19, RZ ;  /* 0x5f80000003038823 */ /* 0x000fe200000000ff */
[----:B------:R-:W-:Y:S01]  /*0ea0*/  @!P0 MOV R7, 0xffffffc0 ;  /* 0xffffffc000078802 */ /* 0x000fe20000000f00 */
[----:B------:R-:W-:-:S03]  /*0eb0*/  @!P1 FFMA R0, R0, 1.84467440737095516160e+19, RZ ;  /* 0x5f80000000009823 */ /* 0x000fc600000000ff */
[----:B------:R-:W-:-:S07]  /*0ec0*/  @!P1 IADD3 R7, PT, PT, R7, 0x40, RZ ;  /* 0x0000004007079810 */ /* 0x000fce0007ffe0ff */
.L_x_74:
[----:B------:R-:W-:Y:S01]  /*0ed0*/  LEA R11, R6, 0xc0800000, 0x17 ;  /* 0xc0800000060b7811 */ /* 0x000fe200078eb8ff */
[----:B------:R-:W-:Y:S01]  /*0ee0*/  BSSY.RECONVERGENT B3, `(.L_x_79) ;  /* 0x0000036000037945 */ /* 0x000fe20003800200 */
[----:B------:R-:W-:-:S03]  /*0ef0*/  IADD3 R10, PT, PT, R10, -0x7f, RZ ;  /* 0xffffff810a0a7810 */ /* 0x000fc60007ffe0ff */
[----:B------:R-:W-:Y:S01]  /*0f00*/  IMAD.IADD R20, R0, 0x1, -R11 ;  /* 0x0000000100147824 */ /* 0x000fe200078e0a0b */
[C---:B------:R-:W-:Y:S01]  /*0f10*/  IADD3 R6, PT, PT, R10.reuse, 0x7f, -R6 ;  /* 0x0000007f0a067810 */ /* 0x040fe20007ffe806 */
[----:B------:R-:W-:Y:S02]  /*0f20*/  IMAD R0, R10, -0x800000, R3 ;  /* 0xff8000000a007824 */ /* 0x000fe400078e0203 */
        /* <DEDUP_REMOVED lines=26> */
[C---:B------:R-:W-:Y:S01]  /*10d0*/  VIADD R10, R3.reuse, 0x20 ;  /* 0x00000020030a7836 */ /* 0x040fe20000000000 */
[C---:B------:R-:W-:Y:S02]  /*10e0*/  ISETP.NE.AND P3, PT, R3.reuse, RZ, PT ;  /* 0x000000ff0300720c */ /* 0x040fe40003f65270 */
[----:B------:R-:W-:Y:S02]  /*10f0*/  LOP3.LUT R6, R6, 0x7fffff, RZ, 0xc0, !PT ;  /* 0x007fffff06067812 */ /* 0x000fe400078ec0ff */
[----:B------:R-:W-:Y:S02]  /*1100*/  ISETP.NE.AND P1, PT, R3, RZ, PT ;  /* 0x000000ff0300720c */ /* 0x000fe40003f25270 */
[----:B------:R-:W-:-:S02]  /*1110*/  LOP3.LUT R11, R6, 0x800000, RZ, 0xfc, !PT ;  /* 0x00800000060b7812 */ /* 0x000fc400078efcff */
        /* <DEDUP_REMOVED lines=14> */
.L_x_81:
[----:B------:R-:W-:-:S04]  /*1200*/  LOP3.LUT R0, R0, 0x80000000, RZ, 0xc0, !PT ;  /* 0x8000000000007812 */ /* 0x000fc800078ec0ff */
[----:B------:R-:W-:Y:S01]  /*1210*/  LOP3.LUT R0, R0, 0x7f800000, RZ, 0xfc, !PT ;  /* 0x7f80000000007812 */ /* 0x000fe200078efcff */
[----:B------:R-:W-:Y:S06]  /*1220*/  BRA `(.L_x_82) ;  /* 0x0000000000047947 */ /* 0x000fec0003800000 */
.L_x_80:
[----:B------:R-:W-:-:S07]  /*1230*/  LEA R0, R7, R0, 0x17 ;  /* 0x0000000007007211 */ /* 0x000fce00078eb8ff */
.L_x_82:
[----:B------:R-:W-:Y:S05]  /*1240*/  BSYNC.RECONVERGENT B3 ;  /* 0x0000000000037941 */ /* 0x000fea0003800200 */
.L_x_79:
[----:B------:R-:W-:Y:S05]  /*1250*/  BRA `(.L_x_83) ;  /* 0x0000000000207947 */ /* 0x000fea0003800000 */
.L_x_78:
[----:B------:R-:W-:-:S04]  /*1260*/  LOP3.LUT R0, R0, 0x80000000, R3, 0x48, !PT ;  /* 0x8000000000007812 */ /* 0x000fc800078e4803 */
[----:B------:R-:W-:Y:S01]  /*1270*/  LOP3.LUT R0, R0, 0x7f800000, RZ, 0xfc, !PT ;  /* 0x7f80000000007812 */ /* 0x000fe200078efcff */
[----:B------:R-:W-:Y:S06]  /*1280*/  BRA `(.L_x_83) ;  /* 0x0000000000147947 */ /* 0x000fec0003800000 */
.L_x_77:
[----:B------:R-:W-:Y:S01]  /*1290*/  LOP3.LUT R0, R0, 0x80000000, R3, 0x48, !PT ;  /* 0x8000000000007812 */ /* 0x000fe200078e4803 */
[----:B------:R-:W-:Y:S06]  /*12a0*/  BRA `(.L_x_83) ;  /* 0x00000000000c7947 */ /* 0x000fec0003800000 */
.L_x_76:
[----:B------:R-:W0:Y:S01]  /*12b0*/  MUFU.RSQ R0, -QNAN ;  /* 0xffc0000000007908 */ /* 0x000e220000001400 */
[----:B------:R-:W-:Y:S05]  /*12c0*/  BRA `(.L_x_83) ;  /* 0x0000000000047947 */ /* 0x000fea0003800000 */
.L_x_75:
[----:B------:R-:W-:-:S07]  /*12d0*/  FADD.FTZ R0, R3, R0 ;  /* 0x0000000003007221 */ /* 0x000fce0000010000 */
.L_x_83:
[----:B------:R-:W-:Y:S05]  /*12e0*/  BSYNC.RECONVERGENT B2 ;  /* 0x0000000000027941 */ /* 0x000fea0003800200 */
.L_x_73:
[----:B------:R-:W-:-:S04]  /*12f0*/  HFMA2 R3, -RZ, RZ, 0, 0 ;  /* 0x00000000ff037431 */ /* 0x000fc800000001ff */
[----:B0-----:R-:W-:Y:S05]  /*1300*/  RET.REL.NODEC R2 `(_Z24apply_sigmoid_derivativeiPfS_) ;  /* 0xffffffec023c7950 */ /* 0x001fea0003c3ffff */
.L_x_84:
        /* <DEDUP_REMOVED lines=15> */
.L_x_229:


//--------------------- .text._Z13apply_sigmoidiPfS_ --------------------------
	.section	.text._Z13apply_sigmoidiPfS_,"ax",@progbits
	.align	128
        .global         _Z13apply_sigmoidiPfS_
        .type           _Z13apply_sigmoidiPfS_,@function
        .size           _Z13apply_sigmoidiPfS_,(.L_x_230 - _Z13apply_sigmoidiPfS_)
        .other          _Z13apply_sigmoidiPfS_,@"STO_CUDA_ENTRY STV_DEFAULT"
_Z13apply_sigmoidiPfS_:
.text._Z13apply_sigmoidiPfS_:
        /* <DEDUP_REMOVED lines=44> */
.L_x_89:
        /* <DEDUP_REMOVED lines=27> */
[----:B------:R-:W-:Y:S05]  /*0470*/  CALL.REL.NOINC `($__internal_3_$__cuda_sm3x_div_rn_noftz_f32_slowpath) ;  /* 0x0000000400f87944 */ /* 0x000fea0003c00000 */
.L_x_88:
[----:B------:R-:W-:Y:S05]  /*0480*/  BSYNC.RECONVERGENT B1 ;  /* 0x0000000000017941 */ /* 0x000fea0003800200 */
.L_x_87:
[----:B------:R2:W-:Y:S01]  /*0490*/  STG.E desc[UR4][R8.64], R0 ;  /* 0x0000000008007986 */ /* 0x0005e2000c101904 */
[----:B------:R-:W-:Y:S01]  /*04a0*/  IADD3 R5, PT, PT, R4, R5, RZ ;  /* 0x0000000504057210 */ /* 0x000fe20007ffe0ff */
[----:B------:R-:W-:Y:S06]  /*04b0*/  @P2 BRA `(.L_x_89) ;  /* 0xfffffffc00802947 */ /* 0x000fec000383ffff */
.L_x_86:
[----:B------:R-:W-:Y:S05]  /*04c0*/  BSYNC.RECONVERGENT B0 ;  /* 0x0000000000007941 */ /* 0x000fea0003800200 */
.L_x_85:
[----:B------:R-:W0:Y:S01]  /*04d0*/  LDC.64 R12, c[0x0][0x390] ;  /* 0x0000e400ff0c7b82 */ /* 0x000e220000000a00 */
[----:B------:R-:W-:Y:S01]  /*04e0*/  ISETP.GE.U32.AND P0, PT, R16, 0x3, PT ;  /* 0x000000031000780c */ /* 0x000fe20003f06070 */
[----:B------:R-:W1:Y:S06]  /*04f0*/  LDCU UR6, c[0x0][0x380] ;  /* 0x00007000ff0677ac */ /* 0x000e6c0008000800 */
[----:B--2---:R-:W2:Y:S06]  /*0500*/  LDC.64 R8, c[0x0][0x388] ;  /* 0x0000e200ff087b82 */ /* 0x004eac0000000a00 */
[----:B-1----:R-:W-:Y:S05]  /*0510*/  @!P0 EXIT ;  /* 0x000000000000894d */ /* 0x002fea0003800000 */
.L_x_98:
[----:B--2---:R-:W-:-:S05]  /*0520*/  IMAD.WIDE R14, R5, 0x4, R8 ;  /* 0x00000004050e7825 */ /* 0x004fca00078e0208 */
[----:B------:R-:W2:Y:S01]  /*0530*/  LDG.E R0, desc[UR4][R14.64] ;  /* 0x000000040e007981 */ /* 0x000ea2000c1e1900 */
[----:B------:R-:W-:Y:S02]  /*0540*/  HFMA2 R3, -RZ, RZ, 0.96630859375, -0.0022525787353515625 ;  /* 0x3bbb989dff037431 */ /* 0x000fe400000001ff */
[----:B------:R-:W-:Y:S01]  /*0550*/  IMAD.MOV.U32 R7, RZ, RZ, 0x437c0000 ;  /* 0x437c0000ff077424 */ /* 0x000fe200078e00ff */
[----:B------:R-:W-:Y:S02]  /*0560*/  BSSY.RECONVERGENT B0, `(.L_x_90) ;  /* 0x0000015000007945 */ /* 0x000fe40003800200 */
[----:B--2---:R-:W-:-:S04]  /*0570*/  FFMA.SAT R2, R0, R3, 0.5 ;  /* 0x3f00000000027423 */ /* 0x004fc80000002003 */
[----:B------:R-:W-:-:S04]  /*0580*/  FFMA.RM R2, R2, R7, 12582913 ;  /* 0x4b40000102027423 */ /* 0x000fc80000004007 */
[----:B------:R-:W-:-:S04]  /*0590*/  FADD R3, R2, -12583039 ;  /* 0xcb40007f02037421 */ /* 0x000fc80000000000 */
[----:B------:R-:W-:-:S04]  /*05a0*/  FFMA R3, R0, 1.4426950216293334961, -R3 ;  /* 0x3fb8aa3b00037823 */ /* 0x000fc80000000803 */
[----:B------:R-:W-:Y:S01]  /*05b0*/  FFMA R0, R0, 1.925963033500011079e-08, R3 ;  /* 0x32a5706000007823 */ /* 0x000fe20000000003 */
[----:B------:R-:W-:-:S05]  /*05c0*/  SHF.L.U32 R3, R2, 0x17, RZ ;  /* 0x0000001702037819 */ /* 0x000fca00000006ff */
[----:B------:R-:W1:Y:S02]  /*05d0*/  MUFU.EX2 R0, R0 ;  /* 0x0000000000007308 */ /* 0x000e640000000800 */
[----:B-1----:R-:W-:-:S04]  /*05e0*/  FMUL R3, R3, R0 ;  /* 0x0000000003037220 */ /* 0x002fc80000400000 */
[----:B------:R-:W-:-:S04]  /*05f0*/  FADD R0, R3, 1 ;  /* 0x3f80000003007421 */ /* 0x000fc80000000000 */
        /* <DEDUP_REMOVED lines=9> */
[----:B0-----:R-:W-:Y:S05]  /*0690*/  CALL.REL.NOINC `($__internal_3_$__cuda_sm3x_div_rn_noftz_f32_slowpath) ;  /* 0x0000000400707944 */ /* 0x001fea0003c00000 */
[----:B------:R-:W-:-:S07]  /*06a0*/  MOV R7, R0 ;  /* 0x0000000000077202 */ /* 0x000fce0000000f00 */
.L_x_91:
[----:B------:R-:W-:Y:S05]  /*06b0*/  BSYNC.RECONVERGENT B0 ;  /* 0x0000000000007941 */ /* 0x000fea0003800200 */
.L_x_90:
        /* <DEDUP_REMOVED lines=25> */
[----:B------:R-:W-:Y:S05]  /*0850*/  CALL.REL.NOINC `($__internal_3_$__cuda_sm3x_div_rn_noftz_f32_slowpath) ;  /* 0x0000000400007944 */ /* 0x000fea0003c00000 */
[----:B------:R-:W-:-:S07]  /*0860*/  MOV R7, R0 ;  /* 0x0000000000077202 */ /* 0x000fce0000000f00 */
.L_x_93:
[----:B------:R-:W-:Y:S05]  /*0870*/  BSYNC.RECONVERGENT B0 ;  /* 0x0000000000007941 */ /* 0x000fea0003800200 */
.L_x_92:
        /* <DEDUP_REMOVED lines=27> */
.L_x_95:
[----:B------:R-:W-:Y:S05]  /*0a30*/  BSYNC.RECONVERGENT B0 ;  /* 0x0000000000007941 */ /* 0x000fea0003800200 */
.L_x_94:
        /* <DEDUP_REMOVED lines=27> */
.L_x_97:
[----:B------:R-:W-:Y:S05]  /*0bf0*/  BSYNC.RECONVERGENT B0 ;  /* 0x0000000000007941 */ /* 0x000fea0003800200 */
.L_x_96:
[C---:B------:R-:W-:Y:S01]  /*0c00*/  IMAD.WIDE R16, R4.reuse, 0x4, R16 ;  /* 0x0000000404107825 */ /* 0x040fe200078e0210 */
[----:B------:R-:W-:-:S04]  /*0c10*/  LEA R5, R4, R5, 0x2 ;  /* 0x0000000504057211 */ /* 0x000fc800078e10ff */
[----:B------:R1:W-:Y:S01]  /*0c20*/  STG.E desc[UR4][R16.64], R0 ;  /* 0x0000000010007986 */ /* 0x0003e2000c101904 */
[----:B------:R-:W-:-:S13]  /*0c30*/  ISETP.GE.AND P0, PT, R5, UR6, PT ;  /* 0x0000000605007c0c */ /* 0x000fda000bf06270 */
[----:B-1----:R-:W-:Y:S05]  /*0c40*/  @!P0 BRA `(.L_x_98) ;  /* 0xfffffff800348947 */ /* 0x002fea000383ffff */
[----:B------:R-:W-:Y:S05]  /*0c50*/  EXIT ;  /* 0x000000000000794d */ /* 0x000fea0003800000 */
        .weak           $__internal_3_$__cuda_sm3x_div_rn_noftz_f32_slowpath
        .type           $__internal_3_$__cuda_sm3x_div_rn_noftz_f32_slowpath,@function
        .size           $__internal_3_$__cuda_sm3x_div_rn_noftz_f32_slowpath,(.L_x_230 - $__internal_3_$__cuda_sm3x_div_rn_noftz_f32_slowpath)
$__internal_3_$__cuda_sm3x_div_rn_noftz_f32_slowpath:
        /* <DEDUP_REMOVED lines=34> */
.L_x_100:
        /* <DEDUP_REMOVED lines=51> */
.L_x_107:
[----:B------:R-:W-:-:S04]  /*11b0*/  LOP3.LUT R0, R0, 0x80000000, RZ, 0xc0, !PT ;  /* 0x8000000000007812 */ /* 0x000fc800078ec0ff */
[----:B------:R-:W-:Y:S01]  /*11c0*/  LOP3.LUT R0, R0, 0x7f800000, RZ, 0xfc, !PT ;  /* 0x7f80000000007812 */ /* 0x000fe200078efcff */
[----:B------:R-:W-:Y:S06]  /*11d0*/  BRA `(.L_x_108) ;  /* 0x0000000000047947 */ /* 0x000fec0003800000 */
.L_x_106:
[----:B------:R-:W-:-:S07]  /*11e0*/  LEA R0, R7, R0, 0x17 ;  /* 0x0000000007007211 */ /* 0x000fce00078eb8ff */
.L_x_108:
[----:B------:R-:W-:Y:S05]  /*11f0*/  BSYNC.RECONVERGENT B3 ;  /* 0x0000000000037941 */ /* 0x000fea0003800200 */
.L_x_105:
[----:B------:R-:W-:Y:S05]  /*1200*/  BRA `(.L_x_109) ;  /* 0x0000000000207947 */ /* 0x000fea0003800000 */
.L_x_104:
[----:B------:R-:W-:-:S04]  /*1210*/  LOP3.LUT R0, R0, 0x80000000, R3, 0x48, !PT ;  /* 0x8000000000007812 */ /* 0x000fc800078e4803 */
[----:B------:R-:W-:Y:S01]  /*1220*/  LOP3.LUT R0, R0, 0x7f800000, RZ, 0xfc, !PT ;  /* 0x7f80000000007812 */ /* 0x000fe200078efcff */
[----:B------:R-:W-:Y:S06]  /*1230*/  BRA `(.L_x_109) ;  /* 0x0000000000147947 */ /* 0x000fec0003800000 */
.L_x_103:
[----:B------:R-:W-:Y:S01]  /*1240*/  LOP3.LUT R0, R0, 0x80000000, R3, 0x48, !PT ;  /* 0x8000000000007812 */ /* 0x000fe200078e4803 */
[----:B------:R-:W-:Y:S06]  /*1250*/  BRA `(.L_x_109) ;  /* 0x00000000000c7947 */ /* 0x000fec0003800000 */
.L_x_102:
[----:B------:R-:W0:Y:S01]  /*1260*/  MUFU.RSQ R0, -QNAN ;  /* 0xffc0000000007908 */ /* 0x000e220000001400 */
[----:B------:R-:W-:Y:S05]  /*1270*/  BRA `(.L_x_109) ;  /* 0x0000000000047947 */ /* 0x000fea0003800000 */
.L_x_101:
[----:B------:R-:W-:-:S07]  /*1280*/  FADD.FTZ R0, R3, R0 ;  /* 0x0000000003007221 */ /* 0x000fce0000010000 */
.L_x_109:
[----:B------:R-:W-:Y:S05]  /*1290*/  BSYNC.RECONVERGENT B2 ;  /* 0x0000000000027941 */ /* 0x000fea0003800200 */
.L_x_99:
[----:B------:R-:W-:-:S04]  /*12a0*/  HFMA2 R3, -RZ, RZ, 0, 0 ;  /* 0x00000000ff037431 */ /* 0x000fc800000001ff */
[----:B0-----:R-:W-:Y:S05]  /*12b0*/  RET.REL.NODEC R2 `(_Z13apply_sigmoidiPfS_) ;  /* 0xffffffec02507950 */ /* 0x001fea0003c3ffff */
.L_x_110:
        /* <DEDUP_REMOVED lines=12> */
.L_x_230:


//--------------------- .text._Z4copyiPfS_        --------------------------
	.section	.text._Z4copyiPfS_,"ax",@progbits
	.align	128
        .global         _Z4copyiPfS_
        .type           _Z4copyiPfS_,@function
        .size           _Z4copyiPfS_,(.L_x_237 - _Z4copyiPfS_)
        .other          _Z4copyiPfS_,@"STO_CUDA_ENTRY STV_DEFAULT"
_Z4copyiPfS_:
.text._Z4copyiPfS_:
        /* <DEDUP_REMOVED lines=28> */
[----:B------:R-:W-:Y:S02]  /*01c0*/  IMAD R5, R0, R2, R5 ;  /* 0x0000000200057224 */ /* 0x000fe400078e0205 */
[----:B------:R-:W0:Y:S03]  /*01d0*/  LDC.64 R2, c[0x0][0x388] ;  /* 0x0000e200ff027b82 */ /* 0x000e260000000a00 */
[----:B------:R-:W-:-:S13]  /*01e0*/  ISETP.GE.U32.AND P0, PT, R5, R0, PT ;  /* 0x000000000500720c */ /* 0x000fda0003f06070 */
[----:B------:R-:W-:Y:S01]  /*01f0*/  @P0 IMAD.IADD R5, R5, 0x1, -R0 ;  /* 0x0000000105050824 */ /* 0x000fe200078e0a00 */
[----:B------:R-:W-:-:S04]  /*0200*/  @P0 IADD3 R9, PT, PT, R9, 0x1, RZ ;  /* 0x0000000109090810 */ /* 0x000fc80007ffe0ff */
[-C--:B------:R-:W-:Y:S02]  /*0210*/  ISETP.GE.U32.AND P1, PT, R5, R0.reuse, PT ;  /* 0x000000000500720c */ /* 0x080fe40003f26070 */
[----:B------:R-:W2:Y:S11]  /*0220*/  LDC.64 R4, c[0x0][0x390] ;  /* 0x0000e400ff047b82 */ /* 0x000eb60000000a00 */
[----:B------:R-:W-:Y:S01]  /*0230*/  @P1 VIADD R9, R9, 0x1 ;  /* 0x0000000109091836 */ /* 0x000fe20000000000 */
[----:B------:R-:W-:-:S04]  /*0240*/  @!P2 LOP3.LUT R9, RZ, R0, RZ, 0x33, !PT ;  /* 0x00000000ff09a212 */ /* 0x000fc800078e33ff */
[----:B------:R-:W-:-:S04]  /*0250*/  IADD3 R6, PT, PT, R6, R9, RZ ;  /* 0x0000000906067210 */ /* 0x000fc80007ffe0ff */
[C---:B------:R-:W-:Y:S02]  /*0260*/  LOP3.LUT R8, R6.reuse, 0x3, RZ, 0xc0, !PT ;  /* 0x0000000306087812 */ /* 0x040fe400078ec0ff */
[----:B------:R-:W-:Y:S02]  /*0270*/  ISETP.GE.U32.AND P1, PT, R6, 0x3, PT ;  /* 0x000000030600780c */ /* 0x000fe40003f26070 */
[----:B------:R-:W-:-:S13]  /*0280*/  ISETP.NE.AND P0, PT, R8, 0x3, PT ;  /* 0x000000030800780c */ /* 0x000fda0003f05270 */
[----:B01----:R-:W-:Y:S05]  /*0290*/  @!P0 BRA `(.L_x_112) ;  /* 0x0000000000348947 */ /* 0x003fea0003800000 */
[----:B------:R-:W0:Y:S01]  /*02a0*/  LDC.64 R12, c[0x0][0x390] ;  /* 0x0000e400ff0c7b82 */ /* 0x000e220000000a00 */
[----:B------:R-:W-:-:S05]  /*02b0*/  VIADD R6, R6, 0x1 ;  /* 0x0000000106067836 */ /* 0x000fca0000000000 */
[----:B------:R-:W-:Y:S02]  /*02c0*/  LOP3.LUT R6, R6, 0x3, RZ, 0xc0, !PT ;  /* 0x0000000306067812 */ /* 0x000fe400078ec0ff */
[----:B------:R-:W1:Y:S02]  /*02d0*/  LDC.64 R14, c[0x0][0x388] ;  /* 0x0000e200ff0e7b82 */ /* 0x000e640000000a00 */
[----:B------:R-:W-:-:S07]  /*02e0*/  IADD3 R6, PT, PT, -R6, RZ, RZ ;  /* 0x000000ff06067210 */ /* 0x000fce0007ffe1ff */
.L_x_113:
[----:B-1-3--:R-:W-:-:S06]  /*02f0*/  IMAD.WIDE R10, R7, 0x4, R14 ;  /* 0x00000004070a7825 */ /* 0x00afcc00078e020e */
[----:B------:R-:W3:Y:S01]  /*0300*/  LDG.E R11, desc[UR4][R10.64] ;  /* 0x000000040a0b7981 */ /* 0x000ee2000c1e1900 */
[----:B0-----:R-:W-:Y:S01]  /*0310*/  IMAD.WIDE R8, R7, 0x4, R12 ;  /* 0x0000000407087825 */ /* 0x001fe200078e020c */
[----:B------:R-:W-:-:S03]  /*0320*/  IADD3 R7, PT, PT, R0, R7, RZ ;  /* 0x0000000700077210 */ /* 0x000fc60007ffe0ff */
[----:B------:R-:W-:-:S05]  /*0330*/  VIADD R6, R6, 0x1 ;  /* 0x0000000106067836 */ /* 0x000fca0000000000 */
[----:B------:R-:W-:Y:S01]  /*0340*/  ISETP.NE.AND P0, PT, R6, RZ, PT ;  /* 0x000000ff0600720c */ /* 0x000fe20003f05270 */
[----:B---3--:R3:W-:-:S12]  /*0350*/  STG.E desc[UR4][R8.64], R11 ;  /* 0x0000000b08007986 */ /* 0x0087d8000c101904 */
[----:B------:R-:W-:Y:S05]  /*0360*/  @P0 BRA `(.L_x_113) ;  /* 0xfffffffc00e00947 */ /* 0x000fea000383ffff */
.L_x_112:
[----:B------:R-:W-:Y:S05]  /*0370*/  BSYNC.RECONVERGENT B0 ;  /* 0x0000000000007941 */ /* 0x000fea0003800200 */
.L_x_111:
[----:B------:R-:W-:Y:S05]  /*0380*/  @!P1 EXIT ;  /* 0x000000000000994d */ /* 0x000fea0003800000 */
.L_x_114:
[----:B0-----:R-:W-:-:S05]  /*0390*/  IMAD.WIDE R18, R7, 0x4, R2 ;  /* 0x0000000407127825 */ /* 0x001fca00078e0202 */
[----:B------:R-:W4:Y:S01]  /*03a0*/  LDG.E R23, desc[UR4][R18.64] ;  /* 0x0000000412177981 */ /* 0x000f22000c1e1900 */
[----:B--2---:R-:W-:-:S04]  /*03b0*/  IMAD.WIDE R20, R7, 0x4, R4 ;  /* 0x0000000407147825 */ /* 0x004fc800078e0204 */
[C---:B---3--:R-:W-:Y:S01]  /*03c0*/  IMAD.WIDE R8, R0.reuse, 0x4, R18 ;  /* 0x0000000400087825 */ /* 0x048fe200078e0212 */
[----:B----4-:R0:W-:Y:S04]  /*03d0*/  STG.E desc[UR4][R20.64], R23 ;  /* 0x0000001714007986 */ /* 0x0101e8000c101904 */
[----:B------:R-:W2:Y:S01]  /*03e0*/  LDG.E R25, desc[UR4][R8.64] ;  /* 0x0000000408197981 */ /* 0x000ea2000c1e1900 */
[----:B------:R-:W-:-:S04]  /*03f0*/  IMAD.WIDE R10, R0, 0x4, R20 ;  /* 0x00000004000a7825 */ /* 0x000fc800078e0214 */
[C---:B------:R-:W-:Y:S01]  /*0400*/  IMAD.WIDE R12, R0.reuse, 0x4, R8 ;  /* 0x00000004000c7825 */ /* 0x040fe200078e0208 */
[----:B--2---:R0:W-:Y:S04]  /*0410*/  STG.E desc[UR4][R10.64], R25 ;  /* 0x000000190a007986 */ /* 0x0041e8000c101904 */
[----:B------:R-:W2:Y:S01]  /*0420*/  LDG.E R27, desc[UR4][R12.64] ;  /* 0x000000040c1b7981 */ /* 0x000ea2000c1e1900 */
[----:B------:R-:W-:-:S04]  /*0430*/  IMAD.WIDE R14, R0, 0x4, R10 ;  /* 0x00000004000e7825 */ /* 0x000fc800078e020a */
[C---:B------:R-:W-:Y:S01]  /*0440*/  IMAD.WIDE R16, R0.reuse, 0x4, R12 ;  /* 0x0000000400107825 */ /* 0x040fe200078e020c */
[----:B--2---:R0:W-:Y:S05]  /*0450*/  STG.E desc[UR4][R14.64], R27 ;  /* 0x0000001b0e007986 */ /* 0x0041ea000c101904 */
[----:B------:R-:W2:Y:S01]  /*0460*/  LDG.E R17, desc[UR4][R16.64] ;  /* 0x0000000410117981 */ /* 0x000ea2000c1e1900 */
[C---:B------:R-:W-:Y:S01]  /*0470*/  IMAD.WIDE R18, R0.reuse, 0x4, R14 ;  /* 0x0000000400127825 */ /* 0x040fe200078e020e */
[----:B------:R-:W-:-:S04]  /*0480*/  LEA R7, R0, R7, 0x2 ;  /* 0x0000000700077211 */ /* 0x000fc800078e10ff */
[----:B------:R-:W-:Y:S01]  /*0490*/  ISETP.GE.AND P0, PT, R7, UR6, PT ;  /* 0x0000000607007c0c */ /* 0x000fe2000bf06270 */
[----:B--2---:R0:W-:-:S12]  /*04a0*/  STG.E desc[UR4][R18.64], R17 ;  /* 0x0000001112007986 */ /* 0x0041d8000c101904 */
[----:B------:R-:W-:Y:S05]  /*04b0*/  @!P0 BRA `(.L_x_114) ;  /* 0xfffffffc00b48947 */ /* 0x000fea000383ffff */
[----:B------:R-:W-:Y:S05]  /*04c0*/  EXIT ;  /* 0x000000000000794d */ /* 0x000fea0003800000 */
.L_x_115:
        /* <DEDUP_REMOVED lines=11> */
.L_x_237:


//--------------------- .text._Z12dropout_rowsfiPfS_m --------------------------
	.section	.text._Z12dropout_rowsfiPfS_m,"ax",@progbits
	.align	128
        .global         _Z12dropout_rowsfiPfS_m
        .type           _Z12dropout_rowsfiPfS_m,@function
        .size           _Z12dropout_rowsfiPfS_m,(.L_x_238 - _Z12dropout_rowsfiPfS_m)
        .other          _Z12dropout_rowsfiPfS_m,@"STO_CUDA_ENTRY STV_DEFAULT"
_Z12dropout_rowsfiPfS_m:
.text._Z12dropout_rowsfiPfS_m:
[----:B------:R-:W0:Y:S08]  /*0000*/  LDC R1, c[0x0][0x37c] ;  /* 0x0000df00ff017b82 */ /* 0x000e300000000800 */
[----:B------:R-:W1:Y:S01]  /*0010*/  LDC.64 R2, c[0x0][0x398] ;  /* 0x0000e600ff027b82 */ /* 0x000e620000000a00 */
[----:B------:R-:W2:Y:S01]  /*0020*/  S2R R11, SR_TID.X ;  /* 0x00000000000b7919 */ /* 0x000ea20000002100 */
[----:B0-----:R-:W-:Y:S01]  /*0030*/  VIADD R1, R1, 0xffffffd0 ;  /* 0xffffffd001017836 */ /* 0x001fe20000000000 */
[----:B------:R-:W0:Y:S01]  /*0040*/  LDCU.64 UR8, c[0x0][0x358] ;  /* 0x00006b00ff0877ac */ /* 0x000e220008000a00 */
[----:B------:R-:W-:Y:S04]  /*0050*/  BSSY.RECONVERGENT B0, `(.L_x_116) ;  /* 0x000025e000007945 */ /* 0x000fe80003800200 */
[----:B------:R-:W2:Y:S08]  /*0060*/  S2UR UR4, SR_CTAID.X ;  /* 0x00000000000479c3 */ /* 0x000eb00000002500 */
[----:B------:R-:W2:Y:S01]  /*0070*/  LDC R8, c[0x0][0x360] ;  /* 0x0000d800ff087b82 */ /* 0x000ea20000000800 */
[----:B-1----:R-:W-:-:S02]  /*0080*/  LOP3.LUT R0, R2, 0xaad26b49, RZ, 0x3c, !PT ;  /* 0xaad26b4902007812 */ /* 0x002fc400078e3cff */
[----:B------:R-:W-:-:S03]  /*0090*/  LOP3.LUT R2, R3, 0xf7dcefdd, RZ, 0x3c, !PT ;  /* 0xf7dcefdd03027812 */ /* 0x000fc600078e3cff */
[----:B------:R-:W-:Y:S02]  /*00a0*/  IMAD R0, R0, 0x4182bed5, RZ ;  /* 0x4182bed500007824 */ /* 0x000fe400078e02ff */
[----:B------:R-:W-:Y:S02]  /*00b0*/  IMAD R9, R2, -0x658354e5, RZ ;  /* 0x9a7cab1b02097824 */ /* 0x000fe400078e02ff */
[C---:B------:R-:W-:Y:S01]  /*00c0*/  VIADD R5, R0.reuse, 0x583f19 ;  /* 0x00583f1900057836 */ /* 0x040fe20000000000 */
[C---:B------:R-:W-:Y:S01]  /*00d0*/  LOP3.LUT R6, R0.reuse, 0x159a55e5, RZ, 0x3c, !PT ;  /* 0x159a55e500067812 */ /* 0x040fe200078e3cff */
[C---:B------:R-:W-:Y:S01]  /*00e0*/  VIADD R3, R0.reuse, 0x75bcd15 ;  /* 0x075bcd1500037836 */ /* 0x040fe20000000000 */
[----:B------:R-:W-:Y:S01]  /*00f0*/  IADD3 R2, PT, PT, R0, 0x64f0c9, R9 ;  /* 0x0064f0c900027810 */ /* 0x000fe20007ffe009 */
[C---:B------:R-:W-:Y:S01]  /*0100*/  VIADD R7, R9.reuse, 0x1f123bb5 ;  /* 0x1f123bb509077836 */ /* 0x040fe20000000000 */
[----:B------:R-:W-:Y:S01]  /*0110*/  LOP3.LUT R4, R9, 0x5491333, RZ, 0x3c, !PT ;  /* 0x0549133309047812 */ /* 0x000fe200078e3cff */
[----:B--2---:R-:W-:-:S02]  /*0120*/  IMAD R0, R8, UR4, R11 ;  /* 0x0000000408007c24 */ /* 0x004fc4000f8e020b */
[----:B------:R1:W-:Y:S04]  /*0130*/  STL.64 [R1], R2 ;  /* 0x0000000201007387 */ /* 0x0003e80000100a00 */
[----:B------:R1:W-:Y:S01]  /*0140*/  STL.64 [R1+0x8], R6 ;  /* 0x0000080601007387 */ /* 0x0003e20000100a00 */
[----:B------:R-:W-:-:S03]  /*0150*/  ISETP.NE.AND P0, PT, R0, RZ, PT ;  /* 0x000000ff0000720c */ /* 0x000fc60003f05270 */
[----:B------:R1:W-:Y:S10]  /*0160*/  STL.64 [R1+0x10], R4 ;  /* 0x0000100401007387 */ /* 0x0003f40000100a00 */
[----:B0-----:R-:W-:Y:S05]  /*0170*/  @!P0 BRA `(.L_x_117) ;  /* 0x00000024002c8947 */ /* 0x001fea0003800000 */
[--C-:B------:R-:W-:Y:S01]  /*0180*/  SHF.R.S32.HI R12, RZ, 0x1f, R0.reuse ;  /* 0x0000001fff0c7819 */ /* 0x100fe20000011400 */
[----:B------:R-:W-:Y:S02]  /*0190*/  IMAD.MOV.U32 R11, RZ, RZ, R0 ;  /* 0x000000ffff0b7224 */ /* 0x000fe400078e0000 */
[----:B------:R-:W-:-:S07]  /*01a0*/  IMAD.MOV.U32 R10, RZ, RZ, RZ ;  /* 0x000000ffff0a7224 */ /* 0x000fce00078e00ff */
.L_x_126:
[----:B-1----:R-:W-:Y:S01]  /*01b0*/  LOP3.LUT R2, R11, 0x3, RZ, 0xc0, !PT ;  /* 0x000000030b027812 */ /* 0x002fe200078ec0ff */
[----:B------:R-:W-:Y:S03]  /*01c0*/  BSSY.RECONVERGENT B1, `(.L_x_118) ;  /* 0x0000240000017945 */ /* 0x000fe60003800200 */
[----:B------:R-:W-:-:S04]  /*01d0*/  ISETP.NE.U32.AND P0, PT, R2, RZ, PT ;  /* 0x000000ff0200720c */ /* 0x000fc80003f05070 */
[----:B------:R-:W-:-:S13]  /*01e0*/  ISETP.NE.AND.EX P0, PT, RZ, RZ, PT, P0 ;  /* 0x000000ffff00720c */ /* 0x000fda0003f05300 */
[----:B0-----:R-:W-:Y:S05]  /*01f0*/  @!P0 BRA `(.L_x_119) ;  /* 0x0000002000f08947 */ /* 0x001fea0003800000 */
[----:B------:R-:W0:Y:S01]  /*0200*/  LDC.64 R8, c[0x4][RZ] ;  /* 0x01000000ff087b82 */ /* 0x000e220000000a00 */
[----:B------:R-:W-:Y:S02]  /*0210*/  CS2R R2, SRZ ;  /* 0x0000000000027805 */ /* 0x000fe4000001ff00 */
[----:B------:R-:W-:Y:S02]  /*0220*/  CS2R R4, SRZ ;  /* 0x0000000000047805 */ /* 0x000fe4000001ff00 */
[----:B------:R-:W-:Y:S01]  /*0230*/  CS2R R6, SRZ ;  /* 0x0000000000067805 */ /* 0x000fe2000001ff00 */
[----:B0-----:R-:W-:-:S07]  /*0240*/  IMAD.WIDE.U32 R8, R10, 0xc80, R8 ;  /* 0x00000c800a087825 */ /* 0x001fce00078e0008 */
.L_x_121:
[----:B------:R-:W-:-:S06]  /*0250*/  IMAD R13, R2, 0x4, R1 ;  /* 0x00000004020d7824 */ /* 0x000fcc00078e0201 */
[----:B------:R-:W5:Y:S01]  /*0260*/  LDL R13, [R13+0x4] ;  /* 0x000004000d0d7983 */ /* 0x000f620000100800 */
[----:B------:R-:W-:-:S05]  /*0270*/  UMOV UR4, URZ ;  /* 0x000000ff00047c82 */ /* 0x000fca0008000000 */
.L_x_120:
[----:B-----5:R-:W-:Y:S01]  /*0280*/  SHF.R.U32.HI R22, RZ, UR4, R13 ;  /* 0x00000004ff167c19 */ /* 0x020fe2000801160d */
[----:B------:R-:W-:-:S03]  /*0290*/  IMAD.SHL.U32 R14, R2, 0x20, RZ ;  /* 0x00000020020e7824 */ /* 0x000fc600078e00ff */
[----:B------:R-:W-:Y:S01]  /*02a0*/  LOP3.LUT R15, R22, 0x1, RZ, 0xc0, !PT ;  /* 0x00000001160f7812 */ /* 0x000fe200078ec0ff */
[----:B------:R-:W-:-:S03]  /*02b0*/  VIADD R14, R14, UR4 ;  /* 0x000000040e0e7c36 */ /* 0x000fc60008000000 */
[----:B------:R-:W-:Y:S01]  /*02c0*/  ISETP.NE.U32.AND P0, PT, R15, 0x1, PT ;  /* 0x000000010f00780c */ /* 0x000fe20003f05070 */
[----:B------:R-:W-:-:S03]  /*02d0*/  IMAD R15, R14, 0x5, RZ ;  /* 0x000000050e0f7824 */ /* 0x000fc600078e02ff */
[----:B------:R-:W-:Y:S01]  /*02e0*/  R2P PR, R22, 0x7e ;  /* 0x0000007e16007804 */ /* 0x000fe20000000000 */
[----:B------:R-:W-:-:S08]  /*02f0*/  IMAD.WIDE.U32 R14, R15, 0x4, R8 ;  /* 0x000000040f0e7825 */ /* 0x000fd000078e0008 */
[----:B------:R-:W2:Y:S04]  /*0300*/  @!P0 LDG.E R16, desc[UR8][R14.64+0x10] ;  /* 0x000010080e108981 */ /* 0x000ea8000c1e1900 */
[----:B------:R-:W3:Y:S04]  /*0310*/  @P1 LDG.E R18, desc[UR8][R14.64+0x24] ;  /* 0x000024080e121981 */ /* 0x000ee8000c1e1900 */
[----:B------:R-:W4:Y:S04]  /*0320*/  @P2 LDG.E R20, desc[UR8][R14.64+0x38] ;  /* 0x000038080e142981 */ /* 0x000f28000c1e1900 */
[----:B------:R-:W4:Y:S04]  /*0330*/  @P3 LDG.E R24, desc[UR8][R14.64+0x4c] ;  /* 0x00004c080e183981 */ /* 0x000f28000c1e1900 */
[----:B------:R-:W4:Y:S04]  /*0340*/  @P4 LDG.E R26, desc[UR8][R14.64+0x60] ;  /* 0x000060080e1a4981 */ /* 0x000f28000c1e1900 */
[----:B------:R-:W4:Y:S04]  /*0350*/  @!P0 LDG.E R17, desc[UR8][R14.64+0x4] ;  /* 0x000004080e118981 */ /* 0x000f28000c1e1900 */
[----:B------:R-:W4:Y:S04]  /*0360*/  @!P0 LDG.E R19, desc[UR8][R14.64+0xc] ;  /* 0x00000c080e138981 */ /* 0x000f28000c1e1900 */
[----:B------:R-:W4:Y:S04]  /*0370*/  @P1 LDG.E R21, desc[UR8][R14.64+0x18] ;  /* 0x000018080e151981 */ /* 0x000f28000c1e1900 */
[----:B------:R-:W4:Y:S04]  /*0380*/  @P3 LDG.E R23, desc[UR8][R14.64+0x40] ;  /* 0x000040080e173981 */ /* 0x000f28000c1e1900 */
[----:B------:R-:W4:Y:S04]  /*0390*/  @P5 LDG.E R25, desc[UR8][R14.64+0x70] ;  /* 0x000070080e195981 */ /* 0x000f28000c1e1900 */
[----:B------:R-:W4:Y:S01]  /*03a0*/  @P6 LDG.E R28, desc[UR8][R14.64+0x88] ;  /* 0x000088080e1c6981 */ /* 0x000f22000c1e1900 */
[----:B--2---:R-:W-:-:S03]  /*03b0*/  @!P0 LOP3.LUT R5, R5, R16, RZ, 0x3c, !PT ;  /* 0x0000001005058212 */ /* 0x004fc600078e3cff */
[----:B------:R-:W2:Y:S01]  /*03c0*/  @!P0 LDG.E R16, desc[UR8][R14.64] ;  /* 0x000000080e108981 */ /* 0x000ea2000c1e1900 */
[----:B---3--:R-:W-:-:S03]  /*03d0*/  @P1 LOP3.LUT R5, R5, R18, RZ, 0x3c, !PT ;  /* 0x0000001205051212 */ /* 0x008fc600078e3cff */
[----:B------:R-:W3:Y:S01]  /*03e0*/  @!P0 LDG.E R18, desc[UR8][R14.64+0x8] ;  /* 0x000008080e128981 */ /* 0x000ee2000c1e1900 */
[----:B----4-:R-:W-:-:S03]  /*03f0*/  @P2 LOP3.LUT R5, R5, R20, RZ, 0x3c, !PT ;  /* 0x0000001405052212 */ /* 0x010fc600078e3cff */
[----:B------:R-:W4:Y:S01]  /*0400*/  @P1 LDG.E R20, desc[UR8][R14.64+0x14] ;  /* 0x000014080e141981 */ /* 0x000f22000c1e1900 */
[----:B------:R-:W-:-:S03]  /*0410*/  @P3 LOP3.LUT R5, R5, R24, RZ, 0x3c, !PT ;  /* 0x0000001805053212 */ /* 0x000fc600078e3cff */
[----:B------:R-:W4:Y:S01]  /*0420*/  @P5 LDG.E R24, desc[UR8][R14.64+0x74] ;  /* 0x000074080e185981 */ /* 0x000f22000c1e1900 */
[----:B------:R-:W-:-:S03]  /*0430*/  @P4 LOP3.LUT R5, R5, R26, RZ, 0x3c, !PT ;  /* 0x0000001a05054212 */ /* 0x000fc600078e3cff */
[----:B------:R-:W4:Y:S01]  /*0440*/  @P3 LDG.E R26, desc[UR8][R14.64+0x44] ;  /* 0x000044080e1a3981 */ /* 0x000f22000c1e1900 */
[----:B------:R-:W-:-:S03]  /*0450*/  @!P0 LOP3.LUT R6, R6, R17, RZ, 0x3c, !PT ;  /* 0x0000001106068212 */ /* 0x000fc600078e3cff */
[----:B------:R-:W4:Y:S01]  /*0460*/  @P1 LDG.E R17, desc[UR8][R14.64+0x20] ;  /* 0x000020080e111981 */ /* 0x000f22000c1e1900 */
[----:B------:R-:W-:-:S03]  /*0470*/  @!P0 LOP3.LUT R4, R4, R19, RZ, 0x3c, !PT ;  /* 0x0000001304048212 */ /* 0x000fc600078e3cff */
[----:B------:R-:W4:Y:S01]  /*0480*/  @P2 LDG.E R19, desc[UR8][R14.64+0x2c] ;  /* 0x00002c080e132981 */ /* 0x000f22000c1e1900 */
[----:B------:R-:W-:-:S03]  /*0490*/  @P1 LOP3.LUT R6, R6, R21, RZ, 0x3c, !PT ;  /* 0x0000001506061212 */ /* 0x000fc600078e3cff */
[----:B------:R-:W4:Y:S01]  /*04a0*/  @P2 LDG.E R21, desc[UR8][R14.64+0x34] ;  /* 0x000034080e152981 */ /* 0x000f22000c1e1900 */
[----:B--2---:R-:W-:-:S03]  /*04b0*/  @!P0 LOP3.LUT R3, R3, R16, RZ, 0x3c, !PT ;  /* 0x0000001003038212 */ /* 0x004fc600078e3cff */
[----:B------:R-:W2:Y:S01]  /*04c0*/  @P1 LDG.E R16, desc[UR8][R14.64+0x1c] ;  /* 0x00001c080e101981 */ /* 0x000ea2000c1e1900 */
[----:B---3--:R-:W-:-:S03]  /*04d0*/  @!P0 LOP3.LUT R7, R7, R18, RZ, 0x3c, !PT ;  /* 0x0000001207078212 */ /* 0x008fc600078e3cff */
[----:B------:R-:W3:Y:S01]  /*04e0*/  @P2 LDG.E R18, desc[UR8][R14.64+0x28] ;  /* 0x000028080e122981 */ /* 0x000ee2000c1e1900 */
[----:B----4-:R-:W-:-:S03]  /*04f0*/  @P1 LOP3.LUT R3, R3, R20, RZ, 0x3c, !PT ;  /* 0x0000001403031212 */ /* 0x010fc600078e3cff */
[----:B------:R-:W4:Y:S01]  /*0500*/  @P2 LDG.E R20, desc[UR8][R14.64+0x30] ;  /* 0x000030080e142981 */ /* 0x000f22000c1e1900 */
[----:B------:R-:W-:-:S03]  /*0510*/  @P5 LOP3.LUT R5, R5, R24, RZ, 0x3c, !PT ;  /* 0x0000001805055212 */ /* 0x000fc600078e3cff */
[----:B------:R-:W4:Y:S01]  /*0520*/  @P3 LDG.E R24, desc[UR8][R14.64+0x3c] ;  /* 0x00003c080e183981 */ /* 0x000f22000c1e1900 */
[----:B------:R-:W-:-:S03]  /*0530*/  @P1 LOP3.LUT R4, R4, R17, RZ, 0x3c, !PT ;  /* 0x0000001104041212 */ /* 0x000fc600078e3cff */
[----:B------:R-:W4:Y:S01]  /*0540*/  @P3 LDG.E R17, desc[UR8][R14.64+0x48] ;  /* 0x000048080e113981 */ /* 0x000f22000c1e1900 */
[----:B------:R-:W-:-:S03]  /*0550*/  @P2 LOP3.LUT R6, R6, R19, RZ, 0x3c, !PT ;  /* 0x0000001306062212 */ /* 0x000fc600078e3cff */
[----:B------:R-:W4:Y:S01]  /*0560*/  @P4 LDG.E R19, desc[UR8][R14.64+0x54] ;  /* 0x000054080e134981 */ /* 0x000f22000c1e1900 */
[----:B------:R-:W-:Y:S02]  /*0570*/  @P2 LOP3.LUT R4, R4, R21, RZ, 0x3c, !PT ;  /* 0x0000001504042212 */ /* 0x000fe400078e3cff */
[----:B------:R-:W-:Y:S01]  /*0580*/  @P3 LOP3.LUT R6, R6, R23, RZ, 0x3c, !PT ;  /* 0x0000001706063212 */ /* 0x000fe200078e3cff */
[----:B------:R-:W4:Y:S04]  /*0590*/  @P4 LDG.E R21, desc[UR8][R14.64+0x5c] ;  /* 0x00005c080e154981 */ /* 0x000f28000c1e1900 */
[----:B------:R-:W4:Y:S01]  /*05a0*/  @P5 LDG.E R23, desc[UR8][R14.64+0x68] ;  /* 0x000068080e175981 */ /* 0x000f22000c1e1900 */
[----:B--2---:R-:W-:-:S03]  /*05b0*/  @P1 LOP3.LUT R7, R7, R16, RZ, 0x3c, !PT ;  /* 0x0000001007071212 */ /* 0x004fc600078e3cff */
[----:B------:R-:W2:Y:S01]  /*05c0*/  @P4 LDG.E R16, desc[UR8][R14.64+0x50] ;  /* 0x000050080e104981 */ /* 0x000ea2000c1e1900 */
[----:B---3--:R-:W-:-:S03]  /*05d0*/  @P2 LOP3.LUT R3, R3, R18, RZ, 0x3c, !PT ;  /* 0x0000001203032212 */ /* 0x008fc600078e3cff */
[----:B------:R-:W3:Y:S01]  /*05e0*/  @P4 LDG.E R18, desc[UR8][R14.64+0x58] ;  /* 0x000058080e124981 */ /* 0x000ee2000c1e1900 */
[----:B----4-:R-:W-:-:S03]  /*05f0*/  @P2 LOP3.LUT R7, R7, R20, RZ, 0x3c, !PT ;  /* 0x0000001407072212 */ /* 0x010fc600078e3cff */
[----:B------:R-:W4:Y:S01]  /*0600*/  @P5 LDG.E R20, desc[UR8][R14.64+0x64] ;  /* 0x000064080e145981 */ /* 0x000f22000c1e1900 */
[----:B------:R-:W-:-:S03]  /*0610*/  @P3 LOP3.LUT R3, R3, R24, RZ, 0x3c, !PT ;  /* 0x0000001803033212 */ /* 0x000fc600078e3cff */
[----:B------:R-:W4:Y:S01]  /*0620*/  @P5 LDG.E R24, desc[UR8][R14.64+0x6c] ;  /* 0x00006c080e185981 */ /* 0x000f22000c1e1900 */
[----:B------:R-:W-:Y:S02]  /*0630*/  LOP3.LUT P0, RZ, R22, 0x80, RZ, 0xc0, !PT ;  /* 0x0000008016ff7812 */ /* 0x000fe4000780c0ff */
[----:B------:R-:W-:Y:S02]  /*0640*/  @P3 LOP3.LUT R7, R7, R26, RZ, 0x3c, !PT ;  /* 0x0000001a07073212 */ /* 0x000fe400078e3cff */
[----:B------:R-:W-:Y:S02]  /*0650*/  @P3 LOP3.LUT R4, R4, R17, RZ, 0x3c, !PT ;  /* 0x0000001104043212 */ /* 0x000fe400078e3cff */
[----:B------:R-:W4:Y:S01]  /*0660*/  @P6 LDG.E R17, desc[UR8][R14.64+0x7c] ;  /* 0x00007c080e116981 */ /* 0x000f22000c1e1900 */
[----:B------:R-:W-:-:S03]  /*0670*/  @P4 LOP3.LUT R6, R6, R19, RZ, 0x3c, !PT ;  /* 0x0000001306064212 */ /* 0x000fc600078e3cff */
[----:B------:R-:W4:Y:S01]  /*0680*/  @P6 LDG.E R19, desc[UR8][R14.64+0x84] ;  /* 0x000084080e136981 */ /* 0x000f22000c1e1900 */
[----:B------:R-:W-:-:S03]  /*0690*/  @P4 LOP3.LUT R4, R4, R21, RZ, 0x3c, !PT ;  /* 0x0000001504044212 */ /* 0x000fc600078e3cff */
[----:B------:R-:W4:Y:S01]  /*06a0*/  @P0 LDG.E R26, desc[UR8][R14.64+0x9c] ;  /* 0x00009c080e1a0981 */ /* 0x000f22000c1e1900 */
[----:B------:R-:W-:-:S03]  /*06b0*/  @P5 LOP3.LUT R6, R6, R23, RZ, 0x3c, !PT ;  /* 0x0000001706065212 */ /* 0x000fc600078e3cff */
        /* <DEDUP_REMOVED lines=10> */
[----:B------:R-:W-:Y:S02]  /*0760*/  @P5 LOP3.LUT R4, R4, R25, RZ, 0x3c, !PT ;  /* 0x0000001904045212 */ /* 0x000fe400078e3cff */
[----:B------:R-:W-:Y:S02]  /*0770*/  @P6 LOP3.LUT R5, R5, R28, RZ, 0x3c, !PT ;  /* 0x0000001c05056212 */ /* 0x000fe400078e3cff */
[----:B------:R-:W-:Y:S02]  /*0780*/  @P6 LOP3.LUT R6, R6, R17, RZ, 0x3c, !PT ;  /* 0x0000001106066212 */ /* 0x000fe400078e3cff */
[----:B------:R-:W-:Y:S02]  /*0790*/  @P6 LOP3.LUT R4, R4, R19, RZ, 0x3c, !PT ;  /* 0x0000001304046212 */ /* 0x000fe400078e3cff */
[----:B------:R-:W-:Y:S02]  /*07a0*/  @P0 LOP3.LUT R5, R5, R26, RZ, 0x3c, !PT ;  /* 0x0000001a05050212 */ /* 0x000fe400078e3cff */
[----:B------:R-:W-:-:S02]  /*07b0*/  @P0 LOP3.LUT R6, R6, R21, RZ, 0x3c, !PT ;  /* 0x0000001506060212 */ /* 0x000fc400078e3cff */
[----:B------:R-:W-:Y:S02]  /*07c0*/  @P0 LOP3.LUT R4, R4, R23, RZ, 0x3c, !PT ;  /* 0x0000001704040212 */ /* 0x000fe400078e3cff */
[----:B--2---:R-:W-:Y:S02]  /*07d0*/  @P6 LOP3.LUT R3, R3, R16, RZ, 0x3c, !PT ;  /* 0x0000001003036212 */ /* 0x004fe400078e3cff */
[----:B---3--:R-:W-:Y:S02]  /*07e0*/  @P6 LOP3.LUT R7, R7, R18, RZ, 0x3c, !PT ;  /* 0x0000001207076212 */ /* 0x008fe400078e3cff */
[----:B----4-:R-:W-:Y:S02]  /*07f0*/  @P0 LOP3.LUT R3, R3, R20, RZ, 0x3c, !PT ;  /* 0x0000001403030212 */ /* 0x010fe400078e3cff */
[----:B------:R-:W-:Y:S02]  /*0800*/  @P0 LOP3.LUT R7, R7, R24, RZ, 0x3c, !PT ;  /* 0x0000001807070212 */ /* 0x000fe400078e3cff */
[----:B------:R-:W-:-:S13]  /*0810*/  R2P PR, R22.B1, 0x7f ;  /* 0x0000007f16007804 */ /* 0x000fda0000001000 */
[----:B------:R-:W2:Y:S04]  /*0820*/  @P0 LDG.E R18, desc[UR8][R14.64+0xa0] ;  /* 0x0000a0080e120981 */ /* 0x000ea8000c1e1900 */
[----:B------:R-:W3:Y:S04]  /*0830*/  @P0 LDG.E R19, desc[UR8][R14.64+0xa4] ;  /* 0x0000a4080e130981 */ /* 0x000ee8000c1e1900 */
[----:B------:R-:W4:Y:S04]  /*0840*/  @P0 LDG.E R20, desc[UR8][R14.64+0xa8] ;  /* 0x0000a8080e140981 */ /* 0x000f28000c1e1900 */
[----:B------:R-:W4:Y:S04]  /*0850*/  @P0 LDG.E R21, desc[UR8][R14.64+0xac] ;  /* 0x0000ac080e150981 */ /* 0x000f28000c1e1900 */
[----:B------:R-:W4:Y:S04]  /*0860*/  @P0 LDG.E R24, desc[UR8][R14.64+0xb0] ;  /* 0x0000b0080e180981 */ /* 0x000f28000c1e1900 */
[----:B------:R-:W4:Y:S04]  /*0870*/  @P1 LDG.E R16, desc[UR8][R14.64+0xbc] ;  /* 0x0000bc080e101981 */ /* 0x000f28000c1e1900 */
[----:B------:R-:W4:Y:S04]  /*0880*/  @P1 LDG.E R26, desc[UR8][R14.64+0xb4] ;  /* 0x0000b4080e1a1981 */ /* 0x000f28000c1e1900 */
        /* <DEDUP_REMOVED lines=11> */
[----:B------:R-:W-:Y:S01]  /*0940*/  LOP3.LUT P0, RZ, R22, 0x8000, RZ, 0xc0, !PT ;  /* 0x0000800016ff7812 */ /* 0x000fe2000780c0ff */
[----:B------:R-:W4:Y:S01]  /*0950*/  @P2 LDG.E R24, desc[UR8][R14.64+0xd8] ;  /* 0x0000d8080e182981 */ /* 0x000f22000c1e1900 */
[----:B------:R-:W-:-:S03]  /*0960*/  @P1 LOP3.LUT R7, R7, R16, RZ, 0x3c, !PT ;  /* 0x0000001007071212 */ /* 0x000fc600078e3cff */
[----:B------:R-:W4:Y:S01]  /*0970*/  @P2 LDG.E R22, desc[UR8][R14.64+0xd0] ;  /* 0x0000d0080e162981 */ /* 0x000f22000c1e1900 */
[----:B------:R-:W-:-:S03]  /*0980*/  @P1 LOP3.LUT R3, R3, R26, RZ, 0x3c, !PT ;  /* 0x0000001a03031212 */ /* 0x000fc600078e3cff */
[----:B------:R-:W4:Y:S01]  /*0990*/  @P3 LDG.E R16, desc[UR8][R14.64+0xe4] ;  /* 0x0000e4080e103981 */ /* 0x000f22000c1e1900 */
[----:B------:R-:W-:-:S03]  /*09a0*/  @P1 LOP3.LUT R6, R6, R23, RZ, 0x3c, !PT ;  /* 0x0000001706061212 */ /* 0x000fc600078e3cff */
[----:B------:R-:W4:Y:S01]  /*09b0*/  @P3 LDG.E R26, desc[UR8][R14.64+0xdc] ;  /* 0x0000dc080e1a3981 */ /* 0x000f22000c1e1900 */
[----:B------:R-:W-:-:S03]  /*09c0*/  @P1 LOP3.LUT R4, R4, R17, RZ, 0x3c, !PT ;  /* 0x0000001104041212 */ /* 0x000fc600078e3cff */
        /* <DEDUP_REMOVED lines=43> */
[----:B------:R-:W-:-:S04]  /*0c80*/  UIADD3 UR4, UPT, UPT, UR4, 0x10, URZ ;  /* 0x0000001004047890 */ /* 0x000fc8000fffe0ff */
[----:B------:R-:W-:Y:S01]  /*0c90*/  UISETP.NE.AND UP0, UPT, UR4, 0x20, UPT ;  /* 0x000000200400788c */ /* 0x000fe2000bf05270 */
[----:B--2---:R-:W-:Y:S02]  /*0ca0*/  @P5 LOP3.LUT R5, R5, R18, RZ, 0x3c, !PT ;  /* 0x0000001205055212 */ /* 0x004fe400078e3cff */
[----:B---3--:R-:W-:Y:S02]  /*0cb0*/  @P6 LOP3.LUT R6, R6, R19, RZ, 0x3c, !PT ;  /* 0x0000001306066212 */ /* 0x008fe400078e3cff */
[----:B----4-:R-:W-:Y:S02]  /*0cc0*/  @P6 LOP3.LUT R3, R3, R20, RZ, 0x3c, !PT ;  /* 0x0000001403036212 */ /* 0x010fe400078e3cff */
[----:B------:R-:W-:Y:S02]  /*0cd0*/  @P6 LOP3.LUT R4, R4, R21, RZ, 0x3c, !PT ;  /* 0x0000001504046212 */ /* 0x000fe400078e3cff */
[----:B------:R-:W-:Y:S02]  /*0ce0*/  @P6 LOP3.LUT R7, R7, R22, RZ, 0x3c, !PT ;  /* 0x0000001607076212 */ /* 0x000fe400078e3cff */
[----:B------:R-:W-:-:S02]  /*0cf0*/  @P6 LOP3.LUT R5, R5, R16, RZ, 0x3c, !PT ;  /* 0x0000001005056212 */ /* 0x000fc400078e3cff */
[----:B------:R-:W-:Y:S02]  /*0d00*/  @P0 LOP3.LUT R3, R3, R24, RZ, 0x3c, !PT ;  /* 0x0000001803030212 */ /* 0x000fe400078e3cff */
[----:B------:R-:W-:Y:S02]  /*0d10*/  @P0 LOP3.LUT R5, R5, R28, RZ, 0x3c, !PT ;  /* 0x0000001c05050212 */ /* 0x000fe400078e3cff */
[----:B------:R-:W-:Y:S02]  /*0d20*/  @P0 LOP3.LUT R7, R7, R26, RZ, 0x3c, !PT ;  /* 0x0000001a07070212 */ /* 0x000fe400078e3cff */
[----:B------:R-:W-:Y:S02]  /*0d30*/  @P0 LOP3.LUT R4, R4, R23, RZ, 0x3c, !PT ;  /* 0x0000001704040212 */ /* 0x000fe400078e3cff */
[----:B------:R-:W-:Y:S01]  /*0d40*/  @P0 LOP3.LUT R6, R6, R17, RZ, 0x3c, !PT ;  /* 0x0000001106060212 */ /* 0x000fe200078e3cff */
[----:B------:R-:W-:Y:S06]  /*0d50*/  BRA.U UP0, `(.L_x_120) ;  /* 0xfffffff500487547 */ /* 0x000fec000b83ffff */
[----:B------:R-:W-:-:S05]  /*0d60*/  VIADD R2, R2, 0x1 ;  /* 0x0000000102027836 */ /* 0x000fca0000000000 */
[----:B------:R-:W-:-:S13]  /*0d70*/  ISETP.NE.AND P0, PT, R2, 0x5, PT ;  /* 0x000000050200780c */ /* 0x000fda0003f05270 */
[----:B------:R-:W-:Y:S05]  /*0d80*/  @P0 BRA `(.L_x_121) ;  /* 0xfffffff400300947 */ /* 0x000fea000383ffff */
[----:B------:R-:W-:Y:S01]  /*0d90*/  LOP3.LUT R2, R11, 0x3, RZ, 0xc0, !PT ;  /* 0x000000030b027812 */ /* 0x000fe200078ec0ff */
[----:B------:R0:W-:Y:S03]  /*0da0*/  STL.64 [R1+0x8], R6 ;  /* 0x0000080601007387 */ /* 0x0001e60000100a00 */
[----:B------:R-:W-:Y:S01]  /*0db0*/  ISETP.NE.U32.AND P0, PT, R2, 0x1, PT ;  /* 0x000000010200780c */ /* 0x000fe20003f05070 */
[----:B------:R0:W-:Y:S03]  /*0dc0*/  STL.64 [R1+0x10], R4 ;  /* 0x0000100401007387 */ /* 0x0001e60000100a00 */
[----:B------:R-:W-:Y:S01]  /*0dd0*/  ISETP.NE.AND.EX P0, PT, RZ, RZ, PT, P0 ;  /* 0x000000ffff00720c */ /* 0x000fe20003f05300 */
[----:B------:R0:W-:-:S12]  /*0de0*/  STL [R1+0x4], R3 ;  /* 0x0000040301007387 */ /* 0x0001d80000100800 */
[----:B0-----:R-:W-:Y:S05]  /*0df0*/  @!P0 BRA `(.L_x_119) ;  /* 0x0000001400f08947 */ /* 0x001fea0003800000 */
[----:B------:R-:W-:Y:S01]  /*0e00*/  UMOV UR4, URZ ;  /* 0x000000ff00047c82 */ /* 0x000fe20008000000 */
[----:B------:R-:W-:Y:S01]  /*0e10*/  CS2R R2, SRZ ;  /* 0x0000000000027805 */ /* 0x000fe2000001ff00 */
[----:B------:R-:W-:Y:S01]  /*0e20*/  IMAD.MOV.U32 R4, RZ, RZ, RZ ;  /* 0x000000ffff047224 */ /* 0x000fe200078e00ff */
[----:B------:R-:W-:Y:S01]  /*0e30*/  CS2R R6, SRZ ;  /* 0x0000000000067805 */ /* 0x000fe2000001ff00 */
[----:B------:R-:W-:-:S07]  /*0e40*/  IMAD.U32 R5, RZ, RZ, UR4 ;  /* 0x00000004ff057e24 */ /* 0x000fce000f8e00ff */
.L_x_123:
[----:B------:R-:W-:-:S06]  /*0e50*/  IMAD R13, R2, 0x4, R1 ;  /* 0x00000004020d7824 */ /* 0x000fcc00078e0201 */
[----:B------:R-:W5:Y:S01]  /*0e60*/  LDL R13, [R13+0x4] ;  /* 0x000004000d0d7983 */ /* 0x000f620000100800 */
[----:B------:R-:W-:-:S05]  /*0e70*/  UMOV UR4, URZ ;  /* 0x000000ff00047c82 */ /* 0x000fca0008000000 */
.L_x_122:
        /* <DEDUP_REMOVED lines=180> */
[----:B------:R0:W-:Y:S03]  /*19c0*/  STL [R1+0x4], R3 ;  /* 0x0000040301007387 */ /* 0x0001e60000100800 */
[----:B------:R-:W-:Y:S01]  /*19d0*/  ISETP.NE.AND.EX P0, PT, RZ, RZ, PT, P0 ;  /* 0x000000ffff00720c */ /* 0x000fe20003f05300 */
[----:B------:R0:W-:-:S12]  /*19e0*/  STL.64 [R1+0x10], R4 ;  /* 0x0000100401007387 */ /* 0x0001d80000100a00 */
[----:B0-----:R-:W-:Y:S05]  /*19f0*/  @P0 BRA `(.L_x_119) ;  /* 0x0000000800f00947 */ /* 0x001fea0003800000 */
[----:B------:R-:W-:Y:S01]  /*1a00*/  UMOV UR4, URZ ;  /* 0x000000ff00047c82 */ /* 0x000fe20008000000 */
[----:B------:R-:W-:Y:S01]  /*1a10*/  CS2R R2, SRZ ;  /* 0x0000000000027805 */ /* 0x000fe2000001ff00 */
[----:B------:R-:W-:Y:S01]  /*1a20*/  IMAD.MOV.U32 R4, RZ, RZ, RZ ;  /* 0x000000ffff047224 */ /* 0x000fe200078e00ff */
[----:B------:R-:W-:Y:S01]  /*1a30*/  CS2R R6, SRZ ;  /* 0x0000000000067805 */ /* 0x000fe2000001ff00 */
[----:B------:R-:W-:-:S07]  /*1a40*/  IMAD.U32 R5, RZ, RZ, UR4 ;  /* 0x00000004ff057e24 */ /* 0x000fce000f8e00ff */
.L_x_125:
[----:B------:R-:W-:-:S06]  /*1a50*/  IMAD R13, R2, 0x4, R1 ;  /* 0x00000004020d7824 */ /* 0x000fcc00078e0201 */
[----:B------:R-:W5:Y:S01]  /*1a60*/  LDL R13, [R13+0x4] ;  /* 0x000004000d0d7983 */ /* 0x000f620000100800 */
[----:B------:R-:W-:-:S05]  /*1a70*/  UMOV UR4, URZ ;  /* 0x000000ff00047c82 */ /* 0x000fca0008000000 */
.L_x_124:
        /* <DEDUP_REMOVED lines=177> */
[----:B------:R0:W-:Y:S04]  /*2590*/  STL.64 [R1+0x8], R6 ;  /* 0x0000080601007387 */ /* 0x0001e80000100a00 */
[----:B------:R0:W-:Y:S04]  /*25a0*/  STL [R1+0x4], R3 ;  /* 0x0000040301007387 */ /* 0x0001e80000100800 */
[----:B------:R0:W-:Y:S02]  /*25b0*/  STL.64 [R1+0x10], R4 ;  /* 0x0000100401007387 */ /* 0x0001e40000100a00 */
.L_x_119:
[----:B------:R-:W-:Y:S05]  /*25c0*/  BSYNC.RECONVERGENT B1 ;  /* 0x0000000000017941 */ /* 0x000fea0003800200 */
.L_x_118:
[C---:B------:R-:W-:Y:S01]  /*25d0*/  ISETP.GT.U32.AND P0, PT, R11.reuse, 0x3, PT ;  /* 0x000000030b00780c */ /* 0x040fe20003f04070 */
[----:B------:R-:W-:Y:S01]  /*25e0*/  VIADD R10, R10, 0x1 ;  /* 0x000000010a0a7836 */ /* 0x000fe20000000000 */
[--C-:B------:R-:W-:Y:S02]  /*25f0*/  SHF.R.U64 R11, R11, 0x2, R12.reuse ;  /* 0x000000020b0b7819 */ /* 0x100fe4000000120c */
[----:B------:R-:W-:Y:S02]  /*2600*/  ISETP.GT.U32.AND.EX P0, PT, R12, RZ, PT, P0 ;  /* 0x000000ff0c00720c */ /* 0x000fe40003f04100 */
[----:B------:R-:W-:-:S11]  /*2610*/  SHF.R.U32.HI R12, RZ, 0x2, R12 ;  /* 0x00000002ff0c7819 */ /* 0x000fd6000001160c */
[----:B------:R-:W-:Y:S05]  /*2620*/  @P0 BRA `(.L_x_126) ;  /* 0xffffffd800e00947 */ /* 0x000fea000383ffff */
.L_x_117:
[----:B------:R-:W-:Y:S05]  /*2630*/  BSYNC.RECONVERGENT B0 ;  /* 0x0000000000007941 */ /* 0x000fea0003800200 */
.L_x_116:
[----:B01----:R-:W0:Y:S01]  /*2640*/  LDC R7, c[0x0][0x384] ;  /* 0x0000e100ff077b82 */ /* 0x003e220000000800 */
[----:B------:R-:W-:-:S04]  /*2650*/  SHF.R.U32.HI R2, RZ, 0x2, R3 ;  /* 0x00000002ff027819 */ /* 0x000fc80000011603 */
[----:B------:R-:W-:Y:S01]  /*2660*/  LOP3.LUT R2, R2, R3, RZ, 0x3c, !PT ;  /* 0x0000000302027212 */ /* 0x000fe200078e3cff */
[----:B------:R-:W-:Y:S02]  /*2670*/  IMAD.SHL.U32 R3, R5, 0x10, RZ ;  /* 0x0000001005037824 */ /* 0x000fe400078e00ff */
[----:B------:R-:W1:Y:S02]  /*2680*/  LDC.64 R8, c[0x0][0x398] ;  /* 0x0000e600ff087b82 */ /* 0x000e640000000a00 */
[----:B------:R-:W-:-:S05]  /*2690*/  IMAD.SHL.U32 R4, R2, 0x2, RZ ;  /* 0x0000000202047824 */ /* 0x000fca00078e00ff */
[----:B------:R-:W-:-:S04]  /*26a0*/  LOP3.LUT R4, R2, R4, R3, 0x96, !PT ;  /* 0x0000000402047212 */ /* 0x000fc800078e9603 */
[----:B------:R-:W-:Y:S02]  /*26b0*/  LOP3.LUT R4, R4, R5, RZ, 0x3c, !PT ;  /* 0x0000000504047212 */ /* 0x000fe400078e3cff */
[----:B0-----:R-:W-:Y:S02]  /*26c0*/  ISETP.GE.AND P0, PT, R7, 0x1, PT ;  /* 0x000000010700780c */ /* 0x001fe40003f06270 */
[----:B-1----:R-:W-:Y:S02]  /*26d0*/  LOP3.LUT R8, R8, 0xaad26b49, RZ, 0x3c, !PT ;  /* 0xaad26b4908087812 */ /* 0x002fe400078e3cff */
[----:B------:R-:W-:-:S03]  /*26e0*/  LOP3.LUT R9, R9, 0xf7dcefdd, RZ, 0x3c, !PT ;  /* 0xf7dcefdd09097812 */ /* 0x000fc600078e3cff */
[----:B------:R-:W-:Y:S02]  /*26f0*/  IMAD R8, R8, 0x4182bed5, RZ ;  /* 0x4182bed508087824 */ /* 0x000fe400078e02ff */
[----:B------:R-:W-:-:S05]  /*2700*/  IMAD R9, R9, -0x658354e5, RZ ;  /* 0x9a7cab1b09097824 */ /* 0x000fca00078e02ff */
[----:B------:R-:W-:Y:S01]  /*2710*/  IADD3 R9, PT, PT, R8, 0x64f0c9, R9 ;  /* 0x0064f0c908097810 */ /* 0x000fe20007ffe009 */
[----:B------:R-:W-:Y:S06]  /*2720*/  @!P0 EXIT ;  /* 0x000000000000894d */ /* 0x000fec0003800000 */
[----:B------:R-:W-:Y:S01]  /*2730*/  ISETP.GE.U32.AND P0, PT, R7, 0x10, PT ;  /* 0x000000100700780c */ /* 0x000fe20003f06070 */
[----:B------:R-:W-:Y:S01]  /*2740*/  IMAD.MOV.U32 R3, RZ, RZ, 0x2f800000 ;  /* 0x2f800000ff037424 */ /* 0x000fe200078e00ff */
[----:B------:R-:W-:Y:S02]  /*2750*/  IADD3 R2, PT, PT, R9, 0x587c5, R4 ;  /* 0x000587c509027810 */ /* 0x000fe40007ffe004 */
[----:B------:R-:W-:Y:S02]  /*2760*/  LOP3.LUT R10, R7, 0xf, RZ, 0xc0, !PT ;  /* 0x0000000f070a7812 */ /* 0x000fe400078ec0ff */
[----:B------:R-:W-:Y:S02]  /*2770*/  I2FP.F32.U32 R2, R2 ;  /* 0x0000000200027245 */ /* 0x000fe40000201000 */
[----:B------:R-:W-:-:S03]  /*2780*/  ISETP.NE.AND P1, PT, R10, RZ, PT ;  /* 0x000000ff0a00720c */ /* 0x000fc60003f25270 */
[----:B------:R-:W-:Y:S01]  /*2790*/  FFMA R2, R2, R3, 1.1641532182693481445e-10 ;  /* 0x2f00000002027423 */ /* 0x000fe20000000003 */
[----:B------:R-:W-:Y:S02]  /*27a0*/  IMAD R3, R0, R7, RZ ;  /* 0x0000000700037224 */ /* 0x000fe400078e02ff */
[----:B------:R-:W-:Y:S01]  /*27b0*/  IMAD.MOV.U32 R0, RZ, RZ, RZ ;  /* 0x000000ffff007224 */ /* 0x000fe200078e00ff */
[----:B------:R-:W-:Y:S06]  /*27c0*/  @!P0 BRA `(.L_x_127) ;  /* 0x00000004001c8947 */ /* 0x000fec0003800000 */
[----:B------:R-:W0:Y:S01]  /*27d0*/  LDCU.64 UR6, c[0x0][0x388] ;  /* 0x00007100ff0677ac */ /* 0x000e220008000a00 */
[----:B------:R-:W-:Y:S01]  /*27e0*/  LOP3.LUT R0, R7, 0x7ffffff0, RZ, 0xc0, !PT ;  /* 0x7ffffff007007812 */ /* 0x000fe200078ec0ff */
[----:B------:R-:W-:Y:S01]  /*27f0*/  IMAD.MOV.U32 R8, RZ, RZ, R3 ;  /* 0x000000ffff087224 */ /* 0x000fe200078e0003 */
[----:B------:R-:W1:Y:S03]  /*2800*/  LDCU.64 UR4, c[0x0][0x390] ;  /* 0x00007200ff0477ac */ /* 0x000e660008000a00 */
[----:B------:R-:W-:Y:S01]  /*2810*/  IMAD.MOV R9, RZ, RZ, -R0 ;  /* 0x000000ffff097224 */ /* 0x000fe200078e0a00 */
[----:B------:R-:W2:Y:S01]  /*2820*/  LDCU UR10, c[0x0][0x380] ;  /* 0x00007000ff0a77ac */ /* 0x000ea20008000800 */
[----:B------:R-:W3:Y:S01]  /*2830*/  LDCU UR11, c[0x0][0x380] ;  /* 0x00007000ff0b77ac */ /* 0x000ee20008000800 */
[----:B0-----:R-:W-:Y:S02]  /*2840*/  UIADD3 UR6, UP0, UPT, UR6, 0x20, URZ ;  /* 0x0000002006067890 */ /* 0x001fe4000ff1e0ff */
[----:B-1----:R-:W-:-:S02]  /*2850*/  UIADD3 UR4, UP1, UPT, UR4, 0x20, URZ ;  /* 0x0000002004047890 */ /* 0x002fc4000ff3e0ff */
[----:B------:R-:W-:Y:S01]  /*2860*/  UIADD3.X UR7, UPT, UPT, URZ, UR7, URZ, UP0, !UPT ;  /* 0x00000007ff077290 */ /* 0x000fe200087fe4ff */
[----:B--2---:R-:W-:Y:S01]  /*2870*/  FSETP.GEU.AND P0, PT, R2, UR10, PT ;  /* 0x0000000a02007c0b */ /* 0x004fe2000bf0e000 */
[----:B---3--:R-:W-:-:S12]  /*2880*/  UIADD3.X UR5, UPT, UPT, URZ, UR5, URZ, UP1, !UPT ;  /* 0x00000005ff057290 */ /* 0x008fd80008ffe4ff */
.L_x_128:
[----:B------:R-:W-:Y:S02]  /*2890*/  IMAD.U32 R4, RZ, RZ, UR6 ;  /* 0x00000006ff047e24 */ /* 0x000fe4000f8e00ff */
[----:B------:R-:W-:Y:S02]  /*28a0*/  IMAD.U32 R5, RZ, RZ, UR7 ;  /* 0x00000007ff057e24 */ /* 0x000fe4000f8e00ff */
[----:B--2---:R-:W-:Y:S02]  /*28b0*/  IMAD.MOV.U32 R11, RZ, RZ, RZ ;  /* 0x000000ffff0b7224 */ /* 0x004fe400078e00ff */
[----:B------:R-:W-:-:S05]  /*28c0*/  IMAD.WIDE R4, R8, 0x4, R4 ;  /* 0x0000000408047825 */ /* 0x000fca00078e0204 */
[----:B------:R-:W2:Y:S01]  /*28d0*/  @P0 LDG.E R11, desc[UR8][R4.64+-0x20] ;  /* 0xffffe008040b0981 */ /* 0x000ea2000c1e1900 */
[----:B------:R-:W-:Y:S01]  /*28e0*/  FSETP.GEU.AND P2, PT, R2, UR11, PT ;  /* 0x0000000b02007c0b */ /* 0x000fe2000bf4e000 */
[----:B------:R-:W-:Y:S02]  /*28f0*/  IMAD.U32 R6, RZ, RZ, UR4 ;  /* 0x00000004ff067e24 */ /* 0x000fe4000f8e00ff */
[----:B------:R-:W-:Y:S02]  /*2900*/  IMAD.U32 R7, RZ, RZ, UR5 ;  /* 0x00000005ff077e24 */ /* 0x000fe4000f8e00ff */
[----:B------:R-:W-:Y:S02]  /*2910*/  IMAD.MOV.U32 R13, RZ, RZ, RZ ;  /* 0x000000ffff0d7224 */ /* 0x000fe400078e00ff */
[----:B------:R-:W-:-:S05]  /*2920*/  IMAD.WIDE R6, R8, 0x4, R6 ;  /* 0x0000000408067825 */ /* 0x000fca00078e0206 */
[----:B--2---:R0:W-:Y:S04]  /*2930*/  STG.E desc[UR8][R6.64+-0x20], R11 ;  /* 0xffffe00b06007986 */ /* 0x0041e8000c101908 */
[----:B------:R-:W2:Y:S01]  /*2940*/  @P2 LDG.E R13, desc[UR8][R4.64+-0x1c] ;  /* 0xffffe408040d2981 */ /* 0x000ea2000c1e1900 */
[----:B------:R-:W-:Y:S02]  /*2950*/  IMAD.MOV.U32 R15, RZ, RZ, RZ ;  /* 0x000000ffff0f7224 */ /* 0x000fe400078e00ff */
[----:B------:R-:W-:Y:S01]  /*2960*/  IMAD.MOV.U32 R17, RZ, RZ, RZ ;  /* 0x000000ffff117224 */ /* 0x000fe200078e00ff */
[----:B--2---:R1:W-:Y:S04]  /*2970*/  STG.E desc[UR8][R6.64+-0x1c], R13 ;  /* 0xffffe40d06007986 */ /* 0x0043e8000c101908 */
[----:B------:R-:W2:Y:S01]  /*2980*/  @P2 LDG.E R15, desc[UR8][R4.64+-0x18] ;  /* 0xffffe808040f2981 */ /* 0x000ea2000c1e1900 */
[----:B------:R-:W-:-:S03]  /*2990*/  IMAD.MOV.U32 R19, RZ, RZ, RZ ;  /* 0x000000ffff137224 */ /* 0x000fc600078e00ff */
[----:B--2---:R2:W-:Y:S04]  /*29a0*/  STG.E desc[UR8][R6.64+-0x18], R15 ;  /* 0xffffe80f06007986 */ /* 0x0045e8000c101908 */
[----:B------:R-:W3:Y:S01]  /*29b0*/  @P2 LDG.E R17, desc[UR8][R4.64+-0x14] ;  /* 0xffffec0804112981 */ /* 0x000ee2000c1e1900 */
[----:B0-----:R-:W-:-:S03]  /*29c0*/  IMAD.MOV.U32 R11, RZ, RZ, RZ ;  /* 0x000000ffff0b7224 */ /* 0x001fc600078e00ff */
[----:B---3--:R0:W-:Y:S04]  /*29d0*/  STG.E desc[UR8][R6.64+-0x14], R17 ;  /* 0xffffec1106007986 */ /* 0x0081e8000c101908 */
[----:B------:R-:W3:Y:S01]  /*29e0*/  @P2 LDG.E R19, desc[UR8][R4.64+-0x10] ;  /* 0xfffff00804132981 */ /* 0x000ee2000c1e1900 */
[----:B-1----:R-:W-:-:S03]  /*29f0*/  IMAD.MOV.U32 R13, RZ, RZ, RZ ;  /* 0x000000ffff0d7224 */ /* 0x002fc600078e00ff */
[----:B---3--:R1:W-:Y:S04]  /*2a00*/  STG.E desc[UR8][R6.64+-0x10], R19 ;  /* 0xfffff01306007986 */ /* 0x0083e8000c101908 */
[----:B------:R-:W3:Y:S01]  /*2a10*/  @P2 LDG.E R11, desc[UR8][R4.64+-0xc] ;  /* 0xfffff408040b2981 */ /* 0x000ee2000c1e1900 */
[----:B--2---:R-:W-:-:S03]  /*2a20*/  IMAD.MOV.U32 R15, RZ, RZ, RZ ;  /* 0x000000ffff0f7224 */ /* 0x004fc600078e00ff */
[----:B---3--:R2:W-:Y:S04]  /*2a30*/  STG.E desc[UR8][R6.64+-0xc], R11 ;  /* 0xfffff40b06007986 */ /* 0x0085e8000c101908 */
        /* <DEDUP_REMOVED lines=24> */
[----:B------:R-:W3:Y:S04]  /*2bc0*/  @P2 LDG.E R19, desc[UR8][R4.64+0x18] ;  /* 0x0000180804132981 */ /* 0x000ee8000c1e1900 */
[----:B---3--:R2:W-:Y:S04]  /*2bd0*/  STG.E desc[UR8][R6.64+0x18], R19 ;  /* 0x0000181306007986 */ /* 0x0085e8000c101908 */
[----:B------:R-:W3:Y:S01]  /*2be0*/  @P2 LDG.E R11, desc[UR8][R4.64+0x1c] ;  /* 0x00001c08040b2981 */ /* 0x000ee2000c1e1900 */
[----:B------:R-:W-:-:S02]  /*2bf0*/  VIADD R9, R9, 0x10 ;  /* 0x0000001009097836 */ /* 0x000fc40000000000 */
[----:B------:R-:W-:-:S03]  /*2c00*/  VIADD R8, R8, 0x10 ;  /* 0x0000001008087836 */ /* 0x000fc60000000000 */
[----:B------:R-:W-:Y:S01]  /*2c10*/  ISETP.NE.AND P2, PT, R9, RZ, PT ;  /* 0x000000ff0900720c */ /* 0x000fe20003f45270 */
[----:B---3--:R2:W-:-:S12]  /*2c20*/  STG.E desc[UR8][R6.64+0x1c], R11 ;  /* 0x00001c0b06007986 */ /* 0x0085d8000c101908 */
[----:B------:R-:W-:Y:S05]  /*2c30*/  @P2 BRA `(.L_x_128) ;  /* 0xfffffffc00142947 */ /* 0x000fea000383ffff */
.L_x_127:
[----:B------:R-:W-:Y:S05]  /*2c40*/  @!P1 EXIT ;  /* 0x000000000000994d */ /* 0x000fea0003800000 */
[----:B------:R-:W0:Y:S01]  /*2c50*/  LDCU UR6, c[0x0][0x384] ;  /* 0x00007080ff0677ac */ /* 0x000e220008000800 */
[----:B------:R-:W-:Y:S01]  /*2c60*/  ISETP.GE.U32.AND P0, PT, R10, 0x8, PT ;  /* 0x000000080a00780c */ /* 0x000fe20003f06070 */
[----:B0-----:R-:W-:-:S12]  /*2c70*/  ULOP3.LUT UR4, UR6, 0x7, URZ, 0xc0, !UPT ;  /* 0x0000000706047892 */ /* 0x001fd8000f8ec0ff */
[----:B------:R-:W-:Y:S05]  /*2c80*/  @!P0 BRA `(.L_x_129) ;  /* 0x0000000000e08947 */ /* 0x000fea0003800000 */
[----:B------:R-:W0:Y:S01]  /*2c90*/  LDCU UR5, c[0x0][0x380] ;  /* 0x00007000ff0577ac */ /* 0x000e220008000800 */
[----:B------:R-:W1:Y:S01]  /*2ca0*/  LDC.64 R4, c[0x0][0x388] ;  /* 0x0000e200ff047b82 */ /* 0x000e620000000a00 */
[----:B------:R-:W-:Y:S01]  /*2cb0*/  IMAD.IADD R9, R3, 0x1, R0 ;  /* 0x0000000103097824 */ /* 0x000fe200078e0200 */
[----:B------:R-:W-:Y:S01]  /*2cc0*/  BSSY.RECONVERGENT B0, `(.L_x_130) ;  /* 0x000000a000007945 */ /* 0x000fe20003800200 */
[----:B--2---:R-:W-:Y:S02]  /*2cd0*/  IMAD.MOV.U32 R13, RZ, RZ, RZ ;  /* 0x000000ffff0d7224 */ /* 0x004fe400078e00ff */
[----:B------:R-:W-:-:S03]  /*2ce0*/  IMAD.MOV.U32 R15, RZ, RZ, RZ ;  /* 0x000000ffff0f7224 */ /* 0x000fc600078e00ff */
[----:B------:R-:W2:Y:S01]  /*2cf0*/  LDC.64 R6, c[0x0][0x390] ;  /* 0x0000e400ff067b82 */ /* 0x000ea20000000a00 */
[----:B0-----:R-:W-:Y:S01]  /*2d00*/  FSETP.GEU.AND P0, PT, R2, UR5, PT ;  /* 0x0000000502007c0b */ /* 0x001fe2000bf0e000 */
[----:B-1----:R-:W-:-:S04]  /*2d10*/  IMAD.WIDE R4, R9, 0x4, R4 ;  /* 0x0000000409047825 */ /* 0x002fc800078e0204 */
[----:B--2---:R-:W-:-:S04]  /*2d20*/  IMAD.WIDE R6, R9, 0x4, R6 ;  /* 0x0000000409067825 */ /* 0x004fc800078e0206 */
[----:B------:R-:W-:-:S04]  /*2d30*/  IMAD.MOV.U32 R9, RZ, RZ, RZ ;  /* 0x000000ffff097224 */ /* 0x000fc800078e00ff */
[----:B------:R-:W-:Y:S05]  /*2d40*/  @!P0 BRA `(.L_x_131) ;  /* 0x0000000000048947 */ /* 0x000fea0003800000 */
[----:B------:R0:W5:Y:S02]  /*2d50*/  LDG.E R9, desc[UR8][R4.64] ;  /* 0x0000000804097981 */ /* 0x000164000c1e1900 */
.L_x_131:
[----:B------:R-:W-:Y:S05]  /*2d60*/  BSYNC.RECONVERGENT B0 ;  /* 0x0000000000007941 */ /* 0x000fea0003800200 */
.L_x_130:
[----:B-----5:R1:W-:Y:S01]  /*2d70*/  STG.E desc[UR8][R6.64], R9 ;  /* 0x0000000906007986 */ /* 0x0203e2000c101908 */
[----:B------:R-:W-:Y:S01]  /*2d80*/  BSSY.RECONVERGENT B0, `(.L_x_132) ;  /* 0x0000004000007945 */ /* 0x000fe20003800200 */
[----:B------:R-:W-:-:S03]  /*2d90*/  IMAD.MOV.U32 R11, RZ, RZ, RZ ;  /* 0x000000ffff0b7224 */ /* 0x000fc600078e00ff */
[----:B------:R-:W-:Y:S05]  /*2da0*/  @!P0 BRA `(.L_x_133) ;  /* 0x0000000000048947 */ /* 0x000fea0003800000 */
[----:B------:R2:W5:Y:S02]  /*2db0*/  LDG.E R11, desc[UR8][R4.64+0x4] ;  /* 0x00000408040b7981 */ /* 0x000564000c1e1900 */
.L_x_133:
[----:B------:R-:W-:Y:S05]  /*2dc0*/  BSYNC.RECONVERGENT B0 ;  /* 0x0000000000007941 */ /* 0x000fea0003800200 */
.L_x_132:
[----:B-----5:R3:W-:Y:S01]  /*2dd0*/  STG.E desc[UR8][R6.64+0x4], R11 ;  /* 0x0000040b06007986 */ /* 0x0207e2000c101908 */
[----:B------:R-:W-:Y:S01]  /*2de0*/  BSSY.RECONVERGENT B0, `(.L_x_134) ;  /* 0x0000004000007945 */ /* 0x000fe20003800200 */
[----:B-1----:R-:W-:-:S03]  /*2df0*/  IMAD.MOV.U32 R9, RZ, RZ, RZ ;  /* 0x000000ffff097224 */ /* 0x002fc600078e00ff */
[----:B------:R-:W-:Y:S05]  /*2e00*/  @!P0 BRA `(.L_x_135) ;  /* 0x0000000000048947 */ /* 0x000fea0003800000 */
[----:B------:R1:W5:Y:S02]  /*2e10*/  LDG.E R9, desc[UR8][R4.64+0x8] ;  /* 0x0000080804097981 */ /* 0x000364000c1e1900 */
.L_x_135:
[----:B------:R-:W-:Y:S05]  /*2e20*/  BSYNC.RECONVERGENT B0 ;  /* 0x0000000000007941 */ /* 0x000fea0003800200 */
.L_x_134:
[----:B-----5:R4:W-:Y:S01]  /*2e30*/  STG.E desc[UR8][R6.64+0x8], R9 ;  /* 0x0000080906007986 */ /* 0x0209e2000c101908 */
[----:B------:R-:W-:Y:S01]  /*2e40*/  BSSY.RECONVERGENT B0, `(.L_x_136) ;  /* 0x0000004000007945 */ /* 0x000fe20003800200 */
[----:B---3--:R-:W-:-:S03]  /*2e50*/  IMAD.MOV.U32 R11, RZ, RZ, RZ ;  /* 0x000000ffff0b7224 */ /* 0x008fc600078e00ff */
[----:B------:R-:W-:Y:S05]  /*2e60*/  @!P0 BRA `(.L_x_137) ;  /* 0x0000000000048947 */ /* 0x000fea0003800000 */
[----:B------:R3:W5:Y:S02]  /*2e70*/  LDG.E R11, desc[UR8][R4.64+0xc] ;  /* 0x00000c08040b7981 */ /* 0x000764000c1e1900 */
.L_x_137:
[----:B------:R-:W-:Y:S05]  /*2e80*/  BSYNC.RECONVERGENT B0 ;  /* 0x0000000000007941 */ /* 0x000fea0003800200 */
.L_x_136:
[----:B-----5:R0:W-:Y:S01]  /*2e90*/  STG.E desc[UR8][R6.64+0xc], R11 ;  /* 0x00000c0b06007986 */ /* 0x0201e2000c101908 */
[----:B------:R-:W-:Y:S01]  /*2ea0*/  BSSY.RECONVERGENT B0, `(.L_x_138) ;  /* 0x0000004000007945 */ /* 0x000fe20003800200 */
[----:B----4-:R-:W-:-:S03]  /*2eb0*/  IMAD.MOV.U32 R9, RZ, RZ, RZ ;  /* 0x000000ffff097224 */ /* 0x010fc600078e00ff */
[----:B------:R-:W-:Y:S05]  /*2ec0*/  @!P0 BRA `(.L_x_139) ;  /* 0x0000000000048947 */ /* 0x000fea0003800000 */
[----:B------:R4:W5:Y:S02]  /*2ed0*/  LDG.E R9, desc[UR8][R4.64+0x10] ;  /* 0x0000100804097981 */ /* 0x000964000c1e1900 */
.L_x_139:
[----:B------:R-:W-:Y:S05]  /*2ee0*/  BSYNC.RECONVERGENT B0 ;  /* 0x0000000000007941 */ /* 0x000fea0003800200 */
.L_x_138:
[----:B-----5:R1:W-:Y:S01]  /*2ef0*/  STG.E desc[UR8][R6.64+0x10], R9 ;  /* 0x0000100906007986 */ /* 0x0203e2000c101908 */
[----:B------:R-:W-:Y:S01]  /*2f00*/  BSSY.RECONVERGENT B0, `(.L_x_140) ;  /* 0x0000004000007945 */ /* 0x000fe20003800200 */
[----:B0-----:R-:W-:-:S03]  /*2f10*/  IMAD.MOV.U32 R11, RZ, RZ, RZ ;  /* 0x000000ffff0b7224 */ /* 0x001fc600078e00ff */
[----:B------:R-:W-:Y:S05]  /*2f20*/  @!P0 BRA `(.L_x_141) ;  /* 0x0000000000048947 */ /* 0x000fea0003800000 */
[----:B------:R0:W5:Y:S02]  /*2f30*/  LDG.E R11, desc[UR8][R4.64+0x14] ;  /* 0x00001408040b7981 */ /* 0x000164000c1e1900 */
.L_x_141:
[----:B------:R-:W-:Y:S05]  /*2f40*/  BSYNC.RECONVERGENT B0 ;  /* 0x0000000000007941 */ /* 0x000fea0003800200 */
.L_x_140:
[----:B-----5:R0:W-:Y:S01]  /*2f50*/  STG.E desc[UR8][R6.64+0x14], R11 ;  /* 0x0000140b06007986 */ /* 0x0201e2000c101908 */
[----:B------:R-:W-:Y:S04]  /*2f60*/  BSSY.RECONVERGENT B0, `(.L_x_142) ;  /* 0x0000003000007945 */ /* 0x000fe80003800200 */
[----:B------:R-:W-:Y:S05]  /*2f70*/  @!P0 BRA `(.L_x_143) ;  /* 0x0000000000048947 */ /* 0x000fea0003800000 */
[----:B------:R0:W5:Y:S02]  /*2f80*/  LDG.E R13, desc[UR8][R4.64+0x18] ;  /* 0x00001808040d7981 */ /* 0x000164000c1e1900 */
.L_x_143:
[----:B------:R-:W-:Y:S05]  /*2f90*/  BSYNC.RECONVERGENT B0 ;  /* 0x0000000000007941 */ /* 0x000fea0003800200 */
.L_x_142:
[----:B-----5:R0:W-:Y:S01]  /*2fa0*/  STG.E desc[UR8][R6.64+0x18], R13 ;  /* 0x0000180d06007986 */ /* 0x0201e2000c101908 */
[----:B------:R-:W-:Y:S04]  /*2fb0*/  BSSY.RECONVERGENT B0, `(.L_x_144) ;  /* 0x0000003000007945 */ /* 0x000fe80003800200 */
[----:B------:R-:W-:Y:S05]  /*2fc0*/  @!P0 BRA `(.L_x_145) ;  /* 0x0000000000048947 */ /* 0x000fea0003800000 */
[----:B------:R0:W5:Y:S02]  /*2fd0*/  LDG.E R15, desc[UR8][R4.64+0x1c] ;  /* 0x00001c08040f7981 */ /* 0x000164000c1e1900 */
.L_x_145:
[----:B------:R-:W-:Y:S05]  /*2fe0*/  BSYNC.RECONVERGENT B0 ;  /* 0x0000000000007941 */ /* 0x000fea0003800200 */
.L_x_144:
[----:B-----5:R0:W-:Y:S01]  /*2ff0*/  STG.E desc[UR8][R6.64+0x1c], R15 ;  /* 0x00001c0f06007986 */ /* 0x0201e2000c101908 */
[----:B------:R-:W-:-:S07]  /*3000*/  VIADD R0, R0, 0x8 ;  /* 0x0000000800007836 */ /* 0x000fce0000000000 */
.L_x_129:
[----:B------:R-:W-:-:S13]  /*3010*/  ISETP.NE.AND P0, PT, RZ, UR4, PT ;  /* 0x00000004ff007c0c */ /* 0x000fda000bf05270 */
[----:B------:R-:W-:Y:S05]  /*3020*/  @!P0 EXIT ;  /* 0x000000000000894d */ /* 0x000fea0003800000 */
[----:B------:R-:W-:Y:S02]  /*3030*/  UISETP.GE.U32.AND UP0, UPT, UR4, 0x4, UPT ;  /* 0x000000040400788c */ /* 0x000fe4000bf06070 */
[----:B------:R-:W-:-:S07]  /*3040*/  ULOP3.LUT UR5, UR6, 0x3, URZ, 0xc0, !UPT ;  /* 0x0000000306057892 */ /* 0x000fce000f8ec0ff */
[----:B------:R-:W-:Y:S05]  /*3050*/  BRA.U !UP0, `(.L_x_146) ;  /* 0x0000000108807547 */ /* 0x000fea000b800000 */
[----:B------:R-:W5:Y:S01]  /*3060*/  LDCU UR4, c[0x0][0x380] ;  /* 0x00007000ff0477ac */ /* 0x000f620008000800 */
[----:B01234-:R-:W0:Y:S01]  /*3070*/  LDC.64 R4, c[0x0][0x388] ;  /* 0x0000e200ff047b82 */ /* 0x01fe220000000a00 */
[----:B------:R-:W-:Y:S01]  /*3080*/  IMAD.IADD R9, R3, 0x1, R0 ;  /* 0x0000000103097824 */ /* 0x000fe200078e0200 */
[----:B------:R-:W-:Y:S01]  /*3090*/  BSSY.RECONVERGENT B0, `(.L_x_147) ;  /* 0x000000a000007945 */ /* 0x000fe20003800200 */
[----:B------:R-:W-:Y:S02]  /*30a0*/  IMAD.MOV.U32 R13, RZ, RZ, RZ ;  /* 0x000000ffff0d7224 */ /* 0x000fe400078e00ff */
[----:B------:R-:W-:-:S03]  /*30b0*/  IMAD.MOV.U32 R15, RZ, RZ, RZ ;  /* 0x000000ffff0f7224 */ /* 0x000fc600078e00ff */
[----:B------:R-:W1:Y:S01]  /*30c0*/  LDC.64 R6, c[0x0][0x390] ;  /* 0x0000e400ff067b82 */ /* 0x000e620000000a00 */
[----:B-----5:R-:W-:Y:S01]  /*30d0*/  FSETP.GEU.AND P0, PT, R2, UR4, PT ;  /* 0x0000000402007c0b */ /* 0x020fe2000bf0e000 */
[----:B0-----:R-:W-:-:S04]  /*30e0*/  IMAD.WIDE R4, R9, 0x4, R4 ;  /* 0x0000000409047825 */ /* 0x001fc800078e0204 */
[----:B-1----:R-:W-:-:S04]  /*30f0*/  IMAD.WIDE R6, R9, 0x4, R6 ;  /* 0x0000000409067825 */ /* 0x002fc800078e0206 */
[----:B------:R-:W-:-:S04]  /*3100*/  IMAD.MOV.U32 R9, RZ, RZ, RZ ;  /* 0x000000ffff097224 */ /* 0x000fc800078e00ff */
[----:B------:R-:W-:Y:S05]  /*3110*/  @!P0 BRA `(.L_x_148) ;  /* 0x0000000000048947 */ /* 0x000fea0003800000 */
[----:B------:R0:W5:Y:S02]  /*3120*/  LDG.E R9, desc[UR8][R4.64] ;  /* 0x0000000804097981 */ /* 0x000164000c1e1900 */
.L_x_148:
[----:B------:R-:W-:Y:S05]  /*3130*/  BSYNC.RECONVERGENT B0 ;  /* 0x0000000000007941 */ /* 0x000fea0003800200 */
.L_x_147:
[----:B-----5:R1:W-:Y:S01]  /*3140*/  STG.E desc[UR8][R6.64], R9 ;  /* 0x0000000906007986 */ /* 0x0203e2000c101908 */
[----:B------:R-:W-:Y:S01]  /*3150*/  BSSY.RECONVERGENT B0, `(.L_x_149) ;  /* 0x0000004000007945 */ /* 0x000fe20003800200 */
[----:B------:R-:W-:-:S03]  /*3160*/  IMAD.MOV.U32 R11, RZ, RZ, RZ ;  /* 0x000000ffff0b7224 */ /* 0x000fc600078e00ff */
[----:B------:R-:W-:Y:S05]  /*3170*/  @!P0 BRA `(.L_x_150) ;  /* 0x0000000000048947 */ /* 0x000fea0003800000 */
[----:B------:R2:W5:Y:S02]  /*3180*/  LDG.E R11, desc[UR8][R4.64+0x4] ;  /* 0x00000408040b7981 */ /* 0x000564000c1e1900 */
.L_x_150:
[----:B------:R-:W-:Y:S05]  /*3190*/  BSYNC.RECONVERGENT B0 ;  /* 0x0000000000007941 */ /* 0x000fea0003800200 */
.L_x_149:
[----:B-----5:R3:W-:Y:S01]  /*31a0*/  STG.E desc[UR8][R6.64+0x4], R11 ;  /* 0x0000040b06007986 */ /* 0x0207e2000c101908 */
[----:B------:R-:W-:Y:S04]  /*31b0*/  BSSY.RECONVERGENT B0, `(.L_x_151) ;  /* 0x0000003000007945 */ /* 0x000fe80003800200 */
[----:B------:R-:W-:Y:S05]  /*31c0*/  @!P0 BRA `(.L_x_152) ;  /* 0x0000000000048947 */ /* 0x000fea0003800000 */
[----:B------:R4:W5:Y:S02]  /*31d0*/  LDG.E R13, desc[UR8][R4.64+0x8] ;  /* 0x00000808040d7981 */ /* 0x000964000c1e1900 */
.L_x_152:
[----:B------:R-:W-:Y:S05]  /*31e0*/  BSYNC.RECONVERGENT B0 ;  /* 0x0000000000007941 */ /* 0x000fea0003800200 */
.L_x_151:
[----:B-----5:R0:W-:Y:S01]  /*31f0*/  STG.E desc[UR8][R6.64+0x8], R13 ;  /* 0x0000080d06007986 */ /* 0x0201e2000c101908 */
[----:B------:R-:W-:Y:S04]  /*3200*/  BSSY.RECONVERGENT B0, `(.L_x_153) ;  /* 0x0000003000007945 */ /* 0x000fe80003800200 */
[----:B------:R-:W-:Y:S05]  /*3210*/  @!P0 BRA `(.L_x_154) ;  /* 0x0000000000048947 */ /* 0x000fea0003800000 */
[----:B------:R0:W5:Y:S02]  /*3220*/  LDG.E R15, desc[UR8][R4.64+0xc] ;  /* 0x00000c08040f7981 */ /* 0x000164000c1e1900 */
.L_x_154:
[----:B------:R-:W-:Y:S05]  /*3230*/  BSYNC.RECONVERGENT B0 ;  /* 0x0000000000007941 */ /* 0x000fea0003800200 */
.L_x_153:
[----:B-----5:R0:W-:Y:S01]  /*3240*/  STG.E desc[UR8][R6.64+0xc], R15 ;  /* 0x00000c0f06007986 */ /* 0x0201e2000c101908 */
[----:B------:R-:W-:-:S07]  /*3250*/  VIADD R0, R0, 0x4 ;  /* 0x0000000400007836 */ /* 0x000fce0000000000 */
.L_x_146:
[----:B------:R-:W-:-:S13]  /*3260*/  ISETP.NE.AND P0, PT, RZ, UR5, PT ;  /* 0x00000005ff007c0c */ /* 0x000fda000bf05270 */
[----:B------:R-:W-:Y:S05]  /*3270*/  @!P0 EXIT ;  /* 0x000000000000894d */ /* 0x000fea0003800000 */
[----:B0123--:R-:W0:Y:S01]  /*3280*/  LDC.64 R6, c[0x0][0x388] ;  /* 0x0000e200ff067b82 */ /* 0x00fe220000000a00 */
[----:B------:R-:W1:Y:S01]  /*3290*/  LDCU UR4, c[0x0][0x380] ;  /* 0x00007000ff0477ac */ /* 0x000e620008000800 */
[----:B------:R-:W-:-:S06]  /*32a0*/  IMAD.IADD R11, R3, 0x1, R0 ;  /* 0x00000001030b7824 */ /* 0x000fcc00078e0200 */
[----:B------:R-:W2:Y:S01]  /*32b0*/  LDC.64 R8, c[0x0][0x390] ;  /* 0x0000e400ff087b82 */ /* 0x000ea20000000a00 */
[----:B-1----:R-:W-:Y:S01]  /*32c0*/  FSETP.GEU.AND P0, PT, R2, UR4, PT ;  /* 0x0000000402007c0b */ /* 0x002fe2000bf0e000 */
[----:B------:R-:W-:-:S12]  /*32d0*/  UIADD3 UR4, UPT, UPT, -UR5, URZ, URZ ;  /* 0x000000ff05047290 */ /* 0x000fd8000fffe1ff */
.L_x_155:
[----:B-1----:R-:W-:Y:S02]  /*32e0*/  IMAD.MOV.U32 R13, RZ, RZ, RZ ;  /* 0x000000ffff0d7224 */ /* 0x002fe400078e00ff */
[----:B0---4-:R-:W-:-:S05]  /*32f0*/  IMAD.WIDE R4, R11, 0x4, R6 ;  /* 0x000000040b047825 */ /* 0x011fca00078e0206 */
[----:B------:R-:W3:Y:S01]  /*3300*/  @P0 LDG.E R13, desc[UR8][R4.64] ;  /* 0x00000008040d0981 */ /* 0x000ee2000c1e1900 */
[----:B--2---:R-:W-:Y:S01]  /*3310*/  IMAD.WIDE R2, R11, 0x4, R8 ;  /* 0x000000040b027825 */ /* 0x004fe200078e0208 */
[----:B------:R-:W-:-:S03]  /*3320*/  UIADD3 UR4, UPT, UPT, UR4, 0x1, URZ ;  /* 0x0000000104047890 */ /* 0x000fc6000fffe0ff */
[----:B------:R-:W-:Y:S01]  /*3330*/  VIADD R11, R11, 0x1 ;  /* 0x000000010b0b7836 */ /* 0x000fe20000000000 */
[----:B------:R-:W-:Y:S01]  /*3340*/  UISETP.NE.AND UP0, UPT, UR4, URZ, UPT ;  /* 0x000000ff0400728c */ /* 0x000fe2000bf05270 */
[----:B---3--:R1:W-:Y:S08]  /*3350*/  STG.E desc[UR8][R2.64], R13 ;  /* 0x0000000d02007986 */ /* 0x0083f0000c101908 */
[----:B------:R-:W-:Y:S05]  /*3360*/  BRA.U UP0, `(.L_x_155) ;  /* 0xfffffffd00dc7547 */ /* 0x000fea000b83ffff */
[----:B------:R-:W-:Y:S05]  /*3370*/  EXIT ;  /* 0x000000000000794d */ /* 0x000fea0003800000 */
.L_x_156:
        /* <DEDUP_REMOVED lines=16> */
.L_x_238:


//--------------------- .text._Z16dropout_elementsP17curandStateXORWOWfiPfS1_ --------------------------
	.section	.text._Z16dropout_elementsP17curandStateXORWOWfiPfS1_,"ax",@progbits
	.align	128
        .global         _Z16dropout_elementsP17curandStateXORWOWfiPfS1_
        .type           _Z16dropout_elementsP17curandStateXORWOWfiPfS1_,@function
        .size           _Z16dropout_elementsP17curandStateXORWOWfiPfS1_,(.L_x_239 - _Z16dropout_elementsP17curandStateXORWOWfiPfS1_)
        .other          _Z16dropout_elementsP17curandStateXORWOWfiPfS1_,@"STO_CUDA_ENTRY STV_DEFAULT"
_Z16dropout_elementsP17curandStateXORWOWfiPfS1_:
.text._Z16dropout_elementsP17curandStateXORWOWfiPfS1_:
[----:B------:R-:W-:Y:S01]  /*0000*/  LDC R1, c[0x0][0x37c] ;  /* 0x0000df00ff017b82 */ /* 0x000fe20000000800 */
[----:B------:R-:W0:Y:S07]  /*0010*/  S2R R27, SR_TID.X ;  /* 0x00000000001b7919 */ /* 0x000e2e0000002100 */
[----:B------:R-:W0:Y:S01]  /*0020*/  S2UR UR6, SR_CTAID.X ;  /* 0x00000000000679c3 */ /* 0x000e220000002500 */
[----:B------:R-:W1:Y:S01]  /*0030*/  LDCU.64 UR4, c[0x0][0x358] ;  /* 0x00006b00ff0477ac */ /* 0x000e620008000a00 */
[----:B------:R-:W2:Y:S06]  /*0040*/  LDCU UR7, c[0x0][0x38c] ;  /* 0x00007180ff0777ac */ /* 0x000eac0008000800 */
[----:B------:R-:W0:Y:S01]  /*0050*/  LDC R16, c[0x0][0x360] ;  /* 0x0000d800ff107b82 */ /* 0x000e220000000800 */
[----:B------:R-:W3:Y:S01]  /*0060*/  LDCU UR8, c[0x0][0x388] ;  /* 0x00007100ff0877ac */ /* 0x000ee20008000800 */
[----:B------:R-:W4:Y:S06]  /*0070*/  LDCU UR9, c[0x0][0x388] ;  /* 0x00007100ff0977ac */ /* 0x000f2c0008000800 */
[----:B------:R-:W1:Y:S01]  /*0080*/  LDC.64 R2, c[0x0][0x380] ;  /* 0x0000e000ff027b82 */ /* 0x000e620000000a00 */
[----:B------:R-:W0:Y:S02]  /*0090*/  LDCU UR10, c[0x0][0x38c] ;  /* 0x00007180ff0a77ac */ /* 0x000e240008000800 */
[----:B0-----:R-:W-:-:S04]  /*00a0*/  IMAD R27, R16, UR6, R27 ;  /* 0x00000006101b7c24 */ /* 0x001fc8000f8e021b */
[----:B-1----:R-:W-:-:S05]  /*00b0*/  IMAD.WIDE R2, R27, 0x30, R2 ;  /* 0x000000301b027825 */ /* 0x002fca00078e0202 */
[----:B------:R0:W5:Y:S04]  /*00c0*/  LDG.E R17, desc[UR4][R2.64+0x20] ;  /* 0x0000200402117981 */ /* 0x000168000c1e1900 */
[----:B------:R0:W5:Y:S04]  /*00d0*/  LDG.E.64 R4, desc[UR4][R2.64+0x28] ;  /* 0x0000280402047981 */ /* 0x000168000c1e1b00 */
[----:B------:R0:W5:Y:S04]  /*00e0*/  LDG.E.64 R6, desc[UR4][R2.64] ;  /* 0x0000000402067981 */ /* 0x000168000c1e1b00 */
[----:B------:R0:W5:Y:S04]  /*00f0*/  LDG.E.64 R8, desc[UR4][R2.64+0x8] ;  /* 0x0000080402087981 */ /* 0x000168000c1e1b00 */
[----:B------:R0:W5:Y:S04]  /*0100*/  LDG.E.64 R10, desc[UR4][R2.64+0x10] ;  /* 0x00001004020a7981 */ /* 0x000168000c1e1b00 */
[----:B------:R0:W5:Y:S01]  /*0110*/  LDG.E.64 R12, desc[UR4][R2.64+0x18] ;  /* 0x00001804020c7981 */ /* 0x000162000c1e1b00 */
[----:B------:R-:W1:Y:S01]  /*0120*/  LDCU UR6, c[0x0][0x370] ;  /* 0x00006e00ff0677ac */ /* 0x000e620008000800 */
[----:B--2---:R-:W-:Y:S01]  /*0130*/  ISETP.GE.AND P0, PT, R27, UR7, PT ;  /* 0x000000071b007c0c */ /* 0x004fe2000bf06270 */
[----:B------:R-:W-:Y:S01]  /*0140*/  BSSY.RECONVERGENT B0, `(.L_x_157) ;  /* 0x0000098000007945 */ /* 0x000fe20003800200 */
[----:B-1----:R-:W-:-:S11]  /*0150*/  IMAD R16, R16, UR6, RZ ;  /* 0x0000000610107c24 */ /* 0x002fd6000f8e02ff */
[----:B0--34-:R-:W-:Y:S05]  /*0160*/  @P0 BRA `(.L_x_158) ;  /* 0x0000000800540947 */ /* 0x019fea0003800000 */
[----:B------:R-:W0:Y:S01]  /*0170*/  I2F.U32.RP R20, R16 ;  /* 0x0000001000147306 */ /* 0x000e220000209000 */
[C---:B------:R-:W-:Y:S01]  /*0180*/  IMAD.IADD R0, R16.reuse, 0x1, R27 ;  /* 0x0000000110007824 */ /* 0x040fe200078e021b */
[----:B------:R-:W-:Y:S01]  /*0190*/  ISETP.NE.U32.AND P2, PT, R16, RZ, PT ;  /* 0x000000ff1000720c */ /* 0x000fe20003f45070 */
[----:B------:R-:W-:Y:S01]  /*01a0*/  IMAD.MOV R21, RZ, RZ, -R16 ;  /* 0x000000ffff157224 */ /* 0x000fe200078e0a10 */
[----:B------:R-:W-:Y:S02]  /*01b0*/  BSSY.RECONVERGENT B1, `(.L_x_159) ;  /* 0x000003a000017945 */ /* 0x000fe40003800200 */
[C---:B------:R-:W-:Y:S02]  /*01c0*/  ISETP.GE.AND P0, PT, R0.reuse, UR7, PT ;  /* 0x0000000700007c0c */ /* 0x040fe4000bf06270 */
[----:B------:R-:W-:Y:S02]  /*01d0*/  VIMNMX R19, PT, PT, R0, UR7, !PT ;  /* 0x0000000700137c48 */ /* 0x000fe4000ffe0100 */
[----:B------:R-:W-:-:S04]  /*01e0*/  SEL R18, RZ, 0x1, P0 ;  /* 0x00000001ff127807 */ /* 0x000fc80000000000 */
[----:B------:R-:W-:Y:S01]  /*01f0*/  IADD3 R19, PT, PT, R19, -R0, -R18 ;  /* 0x8000000013137210 */ /* 0x000fe20007ffe812 */
[----:B0-----:R-:W0:Y:S02]  /*0200*/  MUFU.RCP R20, R20 ;  /* 0x0000001400147308 */ /* 0x001e240000001000 */
[----:B0-----:R-:W-:-:S06]  /*0210*/  VIADD R14, R20, 0xffffffe ;  /* 0x0ffffffe140e7836 */ /* 0x001fcc0000000000 */
[----:B------:R0:W1:Y:S02]  /*0220*/  F2I.FTZ.U32.TRUNC.NTZ R15, R14 ;  /* 0x0000000e000f7305 */ /* 0x000064000021f000 */
[----:B0-----:R-:W-:Y:S02]  /*0230*/  HFMA2 R14, -RZ, RZ, 0, 0 ;  /* 0x00000000ff0e7431 */ /* 0x001fe400000001ff */
[----:B-1----:R-:W-:-:S04]  /*0240*/  IMAD R21, R21, R15, RZ ;  /* 0x0000000f15157224 */ /* 0x002fc800078e02ff */
[----:B------:R-:W-:-:S06]  /*0250*/  IMAD.HI.U32 R20, R15, R21, R14 ;  /* 0x000000150f147227 */ /* 0x000fcc00078e000e */
[----:B------:R-:W-:-:S04]  /*0260*/  IMAD.HI.U32 R15, R20, R19, RZ ;  /* 0x00000013140f7227 */ /* 0x000fc800078e00ff */
[----:B------:R-:W-:-:S04]  /*0270*/  IMAD.MOV R0, RZ, RZ, -R15 ;  /* 0x000000ffff007224 */ /* 0x000fc800078e0a0f */
[----:B------:R-:W-:-:S05]  /*0280*/  IMAD R19, R16, R0, R19 ;  /* 0x0000000010137224 */ /* 0x000fca00078e0213 */
[----:B------:R-:W-:-:S13]  /*0290*/  ISETP.GE.U32.AND P0, PT, R19, R16, PT ;  /* 0x000000101300720c */ /* 0x000fda0003f06070 */
[----:B------:R-:W-:Y:S02]  /*02a0*/  @P0 IMAD.IADD R19, R19, 0x1, -R16 ;  /* 0x0000000113130824 */ /* 0x000fe400078e0a10 */
[----:B------:R-:W-:-:S03]  /*02b0*/  @P0 VIADD R15, R15, 0x1 ;  /* 0x000000010f0f0836 */ /* 0x000fc60000000000 */
[----:B------:R-:W-:-:S13]  /*02c0*/  ISETP.GE.U32.AND P1, PT, R19, R16, PT ;  /* 0x000000101300720c */ /* 0x000fda0003f26070 */
[----:B------:R-:W-:Y:S02]  /*02d0*/  @P1 IADD3 R15, PT, PT, R15, 0x1, RZ ;  /* 0x000000010f0f1810 */ /* 0x000fe40007ffe0ff */
[----:B------:R-:W-:-:S05]  /*02e0*/  @!P2 LOP3.LUT R15, RZ, R16, RZ, 0x33, !PT ;  /* 0x00000010ff0fa212 */ /* 0x000fca00078e33ff */
[----:B------:R-:W-:-:S05]  /*02f0*/  IMAD.IADD R0, R18, 0x1, R15 ;  /* 0x0000000112007824 */ /* 0x000fca00078e020f */
[C---:B------:R-:W-:Y:S02]  /*0300*/  LOP3.LUT R14, R0.reuse, 0x3, RZ, 0xc0, !PT ;  /* 0x00000003000e7812 */ /* 0x040fe400078ec0ff */
[----:B------:R-:W-:Y:S02]  /*0310*/  ISETP.GE.U32.AND P0, PT, R0, 0x3, PT ;  /* 0x000000030000780c */ /* 0x000fe40003f06070 */
[----:B------:R-:W-:-:S13]  /*0320*/  ISETP.NE.AND P1, PT, R14, 0x3, PT ;  /* 0x000000030e00780c */ /* 0x000fda0003f25270 */
[----:B------:R-:W-:Y:S05]  /*0330*/  @!P1 BRA `(.L_x_160) ;  /* 0x0000000000849947 */ /* 0x000fea0003800000 */
[----:B------:R-:W-:-:S05]  /*0340*/  VIADD R0, R0, 0x1 ;  /* 0x0000000100007836 */ /* 0x000fca0000000000 */
[----:B------:R-:W-:Y:S01]  /*0350*/  LOP3.LUT R14, R0, 0x3, RZ, 0xc0, !PT ;  /* 0x00000003000e7812 */ /* 0x000fe200078ec0ff */
[----:B-----5:R-:W-:-:S03]  /*0360*/  VIADD R0, R6, 0x587c5 ;  /* 0x000587c506007836 */ /* 0x020fc60000000000 */
[----:B------:R-:W-:-:S07]  /*0370*/  IADD3 R14, PT, PT, -R14, RZ, RZ ;  /* 0x000000ff0e0e7210 */ /* 0x000fce0007ffe1ff */
.L_x_161:
[----:B------:R-:W-:Y:S01]  /*0380*/  SHF.R.U32.HI R6, RZ, 0x2, R7 ;  /* 0x00000002ff067819 */ /* 0x000fe20000011607 */
[----:B------:R-:W-:Y:S01]  /*0390*/  IMAD.SHL.U32 R18, R11, 0x10, RZ ;  /* 0x000000100b127824 */ /* 0x000fe200078e00ff */
[----:B------:R-:W-:Y:S02]  /*03a0*/  MOV R19, 0x2f800000 ;  /* 0x2f80000000137802 */ /* 0x000fe40000000f00 */
[----:B------:R-:W-:-:S05]  /*03b0*/  LOP3.LUT R6, R6, R7, RZ, 0x3c, !PT ;  /* 0x0000000706067212 */ /* 0x000fca00078e3cff */
[----:B------:R-:W-:-:S05]  /*03c0*/  IMAD.SHL.U32 R7, R6, 0x2, RZ ;  /* 0x0000000206077824 */ /* 0x000fca00078e00ff */
[----:B------:R-:W-:-:S04]  /*03d0*/  LOP3.LUT R7, R11, R18, R7, 0x96, !PT ;  /* 0x000000120b077212 */ /* 0x000fc800078e9607 */
[----:B------:R-:W-:Y:S02]  /*03e0*/  LOP3.LUT R15, R7, R6, RZ, 0x3c, !PT ;  /* 0x00000006070f7212 */ /* 0x000fe400078e3cff */
[----:B------:R-:W0:Y:S03]  /*03f0*/  LDC.64 R6, c[0x0][0x390] ;  /* 0x0000e400ff067b82 */ /* 0x000e260000000a00 */
[----:B------:R-:W-:-:S05]  /*0400*/  IMAD.IADD R18, R15, 0x1, R0 ;  /* 0x000000010f127824 */ /* 0x000fca00078e0200 */
[----:B------:R-:W-:-:S05]  /*0410*/  I2FP.F32.U32 R18, R18 ;  /* 0x0000001200127245 */ /* 0x000fca0000201000 */
[----:B------:R-:W-:-:S05]  /*0420*/  FFMA R18, R18, R19, 1.1641532182693481445e-10 ;  /* 0x2f00000012127423 */ /* 0x000fca0000000013 */
[----:B------:R-:W-:Y:S01]  /*0430*/  FSETP.GEU.AND P1, PT, R18, UR8, PT ;  /* 0x0000000812007c0b */ /* 0x000fe2000bf2e000 */
[----:B0-----:R-:W-:Y:S02]  /*0440*/  IMAD.WIDE R20, R27, 0x4, R6 ;  /* 0x000000041b147825 */ /* 0x001fe400078e0206 */
[----:B------:R-:W0:Y:S10]  /*0450*/  LDC.64 R6, c[0x0][0x398] ;  /* 0x0000e600ff067b82 */ /* 0x000e340000000a00 */
[----:B------:R-:W2:Y:S01]  /*0460*/  @P1 LDG.E R21, desc[UR4][R20.64] ;  /* 0x0000000414151981 */ /* 0x000ea2000c1e1900 */
[----:B------:R-:W-:-:S02]  /*0470*/  VIADD R14, R14, 0x1 ;  /* 0x000000010e0e7836 */ /* 0x000fc40000000000 */
[----:B0-----:R-:W-:Y:S01]  /*0480*/  IMAD.WIDE R18, R27, 0x4, R6 ;  /* 0x000000041b127825 */ /* 0x001fe200078e0206 */
[----:B------:R-:W-:-:S03]  /*0490*/  MOV R6, R0 ;  /* 0x0000000000067202 */ /* 0x000fc60000000f00 */
[----:B------:R-:W-:Y:S01]  /*04a0*/  IMAD.MOV.U32 R7, RZ, RZ, R8 ;  /* 0x000000ffff077224 */ /* 0x000fe200078e0008 */
[----:B------:R-:W-:Y:S01]  /*04b0*/  IADD3 R0, PT, PT, R6, 0x587c5, RZ ;  /* 0x000587c506007810 */ /* 0x000fe20007ffe0ff */
[----:B------:R-:W-:Y:S01]  /*04c0*/  IMAD.MOV.U32 R8, RZ, RZ, R9 ;  /* 0x000000ffff087224 */ /* 0x000fe200078e0009 */
[----:B------:R-:W-:Y:S01]  /*04d0*/  MOV R9, R10 ;  /* 0x0000000a00097202 */ /* 0x000fe20000000f00 */
[----:B------:R-:W-:Y:S02]  /*04e0*/  IMAD.MOV.U32 R10, RZ, RZ, R11 ;  /* 0x000000ffff0a7224 */ /* 0x000fe400078e000b */
[----:B------:R-:W-:Y:S02]  /*04f0*/  IMAD.IADD R27, R16, 0x1, R27 ;  /* 0x00000001101b7824 */ /* 0x000fe400078e021b */
[----:B------:R-:W-:Y:S01]  /*0500*/  IMAD.MOV.U32 R11, RZ, RZ, R15 ;  /* 0x000000ffff0b7224 */ /* 0x000fe200078e000f */
[----:B--2---:R0:W-:Y:S04]  /*0510*/  @P1 STG.E desc[UR4][R18.64], R21 ;  /* 0x0000001512001986 */ /* 0x0041e8000c101904 */
[----:B------:R0:W-:Y:S01]  /*0520*/  @!P1 STG.E desc[UR4][R18.64], RZ ;  /* 0x000000ff12009986 */ /* 0x0001e2000c101904 */
[----:B------:R-:W-:-:S13]  /*0530*/  ISETP.NE.AND P1, PT, R14, RZ, PT ;  /* 0x000000ff0e00720c */ /* 0x000fda0003f25270 */
[----:B0-----:R-:W-:Y:S05]  /*0540*/  @P1 BRA `(.L_x_161) ;  /* 0xfffffffc008c1947 */ /* 0x001fea000383ffff */
.L_x_160:
[----:B------:R-:W-:Y:S05]  /*0550*/  BSYNC.RECONVERGENT B1 ;  /* 0x0000000000017941 */ /* 0x000fea0003800200 */
.L_x_159:
[----:B------:R-:W-:Y:S05]  /*0560*/  @!P0 BRA `(.L_x_158) ;  /* 0x0000000400548947 */ /* 0x000fea0003800000 */
[----:B-----5:R-:W-:Y:S01]  /*0570*/  IMAD.MOV.U32 R26, RZ, RZ, R8 ;  /* 0x000000ffff1a7224 */ /* 0x020fe200078e0008 */
[----:B------:R-:W-:Y:S01]  /*0580*/  MOV R18, R10 ;  /* 0x0000000a00127202 */ /* 0x000fe20000000f00 */
[----:B------:R-:W-:-:S07]  /*0590*/  IMAD.MOV.U32 R19, RZ, RZ, R9 ;  /* 0x000000ffff137224 */ /* 0x000fce00078e0009 */
.L_x_162:
[----:B0-----:R-:W-:Y:S01]  /*05a0*/  SHF.R.U32.HI R0, RZ, 0x2, R7 ;  /* 0x00000002ff007819 */ /* 0x001fe20000011607 */
[----:B------:R-:W0:Y:S03]  /*05b0*/  LDC.64 R20, c[0x0][0x390] ;  /* 0x0000e400ff147b82 */ /* 0x000e260000000a00 */
[----:B------:R-:W-:Y:S01]  /*05c0*/  LOP3.LUT R0, R0, R7, RZ, 0x3c, !PT ;  /* 0x0000000700007212 */ /* 0x000fe200078e3cff */
[----:B------:R-:W-:-:S04]  /*05d0*/  IMAD.SHL.U32 R7, R11, 0x10, RZ ;  /* 0x000000100b077824 */ /* 0x000fc800078e00ff */
[----:B------:R-:W-:-:S05]  /*05e0*/  IMAD.SHL.U32 R8, R0, 0x2, RZ ;  /* 0x0000000200087824 */ /* 0x000fca00078e00ff */
[----:B------:R-:W-:-:S04]  /*05f0*/  LOP3.LUT R7, R11, R7, R8, 0x96, !PT ;  /* 0x000000070b077212 */ /* 0x000fc800078e9608 */
[----:B------:R-:W-:Y:S01]  /*0600*/  LOP3.LUT R8, R7, R0, RZ, 0x3c, !PT ;  /* 0x0000000007087212 */ /* 0x000fe200078e3cff */
[----:B------:R-:W-:-:S03]  /*0610*/  HFMA2 R0, -RZ, RZ, 0.1171875, 0 ;  /* 0x2f800000ff007431 */ /* 0x000fc600000001ff */
[----:B------:R-:W-:-:S04]  /*0620*/  IADD3 R7, PT, PT, R6, 0x587c5, R8 ;  /* 0x000587c506077810 */ /* 0x000fc80007ffe008 */
[----:B------:R-:W-:-:S05]  /*0630*/  I2FP.F32.U32 R7, R7 ;  /* 0x0000000700077245 */ /* 0x000fca0000201000 */
[----:B------:R-:W-:-:S05]  /*0640*/  FFMA R7, R7, R0, 1.1641532182693481445e-10 ;  /* 0x2f00000007077423 */ /* 0x000fca0000000000 */
[----:B------:R-:W-:-:S13]  /*0650*/  FSETP.GEU.AND P0, PT, R7, UR9, PT ;  /* 0x0000000907007c0b */ /* 0x000fda000bf0e000 */
[----:B------:R-:W1:Y:S01]  /*0660*/  @!P0 LDC.64 R14, c[0x0][0x398] ;  /* 0x0000e600ff0e8b82 */ /* 0x000e620000000a00 */
[----:B0-----:R-:W-:-:S04]  /*0670*/  @P0 IMAD.WIDE R20, R27, 0x4, R20 ;  /* 0x000000041b140825 */ /* 0x001fc800078e0214 */
[----:B-1----:R-:W-:-:S05]  /*0680*/  @!P0 IMAD.WIDE R14, R27, 0x4, R14 ;  /* 0x000000041b0e8825 */ /* 0x002fca00078e020e */
[----:B------:R0:W-:Y:S04]  /*0690*/  @!P0 STG.E desc[UR4][R14.64], RZ ;  /* 0x000000ff0e008986 */ /* 0x0001e8000c101904 */
[----:B------:R1:W2:Y:S01]  /*06a0*/  @P0 LDG.E R7, desc[UR4][R20.64] ;  /* 0x0000000414070981 */ /* 0x0002a2000c1e1900 */
[----:B------:R-:W-:Y:S01]  /*06b0*/  SHF.R.U32.HI R9, RZ, 0x2, R26 ;  /* 0x00000002ff097819 */ /* 0x000fe2000001161a */
[----:B------:R-:W-:Y:S01]  /*06c0*/  IMAD.SHL.U32 R23, R8, 0x10, RZ ;  /* 0x0000001008177824 */ /* 0x000fe200078e00ff */
[----:B------:R-:W-:Y:S02]  /*06d0*/  IADD3 R25, PT, PT, R16, R27, RZ ;  /* 0x0000001b10197210 */ /* 0x000fe40007ffe0ff */
[----:B------:R-:W-:Y:S01]  /*06e0*/  LOP3.LUT R9, R9, R26, RZ, 0x3c, !PT ;  /* 0x0000001a09097212 */ /* 0x000fe200078e3cff */
[----:B0-----:R-:W1:Y:S04]  /*06f0*/  LDC.64 R14, c[0x0][0x398] ;  /* 0x0000e600ff0e7b82 */ /* 0x001e680000000a00 */
[----:B------:R-:W-:-:S05]  /*0700*/  IMAD.SHL.U32 R10, R9, 0x2, RZ ;  /* 0x00000002090a7824 */ /* 0x000fca00078e00ff */
[----:B------:R-:W-:-:S04]  /*0710*/  LOP3.LUT R10, R8, R23, R10, 0x96, !PT ;  /* 0x00000017080a7212 */ /* 0x000fc800078e960a */
[----:B------:R-:W-:-:S04]  /*0720*/  LOP3.LUT R9, R10, R9, RZ, 0x3c, !PT ;  /* 0x000000090a097212 */ /* 0x000fc800078e3cff */
[----:B------:R-:W-:-:S04]  /*0730*/  IADD3 R10, PT, PT, R6, 0xb0f8a, R9 ;  /* 0x000b0f8a060a7810 */ /* 0x000fc80007ffe009 */
[----:B------:R-:W-:Y:S01]  /*0740*/  I2FP.F32.U32 R23, R10 ;  /* 0x0000000a00177245 */ /* 0x000fe20000201000 */
[----:B-1----:R-:W-:-:S04]  /*0750*/  @P0 IMAD.WIDE R20, R27, 0x4, R14 ;  /* 0x000000041b140825 */ /* 0x002fc800078e020e */
[----:B------:R-:W-:-:S05]  /*0760*/  FFMA R23, R23, R0, 1.1641532182693481445e-10 ;  /* 0x2f00000017177423 */ /* 0x000fca0000000000 */
[----:B------:R-:W-:-:S13]  /*0770*/  FSETP.GEU.AND P1, PT, R23, UR9, PT ;  /* 0x0000000917007c0b */ /* 0x000fda000bf2e000 */
[----:B------:R-:W0:Y:S02]  /*0780*/  @P1 LDC.64 R22, c[0x0][0x390] ;  /* 0x0000e400ff161b82 */ /* 0x000e240000000a00 */
[----:B0-----:R-:W-:Y:S01]  /*0790*/  @P1 IMAD.WIDE R22, R25, 0x4, R22 ;  /* 0x0000000419161825 */ /* 0x001fe200078e0216 */
[----:B------:R-:W-:Y:S01]  /*07a0*/  SHF.R.U32.HI R10, RZ, 0x2, R19 ;  /* 0x00000002ff0a7819 */ /* 0x000fe20000011613 */
[----:B--2---:R0:W-:Y:S04]  /*07b0*/  @P0 STG.E desc[UR4][R20.64], R7 ;  /* 0x0000000714000986 */ /* 0x0041e8000c101904 */
[----:B------:R1:W2:Y:S01]  /*07c0*/  @P1 LDG.E R27, desc[UR4][R22.64] ;  /* 0x00000004161b1981 */ /* 0x0002a2000c1e1900 */
[----:B------:R-:W-:Y:S01]  /*07d0*/  LOP3.LUT R10, R10, R19, RZ, 0x3c, !PT ;  /* 0x000000130a0a7212 */ /* 0x000fe200078e3cff */
[----:B------:R-:W-:-:S04]  /*07e0*/  IMAD.SHL.U32 R24, R9, 0x10, RZ ;  /* 0x0000001009187824 */ /* 0x000fc800078e00ff */
[----:B------:R-:W-:Y:S02]  /*07f0*/  IMAD.SHL.U32 R19, R10, 0x2, RZ ;  /* 0x000000020a137824 */ /* 0x000fe400078e00ff */
[----:B-1----:R-:W-:-:S03]  /*0800*/  @P1 IMAD.WIDE R22, R25, 0x4, R14 ;  /* 0x0000000419161825 */ /* 0x002fc600078e020e */
[----:B------:R-:W-:-:S04]  /*0810*/  LOP3.LUT R19, R9, R24, R19, 0x96, !PT ;  /* 0x0000001809137212 */ /* 0x000fc800078e9613 */
[----:B------:R-:W-:-:S04]  /*0820*/  LOP3.LUT R10, R19, R10, RZ, 0x3c, !PT ;  /* 0x0000000a130a7212 */ /* 0x000fc800078e3cff */
[----:B------:R-:W-:-:S04]  /*0830*/  IADD3 R19, PT, PT, R6, 0x10974f, R10 ;  /* 0x0010974f06137810 */ /* 0x000fc80007ffe00a */
[----:B------:R-:W-:-:S05]  /*0840*/  I2FP.F32.U32 R19, R19 ;  /* 0x0000001300137245 */ /* 0x000fca0000201000 */
[----:B------:R-:W-:-:S05]  /*0850*/  FFMA R19, R19, R0, 1.1641532182693481445e-10 ;  /* 0x2f00000013137423 */ /* 0x000fca0000000000 */
[----:B------:R-:W-:Y:S02]  /*0860*/  FSETP.GEU.AND P0, PT, R19, UR9, PT ;  /* 0x0000000913007c0b */ /* 0x000fe4000bf0e000 */
[----:B------:R-:W-:Y:S01]  /*0870*/  IADD3 R19, PT, PT, R16, R25, RZ ;  /* 0x0000001910137210 */ /* 0x000fe20007ffe0ff */
[----:B------:R-:W-:-:S10]  /*0880*/  @!P1 IMAD.WIDE R24, R25, 0x4, R14 ;  /* 0x0000000419189825 */ /* 0x000fd400078e020e */
[----:B0-----:R-:W0:Y:S02]  /*0890*/  @P0 LDC.64 R20, c[0x0][0x390] ;  /* 0x0000e400ff140b82 */ /* 0x001e240000000a00 */
[----:B0-----:R-:W-:Y:S01]  /*08a0*/  @P0 IMAD.WIDE R20, R19, 0x4, R20 ;  /* 0x0000000413140825 */ /* 0x001fe200078e0214 */
[----:B------:R-:W-:Y:S01]  /*08b0*/  SHF.R.U32.HI R7, RZ, 0x2, R18 ;  /* 0x00000002ff077819 */ /* 0x000fe20000011612 */
[----:B--2---:R0:W-:Y:S04]  /*08c0*/  @P1 STG.E desc[UR4][R22.64], R27 ;  /* 0x0000001b16001986 */ /* 0x0041e8000c101904 */
[----:B------:R1:W-:Y:S04]  /*08d0*/  @!P1 STG.E desc[UR4][R24.64], RZ ;  /* 0x000000ff18009986 */ /* 0x0003e8000c101904 */
[----:B------:R2:W3:Y:S01]  /*08e0*/  @P0 LDG.E R29, desc[UR4][R20.64] ;  /* 0x00000004141d0981 */ /* 0x0004e2000c1e1900 */
[----:B------:R-:W-:Y:S01]  /*08f0*/  LOP3.LUT R18, R7, R18, RZ, 0x3c, !PT ;  /* 0x0000001207127212 */ /* 0x000fe200078e3cff */
[----:B------:R-:W-:-:S02]  /*0900*/  IMAD.SHL.U32 R7, R10, 0x10, RZ ;  /* 0x000000100a077824 */ /* 0x000fc400078e00ff */
[----:B------:R-:W-:Y:S01]  /*0910*/  VIADD R6, R6, 0x161f14 ;  /* 0x00161f1406067836 */ /* 0x000fe20000000000 */
[----:B0-----:R-:W-:Y:S01]  /*0920*/  IADD3 R27, PT, PT, R16, R19, RZ ;  /* 0x00000013101b7210 */ /* 0x001fe20007ffe0ff */
[----:B------:R-:W-:Y:S02]  /*0930*/  IMAD.SHL.U32 R26, R18, 0x2, RZ ;  /* 0x00000002121a7824 */ /* 0x000fe400078e00ff */
[----:B-1----:R-:W-:-:S03]  /*0940*/  @!P0 IMAD.WIDE R24, R19, 0x4, R14 ;  /* 0x0000000413188825 */ /* 0x002fc600078e020e */
[----:B------:R-:W-:Y:S02]  /*0950*/  LOP3.LUT R26, R10, R7, R26, 0x96, !PT ;  /* 0x000000070a1a7212 */ /* 0x000fe400078e961a */
[----:B------:R-:W-:Y:S02]  /*0960*/  MOV R7, R11 ;  /* 0x0000000b00077202 */ /* 0x000fe40000000f00 */
[----:B------:R-:W-:-:S05]  /*0970*/  LOP3.LUT R11, R26, R18, RZ, 0x3c, !PT ;  /* 0x000000121a0b7212 */ /* 0x000fca00078e3cff */
[----:B------:R-:W-:-:S05]  /*0980*/  IMAD.IADD R18, R11, 0x1, R6 ;  /* 0x000000010b127824 */ /* 0x000fca00078e0206 */
[----:B------:R-:W-:-:S05]  /*0990*/  I2FP.F32.U32 R23, R18 ;  /* 0x0000001200177245 */ /* 0x000fca0000201000 */
[----:B------:R-:W-:-:S05]  /*09a0*/  FFMA R23, R23, R0, 1.1641532182693481445e-10 ;  /* 0x2f00000017177423 */ /* 0x000fca0000000000 */
[----:B------:R-:W-:Y:S01]  /*09b0*/  FSETP.GEU.AND P1, PT, R23, UR9, PT ;  /* 0x0000000917007c0b */ /* 0x000fe2000bf2e000 */
[----:B------:R-:W-:-:S12]  /*09c0*/  @P0 IMAD.WIDE R22, R19, 0x4, R14 ;  /* 0x0000000413160825 */ /* 0x000fd800078e020e */
[----:B--2---:R-:W0:Y:S02]  /*09d0*/  @P1 LDC.64 R20, c[0x0][0x390] ;  /* 0x0000e400ff141b82 */ /* 0x004e240000000a00 */
[----:B0-----:R-:W-:Y:S01]  /*09e0*/  @P1 IMAD.WIDE R20, R27, 0x4, R20 ;  /* 0x000000041b141825 */ /* 0x001fe200078e0214 */
[----:B---3--:R0:W-:Y:S04]  /*09f0*/  @P0 STG.E desc[UR4][R22.64], R29 ;  /* 0x0000001d16000986 */ /* 0x0081e8000c101904 */
[----:B------:R0:W-:Y:S04]  /*0a00*/  @!P0 STG.E desc[UR4][R24.64], RZ ;  /* 0x000000ff18008986 */ /* 0x0001e8000c101904 */
[----:B------:R1:W2:Y:S01]  /*0a10*/  @P1 LDG.E R0, desc[UR4][R20.64] ;  /* 0x0000000414001981 */ /* 0x0002a2000c1e1900 */
[----:B------:R-:W-:Y:S01]  /*0a20*/  IMAD.MOV.U32 R26, RZ, RZ, R8 ;  /* 0x000000ffff1a7224 */ /* 0x000fe200078e0008 */
[----:B------:R-:W-:Y:S01]  /*0a30*/  MOV R19, R9 ;  /* 0x0000000900137202 */ /* 0x000fe20000000f00 */
[----:B------:R-:W-:-:S02]  /*0a40*/  IMAD.MOV.U32 R18, RZ, RZ, R10 ;  /* 0x000000ffff127224 */ /* 0x000fc400078e000a */
[----:B-1----:R-:W-:-:S04]  /*0a50*/  @P1 IMAD.WIDE R20, R27, 0x4, R14 ;  /* 0x000000041b141825 */ /* 0x002fc800078e020e */
[----:B------:R-:W-:-:S04]  /*0a60*/  @!P1 IMAD.WIDE R14, R27, 0x4, R14 ;  /* 0x000000041b0e9825 */ /* 0x000fc800078e020e */
[----:B------:R-:W-:-:S05]  /*0a70*/  IMAD.IADD R27, R16, 0x1, R27 ;  /* 0x00000001101b7824 */ /* 0x000fca00078e021b */
[----:B------:R-:W-:Y:S01]  /*0a80*/  ISETP.GE.AND P0, PT, R27, UR10, PT ;  /* 0x0000000a1b007c0c */ /* 0x000fe2000bf06270 */
[----:B--2---:R0:W-:Y:S04]  /*0a90*/  @P1 STG.E desc[UR4][R20.64], R0 ;  /* 0x0000000014001986 */ /* 0x0041e8000c101904 */
[----:B------:R0:W-:Y:S08]  /*0aa0*/  @!P1 STG.E desc[UR4][R14.64], RZ ;  /* 0x000000ff0e009986 */ /* 0x0001f0000c101904 */
[----:B------:R-:W-:Y:S05]  /*0ab0*/  @!P0 BRA `(.L_x_162) ;  /* 0xfffffff800b88947 */ /* 0x000fea000383ffff */
.L_x_158:
[----:B------:R-:W-:Y:S05]  /*0ac0*/  BSYNC.RECONVERGENT B0 ;  /* 0x0000000000007941 */ /* 0x000fea0003800200 */
.L_x_157:
[----:B-----5:R-:W-:Y:S04]  /*0ad0*/  STG.E.64 desc[UR4][R2.64], R6 ;  /* 0x0000000602007986 */ /* 0x020fe8000c101b04 */
[----:B------:R-:W-:Y:S04]  /*0ae0*/  STG.E.64 desc[UR4][R2.64+0x8], R8 ;  /* 0x0000080802007986 */ /* 0x000fe8000c101b04 */
[----:B------:R-:W-:Y:S04]  /*0af0*/  STG.E.64 desc[UR4][R2.64+0x10], R10 ;  /* 0x0000100a02007986 */ /* 0x000fe8000c101b04 */
[----:B------:R-:W-:Y:S04]  /*0b00*/  STG.E.64 desc[UR4][R2.64+0x18], R12 ;  /* 0x0000180c02007986 */ /* 0x000fe8000c101b04 */
[----:B------:R-:W-:Y:S04]  /*0b10*/  STG.E.64 desc[UR4][R2.64+0x28], R4 ;  /* 0x0000280402007986 */ /* 0x000fe8000c101b04 */
[----:B------:R-:W-:Y:S01]  /*0b20*/  STG.E desc[UR4][R2.64+0x20], R17 ;  /* 0x0000201102007986 */ /* 0x000fe2000c101904 */
[----:B------:R-:W-:Y:S05]  /*0b30*/  EXIT ;  /* 0x000000000000794d */ /* 0x000fea0003800000 */
.L_x_163:
        /* <DEDUP_REMOVED lines=12> */
.L_x_239:


//--------------------- .text._Z18setup_random_stateP17curandStateXORWOWim --------------------------
	.section	.text._Z18setup_random_stateP17curandStateXORWOWim,"ax",@progbits
	.align	128
        .global         _Z18setup_random_stateP17curandStateXORWOWim
        .type           _Z18setup_random_stateP17curandStateXORWOWim,@function
        .size           _Z18setup_random_stateP17curandStateXORWOWim,(.L_x_240 - _Z18setup_random_stateP17curandStateXORWOWim)
        .other          _Z18setup_random_stateP17curandStateXORWOWim,@"STO_CUDA_ENTRY STV_DEFAULT"
_Z18setup_random_stateP17curandStateXORWOWim:
.text._Z18setup_random_stateP17curandStateXORWOWim:
        /* <DEDUP_REMOVED lines=9> */
[----:B------:R-:W1:Y:S01]  /*0090*/  LDCU.64 UR4, c[0x0][0x358] ;  /* 0x00006b00ff0477ac */ /* 0x000e620008000a00 */
[----:B------:R-:W-:Y:S01]  /*00a0*/  ISETP.NE.AND P0, PT, R13, RZ, PT ;  /* 0x000000ff0d00720c */ /* 0x000fe20003f05270 */
[----:B------:R-:W-:Y:S05]  /*00b0*/  BSSY.RECONVERGENT B0, `(.L_x_164) ;  /* 0x00000e1000007945 */ /* 0x000fea0003800200 */
[----:B------:R-:W2:Y:S01]  /*00c0*/  LDC.64 R6, c[0x0][0x380] ;  /* 0x0000e000ff067b82 */ /* 0x000ea20000000a00 */
[----:B0-----:R-:W-:Y:S02]  /*00d0*/  LOP3.LUT R0, R2, 0xaad26b49, RZ, 0x3c, !PT ;  /* 0xaad26b4902007812 */ /* 0x001fe400078e3cff */
[----:B------:R-:W-:-:S03]  /*00e0*/  LOP3.LUT R2, R3, 0xf7dcefdd, RZ, 0x3c, !PT ;  /* 0xf7dcefdd03027812 */ /* 0x000fc600078e3cff */
[----:B------:R-:W-:Y:S02]  /*00f0*/  IMAD R0, R0, 0x4182bed5, RZ ;  /* 0x4182bed500007824 */ /* 0x000fe400078e02ff */
[----:B------:R-:W-:Y:S02]  /*0100*/  IMAD R3, R2, -0x658354e5, RZ ;  /* 0x9a7cab1b02037824 */ /* 0x000fe400078e02ff */
[----:B--2---:R-:W-:Y:S01]  /*0110*/  IMAD.WIDE R6, R13, 0x30, R6 ;  /* 0x000000300d067825 */ /* 0x004fe200078e0206 */
[C---:B------:R-:W-:Y:S02]  /*0120*/  LOP3.LUT R8, R0.reuse, 0x159a55e5, RZ, 0x3c, !PT ;  /* 0x159a55e500087812 */ /* 0x040fe400078e3cff */
[C---:B------:R-:W-:Y:S01]  /*0130*/  IADD3 R4, PT, PT, R0.reuse, 0x64f0c9, R3 ;  /* 0x0064f0c900047810 */ /* 0x040fe20007ffe003 */
[C---:B------:R-:W-:Y:S01]  /*0140*/  VIADD R5, R0.reuse, 0x75bcd15 ;  /* 0x075bcd1500057836 */ /* 0x040fe20000000000 */
[----:B------:R-:W-:Y:S01]  /*0150*/  LOP3.LUT R10, R3, 0x5491333, RZ, 0x3c, !PT ;  /* 0x05491333030a7812 */ /* 0x000fe200078e3cff */
[----:B------:R-:W-:-:S02]  /*0160*/  VIADD R11, R0, 0x583f19 ;  /* 0x00583f19000b7836 */ /* 0x000fc40000000000 */
[----:B------:R-:W-:Y:S01]  /*0170*/  VIADD R9, R3, 0x1f123bb5 ;  /* 0x1f123bb503097836 */ /* 0x000fe20000000000 */
[----:B-1----:R0:W-:Y:S04]  /*0180*/  STG.E.64 desc[UR4][R6.64], R4 ;  /* 0x0000000406007986 */ /* 0x0021e8000c101b04 */
[----:B------:R0:W-:Y:S04]  /*0190*/  STG.E.64 desc[UR4][R6.64+0x8], R8 ;  /* 0x0000080806007986 */ /* 0x0001e8000c101b04 */
[----:B------:R0:W-:Y:S01]  /*01a0*/  STG.E.64 desc[UR4][R6.64+0x10], R10 ;  /* 0x0000100a06007986 */ /* 0x0001e2000c101b04 */
[----:B------:R-:W-:Y:S05]  /*01b0*/  @!P0 BRA `(.L_x_165) ;  /* 0x0000000c00408947 */ /* 0x000fea0003800000 */
[----:B------:R-:W-:Y:S01]  /*01c0*/  SHF.R.S32.HI R0, RZ, 0x1f, R13 ;  /* 0x0000001fff007819 */ /* 0x000fe2000001140d */
[----:B------:R-:W-:-:S07]  /*01d0*/  IMAD.MOV.U32 R12, RZ, RZ, RZ ;  /* 0x000000ffff0c7224 */ /* 0x000fce00078e00ff */
.L_x_171:
[----:B-1----:R-:W-:Y:S01]  /*01e0*/  LOP3.LUT R2, R13, 0x3, RZ, 0xc0, !PT ;  /* 0x000000030d027812 */ /* 0x002fe200078ec0ff */
[----:B------:R-:W-:Y:S03]  /*01f0*/  BSSY.RECONVERGENT B1, `(.L_x_166) ;  /* 0x00000c6000017945 */ /* 0x000fe60003800200 */
[----:B------:R-:W-:-:S04]  /*0200*/  ISETP.NE.U32.AND P0, PT, R2, RZ, PT ;  /* 0x000000ff0200720c */ /* 0x000fc80003f05070 */
[----:B------:R-:W-:-:S13]  /*0210*/  ISETP.NE.AND.EX P0, PT, RZ, RZ, PT, P0 ;  /* 0x000000ffff00720c */ /* 0x000fda0003f05300 */
[----:B------:R-:W-:Y:S05]  /*0220*/  @!P0 BRA `(.L_x_167) ;  /* 0x0000000c00088947 */ /* 0x000fea0003800000 */
[----:B0-----:R-:W0:Y:S01]  /*0230*/  LDC.64 R8, c[0x4][RZ] ;  /* 0x01000000ff087b82 */ /* 0x001e220000000a00 */
[----:B------:R-:W-:Y:S02]  /*0240*/  IMAD.MOV.U32 R14, RZ, RZ, RZ ;  /* 0x000000ffff0e7224 */ /* 0x000fe400078e00ff */
[----:B0-----:R-:W-:-:S07]  /*0250*/  IMAD.WIDE.U32 R8, R12, 0xc80, R8 ;  /* 0x00000c800c087825 */ /* 0x001fce00078e0008 */
.L_x_170:
[----:B-1----:R-:W-:Y:S01]  /*0260*/  IMAD.MOV.U32 R15, RZ, RZ, RZ ;  /* 0x000000ffff0f7224 */ /* 0x002fe200078e00ff */
[----:B------:R-:W-:Y:S01]  /*0270*/  CS2R R2, SRZ ;  /* 0x0000000000027805 */ /* 0x000fe2000001ff00 */
[----:B------:R-:W-:Y:S01]  /*0280*/  IMAD.MOV.U32 R17, RZ, RZ, RZ ;  /* 0x000000ffff117224 */ /* 0x000fe200078e00ff */
[----:B------:R-:W-:-:S07]  /*0290*/  CS2R R4, SRZ ;  /* 0x0000000000047805 */ /* 0x000fce000001ff00 */
.L_x_169:
[----:B------:R-:W-:-:S05]  /*02a0*/  IMAD.WIDE.U32 R10, R17, 0x4, R6 ;  /* 0x00000004110a7825 */ /* 0x000fca00078e0006 */
[----:B------:R0:W5:Y:S01]  /*02b0*/  LDG.E R16, desc[UR4][R10.64+0x4] ;  /* 0x000004040a107981 */ /* 0x000162000c1e1900 */
[----:B------:R-:W-:-:S07]  /*02c0*/  IMAD.MOV.U32 R19, RZ, RZ, RZ ;  /* 0x000000ffff137224 */ /* 0x000fce00078e00ff */
.L_x_168:
[----:B-----5:R-:W-:Y:S01]  /*02d0*/  SHF.R.U32.HI R24, RZ, R19, R16 ;  /* 0x00000013ff187219 */ /* 0x020fe20000011610 */
[----:B0-----:R-:W-:-:S03]  /*02e0*/  IMAD.SHL.U32 R10, R17, 0x20, RZ ;  /* 0x00000020110a7824 */ /* 0x001fc600078e00ff */
[----:B------:R-:W-:Y:S01]  /*02f0*/  LOP3.LUT R11, R24, 0x1, RZ, 0xc0, !PT ;  /* 0x00000001180b7812 */ /* 0x000fe200078ec0ff */
[----:B------:R-:W-:-:S03]  /*0300*/  IMAD.IADD R10, R10, 0x1, R19 ;  /* 0x000000010a0a7824 */ /* 0x000fc600078e0213 */
[----:B------:R-:W-:Y:S01]  /*0310*/  ISETP.NE.U32.AND P0, PT, R11, 0x1, PT ;  /* 0x000000010b00780c */ /* 0x000fe20003f05070 */
[----:B------:R-:W-:-:S03]  /*0320*/  IMAD R11, R10, 0x5, RZ ;  /* 0x000000050a0b7824 */ /* 0x000fc600078e02ff */
[----:B------:R-:W-:Y:S01]  /*0330*/  R2P PR, R24, 0x7e ;  /* 0x0000007e18007804 */ /* 0x000fe20000000000 */
[----:B------:R-:W-:-:S08]  /*0340*/  IMAD.WIDE.U32 R10, R11, 0x4, R8 ;  /* 0x000000040b0a7825 */ /* 0x000fd000078e0008 */
[----:B------:R-:W2:Y:S04]  /*0350*/  @!P0 LDG.E R18, desc[UR4][R10.64] ;  /* 0x000000040a128981 */ /* 0x000ea8000c1e1900 */
[----:B------:R-:W3:Y:S04]  /*0360*/  @!P0 LDG.E R20, desc[UR4][R10.64+0x10] ;  /* 0x000010040a148981 */ /* 0x000ee8000c1e1900 */
[----:B------:R-:W4:Y:S04]  /*0370*/  @P1 LDG.E R22, desc[UR4][R10.64+0x14] ;  /* 0x000014040a161981 */ /* 0x000f28000c1e1900 */
[----:B------:R-:W4:Y:S04]  /*0380*/  @P2 LDG.E R26, desc[UR4][R10.64+0x28] ;  /* 0x000028040a1a2981 */ /* 0x000f28000c1e1900 */
[----:B------:R-:W4:Y:S04]  /*0390*/  @!P0 LDG.E R21, desc[UR4][R10.64+0x4] ;  /* 0x000004040a158981 */ /* 0x000f28000c1e1900 */
[----:B------:R-:W4:Y:S04]  /*03a0*/  @!P0 LDG.E R23, desc[UR4][R10.64+0xc] ;  /* 0x00000c040a178981 */ /* 0x000f28000c1e1900 */
[----:B------:R-:W4:Y:S04]  /*03b0*/  @P1 LDG.E R25, desc[UR4][R10.64+0x18] ;  /* 0x000018040a191981 */ /* 0x000f28000c1e1900 */
[----:B------:R-:W4:Y:S04]  /*03c0*/  @P3 LDG.E R28, desc[UR4][R10.64+0x3c] ;  /* 0x00003c040a1c3981 */ /* 0x000f28000c1e1900 */
[----:B------:R-:W4:Y:S01]  /*03d0*/  @P6 LDG.E R27, desc[UR4][R10.64+0x7c] ;  /* 0x00007c040a1b6981 */ /* 0x000f22000c1e1900 */
[----:B--2---:R-:W-:-:S03]  /*03e0*/  @!P0 LOP3.LUT R15, R15, R18, RZ, 0x3c, !PT ;  /* 0x000000120f0f8212 */ /* 0x004fc600078e3cff */
[----:B------:R-:W2:Y:S01]  /*03f0*/  @!P0 LDG.E R18, desc[UR4][R10.64+0x8] ;  /* 0x000008040a128981 */ /* 0x000ea2000c1e1900 */
[----:B---3--:R-:W-:-:S03]  /*0400*/  @!P0 LOP3.LUT R3, R3, R20, RZ, 0x3c, !PT ;  /* 0x0000001403038212 */ /* 0x008fc600078e3cff */
[----:B------:R-:W3:Y:S01]  /*0410*/  @P1 LDG.E R20, desc[UR4][R10.64+0x24] ;  /* 0x000024040a141981 */ /* 0x000ee2000c1e1900 */
[----:B----4-:R-:W-:-:S03]  /*0420*/  @P1 LOP3.LUT R15, R15, R22, RZ, 0x3c, !PT ;  /* 0x000000160f0f1212 */ /* 0x010fc600078e3cff */
        /* <DEDUP_REMOVED lines=11> */
[----:B---3--:R-:W-:-:S03]  /*04e0*/  @P1 LOP3.LUT R3, R3, R20, RZ, 0x3c, !PT ;  /* 0x0000001403031212 */ /* 0x008fc600078e3cff */
[----:B------:R-:W3:Y:S01]  /*04f0*/  @P2 LDG.E R20, desc[UR4][R10.64+0x30] ;  /* 0x000030040a142981 */ /* 0x000ee2000c1e1900 */
[----:B----4-:R-:W-:-:S03]  /*0500*/  @P2 LOP3.LUT R3, R3, R22, RZ, 0x3c, !PT ;  /* 0x0000001603032212 */ /* 0x010fc600078e3cff */
[----:B------:R-:W4:Y:S01]  /*0510*/  @P3 LDG.E R22, desc[UR4][R10.64+0x4c] ;  /* 0x00004c040a163981 */ /* 0x000f22000c1e1900 */
[----:B------:R-:W-:-:S04]  /*0520*/  @P3 LOP3.LUT R15, R15, R28, RZ, 0x3c, !PT ;  /* 0x0000001c0f0f3212 */ /* 0x000fc800078e3cff */
[----:B------:R-:W-:Y:S02]  /*0530*/  @P4 LOP3.LUT R15, R15, R26, RZ, 0x3c, !PT ;  /* 0x0000001a0f0f4212 */ /* 0x000fe400078e3cff */
[----:B------:R-:W-:Y:S01]  /*0540*/  @P1 LOP3.LUT R2, R2, R21, RZ, 0x3c, !PT ;  /* 0x0000001502021212 */ /* 0x000fe200078e3cff */
[----:B------:R-:W4:Y:S04]  /*0550*/  @P5 LDG.E R26, desc[UR4][R10.64+0x64] ;  /* 0x000064040a1a5981 */ /* 0x000f28000c1e1900 */
        /* <DEDUP_REMOVED lines=11> */
[----:B------:R-:W-:Y:S02]  /*0610*/  LOP3.LUT P0, RZ, R24, 0x80, RZ, 0xc0, !PT ;  /* 0x0000008018ff7812 */ /* 0x000fe4000780c0ff */
[----:B------:R-:W-:Y:S02]  /*0620*/  @P5 LOP3.LUT R15, R15, R26, RZ, 0x3c, !PT ;  /* 0x0000001a0f0f5212 */ /* 0x000fe400078e3cff */
[----:B------:R-:W4:Y:S01]  /*0630*/  @P6 LDG.E R26, desc[UR4][R10.64+0x78] ;  /* 0x000078040a1a6981 */ /* 0x000f22000c1e1900 */
[----:B------:R-:W-:-:S03]  /*0640*/  @P3 LOP3.LUT R4, R4, R21, RZ, 0x3c, !PT ;  /* 0x0000001504043212 */ /* 0x000fc600078e3cff */
[----:B------:R-:W4:Y:S01]  /*0650*/  @P4 LDG.E R21, desc[UR4][R10.64+0x5c] ;  /* 0x00005c040a154981 */ /* 0x000f22000c1e1900 */
[----:B------:R-:W-:-:S03]  /*0660*/  @P3 LOP3.LUT R2, R2, R23, RZ, 0x3c, !PT ;  /* 0x0000001702023212 */ /* 0x000fc600078e3cff */
[----:B------:R-:W4:Y:S01]  /*0670*/  @P5 LDG.E R23, desc[UR4][R10.64+0x68] ;  /* 0x000068040a175981 */ /* 0x000f22000c1e1900 */
[----:B------:R-:W-:-:S03]  /*0680*/  @P4 LOP3.LUT R4, R4, R25, RZ, 0x3c, !PT ;  /* 0x0000001904044212 */ /* 0x000fc600078e3cff */
        /* <DEDUP_REMOVED lines=21> */
[----:B------:R-:W-:Y:S02]  /*07e0*/  @P6 LOP3.LUT R4, R4, R27, RZ, 0x3c, !PT ;  /* 0x0000001b04046212 */ /* 0x000fe400078e3cff */
[----:B------:R-:W-:Y:S02]  /*07f0*/  @P6 LOP3.LUT R2, R2, R21, RZ, 0x3c, !PT ;  /* 0x0000001502026212 */ /* 0x000fe400078e3cff */
[----:B------:R-:W-:Y:S02]  /*0800*/  @P0 LOP3.LUT R4, R4, R23, RZ, 0x3c, !PT ;  /* 0x0000001704040212 */ /* 0x000fe400078e3cff */
[----:B------:R-:W-:Y:S02]  /*0810*/  @P0 LOP3.LUT R2, R2, R25, RZ, 0x3c, !PT ;  /* 0x0000001902020212 */ /* 0x000fe400078e3cff */
[----:B--2---:R-:W-:Y:S02]  /*0820*/  @P6 LOP3.LUT R5, R5, R18, RZ, 0x3c, !PT ;  /* 0x0000001205056212 */ /* 0x004fe400078e3cff */
[----:B---3--:R-:W-:-:S02]  /*0830*/  @P6 LOP3.LUT R3, R3, R20, RZ, 0x3c, !PT ;  /* 0x0000001403036212 */ /* 0x008fc400078e3cff */
        /* <DEDUP_REMOVED lines=31> */
[----:B------:R-:W-:Y:S02]  /*0a30*/  LOP3.LUT P0, RZ, R24, 0x8000, RZ, 0xc0, !PT ;  /* 0x0000800018ff7812 */ /* 0x000fe4000780c0ff */
[----:B----4-:R-:W-:Y:S01]  /*0a40*/  @P5 LOP3.LUT R15, R15, R26, RZ, 0x3c, !PT ;  /* 0x0000001a0f0f5212 */ /* 0x010fe200078e3cff */
[----:B------:R-:W4:Y:S04]  /*0a50*/  @P3 LDG.E R24, desc[UR4][R10.64+0xe4] ;  /* 0x0000e4040a183981 */ /* 0x000f28000c1e1900 */
[----:B------:R-:W2:Y:S01]  /*0a60*/  @P6 LDG.E R26, desc[UR4][R10.64+0x118] ;  /* 0x000118040a1a6981 */ /* 0x000ea2000c1e1900 */
        /* <DEDUP_REMOVED lines=8> */
[----:B---3--:R-:W-:-:S03]  /*0af0*/  @P2 LOP3.LUT R3, R3, R22, RZ, 0x3c, !PT ;  /* 0x0000001603032212 */ /* 0x008fc600078e3cff */
[----:B------:R-:W3:Y:S01]  /*0b00*/  @P4 LDG.E R22, desc[UR4][R10.64+0x100] ;  /* 0x000100040a164981 */ /* 0x000ee2000c1e1900 */
[----:B--2---:R-:W-:-:S03]  /*0b10*/  @P6 LOP3.LUT R15, R15, R26, RZ, 0x3c, !PT ;  /* 0x0000001a0f0f6212 */ /* 0x004fc600078e3cff */
[----:B------:R-:W2:Y:S01]  /*0b20*/  @P0 LDG.E R26, desc[UR4][R10.64+0x12c] ;  /* 0x00012c040a1a0981 */ /* 0x000ea2000c1e1900 */
[----:B----4-:R-:W-:-:S03]  /*0b30*/  @P2 LOP3.LUT R2, R2, R23, RZ, 0x3c, !PT ;  /* 0x0000001702022212 */ /* 0x010fc600078e3cff */
[----:B------:R-:W4:Y:S01]  /*0b40*/  @P4 LDG.E R23, desc[UR4][R10.64+0xfc] ;  /* 0x0000fc040a174981 */ /* 0x000f22000c1e1900 */
[----:B------:R-:W-:-:S03]  /*0b50*/  @P2 LOP3.LUT R5, R5, R20, RZ, 0x3c, !PT ;  /* 0x0000001405052212 */ /* 0x000fc600078e3cff */
[----:B------:R-:W4:Y:S01]  /*0b60*/  @P4 LDG.E R20, desc[UR4][R10.64+0xf8] ;  /* 0x0000f8040a144981 */ /* 0x000f22000c1e1900 */
[----:B------:R-:W-:Y:S02]  /*0b70*/  @P3 LOP3.LUT R2, R2, R27, RZ, 0x3c, !PT ;  /* 0x0000001b02023212 */ /* 0x000fe400078e3cff */
[----:B------:R-:W-:Y:S01]  /*0b80*/  @P3 LOP3.LUT R4, R4, R25, RZ, 0x3c, !PT ;  /* 0x0000001904043212 */ /* 0x000fe200078e3cff */
[----:B------:R-:W4:Y:S01]  /*0b90*/  @P5 LDG.E R27, desc[UR4][R10.64+0x110] ;  /* 0x000110040a1b5981 */ /* 0x000f22000c1e1900 */
[----:B------:R-:W-:-:S03]  /*0ba0*/  @P3 LOP3.LUT R5, R5, R24, RZ, 0x3c, !PT ;  /* 0x0000001805053212 */ /* 0x000fc600078e3cff */
[----:B------:R-:W4:Y:S04]  /*0bb0*/  @P5 LDG.E R25, desc[UR4][R10.64+0x108] ;  /* 0x000108040a195981 */ /* 0x000f28000c1e1900 */
        /* <DEDUP_REMOVED lines=19> */
[----:B------:R-:W-:-:S05]  /*0cf0*/  VIADD R19, R19, 0x10 ;  /* 0x0000001013137836 */ /* 0x000fca0000000000 */
[----:B------:R-:W-:Y:S02]  /*0d00*/  ISETP.NE.AND P1, PT, R19, 0x20, PT ;  /* 0x000000201300780c */ /* 0x000fe40003f25270 */
[----:B------:R-:W-:Y:S02]  /*0d10*/  @P5 LOP3.LUT R3, R3, R18, RZ, 0x3c, !PT ;  /* 0x0000001203035212 */ /* 0x000fe400078e3cff */
[----:B------:R-:W-:Y:S02]  /*0d20*/  @P6 LOP3.LUT R4, R4, R21, RZ, 0x3c, !PT ;  /* 0x0000001504046212 */ /* 0x000fe400078e3cff */
[----:B---3--:R-:W-:-:S04]  /*0d30*/  @P6 LOP3.LUT R3, R3, R22, RZ, 0x3c, !PT ;  /* 0x0000001603036212 */ /* 0x008fc800078e3cff */
[----:B--2---:R-:W-:Y:S02]  /*0d40*/  @P0 LOP3.LUT R3, R3, R26, RZ, 0x3c, !PT ;  /* 0x0000001a03030212 */ /* 0x004fe400078e3cff */
[----:B----4-:R-:W-:Y:S02]  /*0d50*/  @P6 LOP3.LUT R2, R2, R23, RZ, 0x3c, !PT ;  /* 0x0000001702026212 */ /* 0x010fe400078e3cff */
[----:B------:R-:W-:Y:S02]  /*0d60*/  @P6 LOP3.LUT R5, R5, R20, RZ, 0x3c, !PT ;  /* 0x0000001405056212 */ /* 0x000fe400078e3cff */
[----:B------:R-:W-:Y:S02]  /*0d70*/  @P0 LOP3.LUT R2, R2, R27, RZ, 0x3c, !PT ;  /* 0x0000001b02020212 */ /* 0x000fe400078e3cff */
[----:B------:R-:W-:Y:S02]  /*0d80*/  @P0 LOP3.LUT R4, R4, R25, RZ, 0x3c, !PT ;  /* 0x0000001904040212 */ /* 0x000fe400078e3cff */
[----:B------:R-:W-:Y:S01]  /*0d90*/  @P0 LOP3.LUT R5, R5, R24, RZ, 0x3c, !PT ;  /* 0x0000001805050212 */ /* 0x000fe200078e3cff */
[----:B------:R-:W-:Y:S06]  /*0da0*/  @P1 BRA `(.L_x_168) ;  /* 0xfffffff400481947 */ /* 0x000fec000383ffff */
[----:B------:R-:W-:-:S05]  /*0db0*/  VIADD R17, R17, 0x1 ;  /* 0x0000000111117836 */ /* 0x000fca0000000000 */
[----:B------:R-:W-:-:S13]  /*0dc0*/  ISETP.NE.AND P0, PT, R17, 0x5, PT ;  /* 0x000000051100780c */ /* 0x000fda0003f05270 */
[----:B------:R-:W-:Y:S05]  /*0dd0*/  @P0 BRA `(.L_x_169) ;  /* 0xfffffff400300947 */ /* 0x000fea000383ffff */
[----:B------:R1:W-:Y:S01]  /*0de0*/  STG.E.64 desc[UR4][R6.64+0x8], R4 ;  /* 0x0000080406007986 */ /* 0x0003e2000c101b04 */
[----:B------:R-:W-:Y:S01]  /*0df0*/  VIADD R14, R14, 0x1 ;  /* 0x000000010e0e7836 */ /* 0x000fe20000000000 */
[----:B------:R-:W-:Y:S02]  /*0e00*/  LOP3.LUT R11, R13, 0x3, RZ, 0xc0, !PT ;  /* 0x000000030d0b7812 */ /* 0x000fe400078ec0ff */
[----:B------:R1:W-:Y:S02]  /*0e10*/  STG.E.64 desc[UR4][R6.64+0x10], R2 ;  /* 0x0000100206007986 */ /* 0x0003e4000c101b04 */
[----:B------:R-:W-:Y:S02]  /*0e20*/  ISETP.GE.U32.AND P0, PT, R14, R11, PT ;  /* 0x0000000b0e00720c */ /* 0x000fe40003f06070 */
[----:B------:R1:W-:Y:S11]  /*0e30*/  STG.E desc[UR4][R6.64+0x4], R15 ;  /* 0x0000040f06007986 */ /* 0x0003f6000c101904 */
[----:B------:R-:W-:Y:S05]  /*0e40*/  @!P0 BRA `(.L_x_170) ;  /* 0xfffffff400048947 */ /* 0x000fea000383ffff */
.L_x_167:
[----:B------:R-:W-:Y:S05]  /*0e50*/  BSYNC.RECONVERGENT B1 ;  /* 0x0000000000017941 */ /* 0x000fea0003800200 */
.L_x_166:
[C---:B------:R-:W-:Y:S01]  /*0e60*/  ISETP.GT.U32.AND P0, PT, R13.reuse, 0x3, PT ;  /* 0x000000030d00780c */ /* 0x040fe20003f04070 */
[----:B------:R-:W-:Y:S01]  /*0e70*/  VIADD R12, R12, 0x1 ;  /* 0x000000010c0c7836 */ /* 0x000fe20000000000 */
[--C-:B------:R-:W-:Y:S02]  /*0e80*/  SHF.R.U64 R13, R13, 0x2, R0.reuse ;  /* 0x000000020d0d7819 */ /* 0x100fe40000001200 */
[----:B------:R-:W-:Y:S02]  /*0e90*/  ISETP.GT.U32.AND.EX P0, PT, R0, RZ, PT, P0 ;  /* 0x000000ff0000720c */ /* 0x000fe40003f04100 */
[----:B------:R-:W-:-:S11]  /*0ea0*/  SHF.R.U32.HI R0, RZ, 0x2, R0 ;  /* 0x00000002ff007819 */ /* 0x000fd60000011600 */
[----:B------:R-:W-:Y:S05]  /*0eb0*/  @P0 BRA `(.L_x_171) ;  /* 0xfffffff000c80947 */ /* 0x000fea000383ffff */
.L_x_165:
[----:B------:R-:W-:Y:S05]  /*0ec0*/  BSYNC.RECONVERGENT B0 ;  /* 0x0000000000007941 */ /* 0x000fea0003800200 */
.L_x_164:
[----:B------:R-:W-:Y:S04]  /*0ed0*/  STG.E.64 desc[UR4][R6.64+0x18], RZ ;  /* 0x000018ff06007986 */ /* 0x000fe8000c101b04 */
[----:B------:R-:W-:Y:S04]  /*0ee0*/  STG.E desc[UR4][R6.64+0x20], RZ ;  /* 0x000020ff06007986 */ /* 0x000fe8000c101904 */
[----:B------:R-:W-:Y:S01]  /*0ef0*/  STG.E.64 desc[UR4][R6.64+0x28], RZ ;  /* 0x000028ff06007986 */ /* 0x000fe2000c101b04 */
[----:B------:R-:W-:Y:S05]  /*0f00*/  EXIT ;  /* 0x000000000000794d */ /* 0x000fea0003800000 */
.L_x_172:
        /* <DEDUP_REMOVED lines=15> */
.L_x_240:


//--------------------- .text._Z16add_constant_rowfiiPfS_ --------------------------
	.section	.text._Z16add_constant_rowfiiPfS_,"ax",@progbits
	.align	128
        .global         _Z16add_constant_rowfiiPfS_
        .type           _Z16add_constant_rowfiiPfS_,@function
        .size           _Z16add_constant_rowfiiPfS_,(.L_x_241 - _Z16add_constant_rowfiiPfS_)
        .other          _Z16add_constant_rowfiiPfS_,@"STO_CUDA_ENTRY STV_DEFAULT"
_Z16add_constant_rowfiiPfS_:
.text._Z16add_constant_rowfiiPfS_:
        /* <DEDUP_REMOVED lines=10> */
[----:B------:R-:W2:Y:S01]  /*00a0*/  LDCU.64 UR6, c[0x0][0x358] ;  /* 0x00006b00ff0677ac */ /* 0x000ea20008000a00 */
[----:B------:R-:W3:Y:S01]  /*00b0*/  LDCU UR8, c[0x0][0x384] ;  /* 0x00007080ff0877ac */ /* 0x000ee20008000800 */
[----:B------:R-:W4:Y:S01]  /*00c0*/  LDCU UR5, c[0x0][0x388] ;  /* 0x00007100ff0577ac */ /* 0x000f220008000800 */
[----:B-1----:R-:W-:-:S07]  /*00d0*/  IMAD R9, R9, UR4, RZ ;  /* 0x0000000409097c24 */ /* 0x002fce000f8e02ff */
.L_x_173:
[----:B----4-:R-:W-:Y:S01]  /*00e0*/  ISETP.GE.AND P0, PT, R0, UR5, PT ;  /* 0x0000000500007c0c */ /* 0x010fe2000bf06270 */
[----:B-1----:R-:W1:-:S12]  /*00f0*/  LDCU UR4, c[0x0][0x380] ;  /* 0x00007000ff0477ac */ /* 0x002e580008000800 */
[----:B------:R-:W4:Y:S01]  /*0100*/  @P0 LDC.64 R2, c[0x0][0x390] ;  /* 0x0000e400ff020b82 */ /* 0x000f220000000a00 */
[----:B------:R-:W-:Y:S02]  /*0110*/  @P0 IADD3 R5, PT, PT, R0, -UR5, RZ ;  /* 0x8000000500050c10 */ /* 0x000fe4000fffe0ff */
[----:B-1----:R-:W-:-:S03]  /*0120*/  MOV R11, UR4 ;  /* 0x00000004000b7c02 */ /* 0x002fc60008000f00 */
[----:B----4-:R-:W-:-:S05]  /*0130*/  @P0 IMAD.WIDE R2, R5, 0x4, R2 ;  /* 0x0000000405020825 */ /* 0x010fca00078e0202 */
[----:B--2---:R-:W2:Y:S01]  /*0140*/  @P0 LDG.E R11, desc[UR6][R2.64] ;  /* 0x00000006020b0981 */ /* 0x004ea2000c1e1900 */
[----:B0-----:R-:W-:Y:S01]  /*0150*/  IMAD.WIDE R4, R0, 0x4, R6 ;  /* 0x0000000400047825 */ /* 0x001fe200078e0206 */
[----:B------:R-:W-:-:S04]  /*0160*/  IADD3 R0, PT, PT, R9, R0, RZ ;  /* 0x0000000009007210 */ /* 0x000fc80007ffe0ff */
[----:B---3--:R-:W-:Y:S01]  /*0170*/  ISETP.GE.AND P0, PT, R0, UR8, PT ;  /* 0x0000000800007c0c */ /* 0x008fe2000bf06270 */
[----:B--2---:R1:W-:-:S12]  /*0180*/  STG.E desc[UR6][R4.64], R11 ;  /* 0x0000000b04007986 */ /* 0x0043d8000c101906 */
[----:B------:R-:W-:Y:S05]  /*0190*/  @!P0 BRA `(.L_x_173) ;  /* 0xfffffffc00d08947 */ /* 0x000fea000383ffff */
[----:B------:R-:W-:Y:S05]  /*01a0*/  EXIT ;  /* 0x000000000000794d */ /* 0x000fea0003800000 */
.L_x_174:
        /* <DEDUP_REMOVED lines=13> */
.L_x_241:


//--------------------- .text._Z17inplace_transposeiiiPf --------------------------
	.section	.text._Z17inplace_transposeiiiPf,"ax",@progbits
	.align	128
        .global         _Z17inplace_transposeiiiPf
        .type           _Z17inplace_transposeiiiPf,@function
        .size           _Z17inplace_transposeiiiPf,(.L_x_242 - _Z17inplace_transposeiiiPf)
        .other          _Z17inplace_transposeiiiPf,@"STO_CUDA_ENTRY STV_DEFAULT"
_Z17inplace_transposeiiiPf:
.text._Z17inplace_transposeiiiPf:
        /* <DEDUP_REMOVED lines=17> */
[----:B------:R-:W-:Y:S01]  /*0110*/  VIMNMX R7, PT, PT, R4, UR6, !PT ;  /* 0x0000000604077c48 */ /* 0x000fe2000ffe0100 */
[----:B------:R-:W2:Y:S01]  /*0120*/  LDCU UR6, c[0x0][0x384] ;  /* 0x00007080ff0677ac */ /* 0x000ea20008000800 */
[----:B------:R-:W-:-:S04]  /*0130*/  SEL R6, RZ, 0x1, P0 ;  /* 0x00000001ff067807 */ /* 0x000fc80000000000 */
[----:B------:R-:W-:Y:S01]  /*0140*/  IADD3 R7, PT, PT, R7, -R4, -R6 ;  /* 0x8000000407077210 */ /* 0x000fe20007ffe806 */
[----:B0-----:R-:W0:Y:S02]  /*0150*/  MUFU.RCP R8, R8 ;  /* 0x0000000800087308 */ /* 0x001e240000001000 */
[----:B0-----:R-:W-:-:S06]  /*0160*/  VIADD R2, R8, 0xffffffe ;  /* 0x0ffffffe08027836 */ /* 0x001fcc0000000000 */
[----:B------:R0:W3:Y:S02]  /*0170*/  F2I.FTZ.U32.TRUNC.NTZ R3, R2 ;  /* 0x0000000200037305 */ /* 0x0000e4000021f000 */
[----:B0-----:R-:W-:Y:S02]  /*0180*/  IMAD.MOV.U32 R2, RZ, RZ, RZ ;  /* 0x000000ffff027224 */ /* 0x001fe400078e00ff */
[----:B---3--:R-:W-:-:S04]  /*0190*/  IMAD R9, R9, R3, RZ ;  /* 0x0000000309097224 */ /* 0x008fc800078e02ff */
[----:B------:R-:W-:-:S06]  /*01a0*/  IMAD.HI.U32 R8, R3, R9, R2 ;  /* 0x0000000903087227 */ /* 0x000fcc00078e0002 */
[----:B------:R-:W-:-:S04]  /*01b0*/  IMAD.HI.U32 R3, R8, R7, RZ ;  /* 0x0000000708037227 */ /* 0x000fc800078e00ff */
[----:B------:R-:W-:-:S04]  /*01c0*/  IMAD.MOV R2, RZ, RZ, -R3 ;  /* 0x000000ffff027224 */ /* 0x000fc800078e0a03 */
[----:B------:R-:W-:-:S05]  /*01d0*/  IMAD R7, R0, R2, R7 ;  /* 0x0000000200077224 */ /* 0x000fca00078e0207 */
[----:B------:R-:W-:-:S13]  /*01e0*/  ISETP.GE.U32.AND P0, PT, R7, R0, PT ;  /* 0x000000000700720c */ /* 0x000fda0003f06070 */
[----:B------:R-:W-:Y:S01]  /*01f0*/  @P0 IADD3 R7, PT, PT, -R0, R7, RZ ;  /* 0x0000000700070210 */ /* 0x000fe20007ffe1ff */
[----:B------:R-:W-:-:S03]  /*0200*/  @P0 VIADD R3, R3, 0x1 ;  /* 0x0000000103030836 */ /* 0x000fc60000000000 */
[----:B------:R-:W-:-:S13]  /*0210*/  ISETP.GE.U32.AND P1, PT, R7, R0, PT ;  /* 0x000000000700720c */ /* 0x000fda0003f26070 */
[----:B------:R-:W-:Y:S01]  /*0220*/  @P1 VIADD R3, R3, 0x1 ;  /* 0x0000000103031836 */ /* 0x000fe20000000000 */
[----:B------:R-:W-:-:S04]  /*0230*/  @!P2 LOP3.LUT R3, RZ, R0, RZ, 0x33, !PT ;  /* 0x00000000ff03a212 */ /* 0x000fc800078e33ff */
[----:B------:R-:W-:-:S04]  /*0240*/  IADD3 R7, PT, PT, R6, R3, RZ ;  /* 0x0000000306077210 */ /* 0x000fc80007ffe0ff */
[C---:B------:R-:W-:Y:S02]  /*0250*/  LOP3.LUT R2, R7.reuse, 0x3, RZ, 0xc0, !PT ;  /* 0x0000000307027812 */ /* 0x040fe400078ec0ff */
[----:B------:R-:W-:Y:S02]  /*0260*/  ISETP.GE.U32.AND P0, PT, R7, 0x3, PT ;  /* 0x000000030700780c */ /* 0x000fe40003f06070 */
[----:B------:R-:W-:-:S13]  /*0270*/  ISETP.NE.AND P1, PT, R2, 0x3, PT ;  /* 0x000000030200780c */ /* 0x000fda0003f25270 */
[----:B-12---:R-:W-:Y:S05]  /*0280*/  @!P1 BRA `(.L_x_176) ;  /* 0x0000000000b09947 */ /* 0x006fea0003800000 */
[----:B------:R-:W0:Y:S01]  /*0290*/  LDC R13, c[0x0][0x388] ;  /* 0x0000e200ff0d7b82 */ /* 0x000e220000000800 */
[----:B------:R-:W-:-:S04]  /*02a0*/  IADD3 R7, PT, PT, R7, 0x1, RZ ;  /* 0x0000000107077810 */ /* 0x000fc80007ffe0ff */
[----:B------:R-:W-:-:S03]  /*02b0*/  LOP3.LUT R10, R7, 0x3, RZ, 0xc0, !PT ;  /* 0x00000003070a7812 */ /* 0x000fc600078ec0ff */
[----:B------:R-:W1:Y:S02]  /*02c0*/  LDC R6, c[0x0][0x388] ;  /* 0x0000e200ff067b82 */ /* 0x000e640000000800 */
[----:B------:R-:W-:-:S06]  /*02d0*/  IMAD.MOV R12, RZ, RZ, -R10 ;  /* 0x000000ffff0c7224 */ /* 0x000fcc00078e0a0a */
[----:B------:R-:W2:Y:S01]  /*02e0*/  LDC.64 R2, c[0x0][0x390] ;  /* 0x0000e400ff027b82 */ /* 0x000ea20000000a00 */
[-C--:B0-----:R-:W-:Y:S02]  /*02f0*/  IABS R4, R13.reuse ;  /* 0x0000000d00047213 */ /* 0x081fe40000000000 */
[----:B------:R-:W-:Y:S02]  /*0300*/  ISETP.NE.AND P1, PT, R13, RZ, PT ;  /* 0x000000ff0d00720c */ /* 0x000fe40003f25270 */
[----:B------:R-:W0:Y:S01]  /*0310*/  I2F.RP R11, R4 ;  /* 0x00000004000b7306 */ /* 0x000e220000209400 */
[----:B------:R-:W-:-:S07]  /*0320*/  LOP3.LUT R13, RZ, R13, RZ, 0x33, !PT ;  /* 0x0000000dff0d7212 */ /* 0x000fce00078e33ff */
[----:B0-----:R-:W0:Y:S02]  /*0330*/  MUFU.RCP R11, R11 ;  /* 0x0000000b000b7308 */ /* 0x001e240000001000 */
[----:B0-----:R-:W-:-:S06]  /*0340*/  VIADD R8, R11, 0xffffffe ;  /* 0x0ffffffe0b087836 */ /* 0x001fcc0000000000 */
[----:B------:R0:W3:Y:S02]  /*0350*/  F2I.FTZ.U32.TRUNC.NTZ R9, R8 ;  /* 0x0000000800097305 */ /* 0x0000e4000021f000 */
[----:B0-----:R-:W-:Y:S02]  /*0360*/  IMAD.MOV.U32 R8, RZ, RZ, RZ ;  /* 0x000000ffff087224 */ /* 0x001fe400078e00ff */
[----:B---3--:R-:W-:-:S04]  /*0370*/  IMAD.MOV R15, RZ, RZ, -R9 ;  /* 0x000000ffff0f7224 */ /* 0x008fc800078e0a09 */
[----:B------:R-:W-:-:S04]  /*0380*/  IMAD R15, R15, R4, RZ ;  /* 0x000000040f0f7224 */ /* 0x000fc800078e02ff */
[----:B-12---:R-:W-:-:S07]  /*0390*/  IMAD.HI.U32 R7, R9, R15, R8 ;  /* 0x0000000f09077227 */ /* 0x006fce00078e0008 */
.L_x_177:
[----:B0-----:R-:W-:Y:S02]  /*03a0*/  IABS R10, R5 ;  /* 0x00000005000a7213 */ /* 0x001fe40000000000 */
[----:B------:R-:W-:-:S03]  /*03b0*/  IABS R14, R6 ;  /* 0x00000006000e7213 */ /* 0x000fc60000000000 */
[----:B------:R-:W-:-:S05]  /*03c0*/  IMAD.HI.U32 R8, R7, R10, RZ ;  /* 0x0000000a07087227 */ /* 0x000fca00078e00ff */
[----:B------:R-:W-:-:S05]  /*03d0*/  IADD3 R9, PT, PT, -R8, RZ, RZ ;  /* 0x000000ff08097210 */ /* 0x000fca0007ffe1ff */
[----:B------:R-:W-:-:S05]  /*03e0*/  IMAD R9, R14, R9, R10 ;  /* 0x000000090e097224 */ /* 0x000fca00078e020a */
[----:B------:R-:W-:-:S13]  /*03f0*/  ISETP.GT.U32.AND P3, PT, R4, R9, PT ;  /* 0x000000090400720c */ /* 0x000fda0003f64070 */
[----:B------:R-:W-:Y:S02]  /*0400*/  @!P3 IMAD.IADD R9, R9, 0x1, -R14 ;  /* 0x000000010909b824 */ /* 0x000fe400078e0a0e */
[----:B------:R-:W-:-:S03]  /*0410*/  @!P3 VIADD R8, R8, 0x1 ;  /* 0x000000010808b836 */ /* 0x000fc60000000000 */
[----:B------:R-:W-:Y:S02]  /*0420*/  ISETP.GE.U32.AND P2, PT, R9, R4, PT ;  /* 0x000000040900720c */ /* 0x000fe40003f46070 */
[----:B------:R-:W-:-:S04]  /*0430*/  LOP3.LUT R9, R5, R6, RZ, 0x3c, !PT ;  /* 0x0000000605097212 */ /* 0x000fc800078e3cff */
[----:B------:R-:W-:-:S07]  /*0440*/  ISETP.GE.AND P4, PT, R9, RZ, PT ;  /* 0x000000ff0900720c */ /* 0x000fce0003f86270 */
[----:B------:R-:W-:-:S06]  /*0450*/  @P2 IADD3 R8, PT, PT, R8, 0x1, RZ ;  /* 0x0000000108082810 */ /* 0x000fcc0007ffe0ff */
[----:B------:R-:W-:-:S05]  /*0460*/  @!P4 IMAD.MOV R8, RZ, RZ, -R8 ;  /* 0x000000ffff08c224 */ /* 0x000fca00078e0a08 */
[----:B------:R-:W-:-:S05]  /*0470*/  SEL R8, R13, R8, !P1 ;  /* 0x000000080d087207 */ /* 0x000fca0004800000 */
[----:B------:R-:W-:-:S04]  /*0480*/  IMAD.MOV R9, RZ, RZ, -R8 ;  /* 0x000000ffff097224 */ /* 0x000fc800078e0a08 */
[----:B------:R-:W-:-:S04]  /*0490*/  IMAD R9, R6, R9, R5 ;  /* 0x0000000906097224 */ /* 0x000fc800078e0205 */
[----:B------:R-:W-:-:S04]  /*04a0*/  IMAD R9, R9, UR6, R8 ;  /* 0x0000000609097c24 */ /* 0x000fc8000f8e0208 */
[----:B------:R-:W-:-:S04]  /*04b0*/  IMAD.WIDE R10, R9, 0x4, R2 ;  /* 0x00000004090a7825 */ /* 0x000fc800078e0202 */
[----:B------:R-:W-:Y:S01]  /*04c0*/  IMAD.WIDE R8, R5, 0x4, R2 ;  /* 0x0000000405087825 */ /* 0x000fe200078e0202 */
[----:B------:R-:W2:Y:S04]  /*04d0*/  LDG.E R17, desc[UR4][R10.64] ;  /* 0x000000040a117981 */ /* 0x000ea8000c1e1900 */
[----:B------:R-:W3:Y:S01]  /*04e0*/  LDG.E R15, desc[UR4][R8.64] ;  /* 0x00000004080f7981 */ /* 0x000ee2000c1e1900 */
[----:B------:R-:W-:Y:S01]  /*04f0*/  IADD3 R12, PT, PT, R12, 0x1, RZ ;  /* 0x000000010c0c7810 */ /* 0x000fe20007ffe0ff */
[----:B------:R-:W-:-:S03]  /*0500*/  IMAD.IADD R5, R0, 0x1, R5 ;  /* 0x0000000100057824 */ /* 0x000fc600078e0205 */
[----:B------:R-:W-:Y:S01]  /*0510*/  ISETP.NE.AND P2, PT, R12, RZ, PT ;  /* 0x000000ff0c00720c */ /* 0x000fe20003f45270 */
[----:B--2---:R0:W-:Y:S04]  /*0520*/  STG.E desc[UR4][R8.64], R17 ;  /* 0x0000001108007986 */ /* 0x0041e8000c101904 */
[----:B---3--:R0:W-:Y:S08]  /*0530*/  STG.E desc[UR4][R10.64], R15 ;  /* 0x0000000f0a007986 */ /* 0x0081f0000c101904 */
[----:B------:R-:W-:Y:S05]  /*0540*/  @P2 BRA `(.L_x_177) ;  /* 0xfffffffc00942947 */ /* 0x000fea000383ffff */
.L_x_176:
[----:B------:R-:W-:Y:S05]  /*0550*/  BSYNC.RECONVERGENT B0 ;  /* 0x0000000000007941 */ /* 0x000fea0003800200 */
.L_x_175:
[----:B------:R-:W-:Y:S05]  /*0560*/  @!P0 EXIT ;  /* 0x000000000000894d */ /* 0x000fea0003800000 */
[----:B------:R-:W1:Y:S01]  /*0570*/  LDC R2, c[0x0][0x388] ;  /* 0x0000e200ff027b82 */ /* 0x000e620000000800 */
[----:B------:R-:W2:Y:S01]  /*0580*/  LDCU UR6, c[0x0][0x384] ;  /* 0x00007080ff0677ac */ /* 0x000ea20008000800 */
[----:B------:R-:W3:Y:S06]  /*0590*/  LDCU UR7, c[0x0][0x380] ;  /* 0x00007000ff0777ac */ /* 0x000eec0008000800 */
[----:B------:R-:W4:Y:S01]  /*05a0*/  LDC R14, c[0x0][0x388] ;  /* 0x0000e200ff0e7b82 */ /* 0x000f220000000800 */
[----:B-1----:R-:W-:-:S07]  /*05b0*/  IABS R13, R2 ;  /* 0x00000002000d7213 */ /* 0x002fce0000000000 */
[----:B------:R-:W1:Y:S01]  /*05c0*/  LDC.64 R2, c[0x0][0x390] ;  /* 0x0000e400ff027b82 */ /* 0x000e620000000a00 */
[----:B------:R-:W5:Y:S08]  /*05d0*/  I2F.RP R4, R13 ;  /* 0x0000000d00047306 */ /* 0x000f700000209400 */
[----:B-----5:R-:W5:Y:S02]  /*05e0*/  MUFU.RCP R4, R4 ;  /* 0x0000000400047308 */ /* 0x020f640000001000 */
[----:B-----5:R-:W-:-:S06]  /*05f0*/  VIADD R6, R4, 0xffffffe ;  /* 0x0ffffffe04067836 */ /* 0x020fcc0000000000 */
[----:B------:R5:W0:Y:S02]  /*0600*/  F2I.FTZ.U32.TRUNC.NTZ R7, R6 ;  /* 0x0000000600077305 */ /* 0x000a24000021f000 */
[----:B-----5:R-:W-:Y:S01]  /*0610*/  IMAD.MOV.U32 R6, RZ, RZ, RZ ;  /* 0x000000ffff067224 */ /* 0x020fe200078e00ff */
[----:B0-----:R-:W-:-:S05]  /*0620*/  IADD3 R8, PT, PT, RZ, -R7, RZ ;  /* 0x80000007ff087210 */ /* 0x001fca0007ffe0ff */
[----:B------:R-:W-:-:S04]  /*0630*/  IMAD R9, R8, R13, RZ ;  /* 0x0000000d08097224 */ /* 0x000fc800078e02ff */
[----:B-1234-:R-:W-:-:S07]  /*0640*/  IMAD.HI.U32 R12, R7, R9, R6 ;  /* 0x00000009070c7227 */ /* 0x01efce00078e0006 */
.L_x_178:
[----:B------:R-:W-:Y:S01]  /*0650*/  IABS R4, R5 ;  /* 0x0000000500047213 */ /* 0x000fe20000000000 */
[----:B0-----:R-:W-:Y:S01]  /*0660*/  IMAD.WIDE R10, R5, 0x4, R2 ;  /* 0x00000004050a7825 */ /* 0x001fe200078e0202 */
[-C--:B------:R-:W-:Y:S02]  /*0670*/  IABS R15, R14.reuse ;  /* 0x0000000e000f7213 */ /* 0x080fe40000000000 */
[----:B------:R-:W-:Y:S01]  /*0680*/  LOP3.LUT R16, RZ, R14, RZ, 0x33, !PT ;  /* 0x0000000eff107212 */ /* 0x000fe200078e33ff */
[----:B------:R-:W-:Y:S01]  /*0690*/  IMAD.HI.U32 R12, R12, R4, RZ ;  /* 0x000000040c0c7227 */ /* 0x000fe200078e00ff */
[----:B------:R-:W2:Y:S03]  /*06a0*/  LDG.E R21, desc[UR4][R10.64] ;  /* 0x000000040a157981 */ /* 0x000ea6000c1e1900 */
[----:B------:R-:W-:-:S04]  /*06b0*/  IMAD.MOV R6, RZ, RZ, -R12 ;  /* 0x000000ffff067224 */ /* 0x000fc800078e0a0c */
[----:B------:R-:W-:-:S05]  /*06c0*/  IMAD R4, R15, R6, R4 ;  /* 0x000000060f047224 */ /* 0x000fca00078e0204 */
[----:B------:R-:W-:-:S13]  /*06d0*/  ISETP.GT.U32.AND P1, PT, R13, R4, PT ;  /* 0x000000040d00720c */ /* 0x000fda0003f24070 */
[----:B------:R-:W-:Y:S01]  /*06e0*/  @!P1 IADD3 R4, PT, PT, R4, -R15, RZ ;  /* 0x8000000f04049210 */ /* 0x000fe20007ffe0ff */
[----:B------:R-:W-:-:S03]  /*06f0*/  @!P1 VIADD R12, R12, 0x1 ;  /* 0x000000010c0c9836 */ /* 0x000fc60000000000 */
[----:B------:R-:W-:Y:S02]  /*0700*/  ISETP.GE.U32.AND P0, PT, R4, R13, PT ;  /* 0x0000000d0400720c */ /* 0x000fe40003f06070 */
[----:B------:R-:W-:-:S04]  /*0710*/  LOP3.LUT R4, R5, R14, RZ, 0x3c, !PT ;  /* 0x0000000e05047212 */ /* 0x000fc800078e3cff */
[----:B------:R-:W-:-:S07]  /*0720*/  ISETP.GE.AND P2, PT, R4, RZ, PT ;  /* 0x000000ff0400720c */ /* 0x000fce0003f46270 */
[----:B------:R-:W-:Y:S02]  /*0730*/  @P0 IADD3 R12, PT, PT, R12, 0x1, RZ ;  /* 0x000000010c0c0810 */ /* 0x000fe40007ffe0ff */
[----:B------:R-:W-:-:S04]  /*0740*/  ISETP.NE.AND P0, PT, R14, RZ, PT ;  /* 0x000000ff0e00720c */ /* 0x000fc80003f05270 */
[----:B------:R-:W-:-:S05]  /*0750*/  @!P2 IMAD.MOV R12, RZ, RZ, -R12 ;  /* 0x000000ffff0ca224 */ /* 0x000fca00078e0a0c */
[----:B------:R-:W-:-:S04]  /*0760*/  SEL R12, R16, R12, !P0 ;  /* 0x0000000c100c7207 */ /* 0x000fc80004000000 */
[----:B------:R-:W-:-:S05]  /*0770*/  IADD3 R7, PT, PT, -R12, RZ, RZ ;  /* 0x000000ff0c077210 */ /* 0x000fca0007ffe1ff */
[----:B------:R-:W-:-:S04]  /*0780*/  IMAD R7, R14, R7, R5 ;  /* 0x000000070e077224 */ /* 0x000fc800078e0205 */
[----:B------:R-:W-:-:S04]  /*0790*/  IMAD R7, R7, UR6, R12 ;  /* 0x0000000607077c24 */ /* 0x000fc8000f8e020c */
[----:B------:R-:W-:-:S05]  /*07a0*/  IMAD.WIDE R8, R7, 0x4, R2 ;  /* 0x0000000407087825 */ /* 0x000fca00078e0202 */
[----:B------:R-:W3:Y:S01]  /*07b0*/  LDG.E R19, desc[UR4][R8.64] ;  /* 0x0000000408137981 */ /* 0x000ee2000c1e1900 */
[----:B------:R-:W0:Y:S08]  /*07c0*/  I2F.RP R4, R15 ;  /* 0x0000000f00047306 */ /* 0x000e300000209400 */
[----:B0-----:R-:W0:Y:S02]  /*07d0*/  MUFU.RCP R4, R4 ;  /* 0x0000000400047308 */ /* 0x001e240000001000 */
[----:B0-----:R-:W-:-:S06]  /*07e0*/  VIADD R13, R4, 0xffffffe ;  /* 0x0ffffffe040d7836 */ /* 0x001fcc0000000000 */
[----:B------:R-:W0:Y:S01]  /*07f0*/  F2I.FTZ.U32.TRUNC.NTZ R13, R13 ;  /* 0x0000000d000d7305 */ /* 0x000e22000021f000 */
[----:B------:R-:W-:Y:S02]  /*0800*/  HFMA2 R12, -RZ, RZ, 0, 0 ;  /* 0x00000000ff0c7431 */ /* 0x000fe400000001ff */
[----:B------:R-:W-:Y:S01]  /*0810*/  IMAD.IADD R17, R0, 0x1, R5 ;  /* 0x0000000100117824 */ /* 0x000fe200078e0205 */
[----:B0-----:R-:W-:-:S05]  /*0820*/  IADD3 R6, PT, PT, RZ, -R13, RZ ;  /* 0x8000000dff067210 */ /* 0x001fca0007ffe0ff */
[----:B------:R-:W-:Y:S01]  /*0830*/  IMAD R5, R6, R15, RZ ;  /* 0x0000000f06057224 */ /* 0x000fe200078e02ff */
[----:B------:R-:W-:-:S03]  /*0840*/  IABS R6, R17 ;  /* 0x0000001100067213 */ /* 0x000fc60000000000 */
[----:B------:R-:W-:-:S06]  /*0850*/  IMAD.HI.U32 R12, R13, R5, R12 ;  /* 0x000000050d0c7227 */ /* 0x000fcc00078e000c */
[----:B------:R-:W-:-:S04]  /*0860*/  IMAD.HI.U32 R4, R12, R6, RZ ;  /* 0x000000060c047227 */ /* 0x000fc800078e00ff */
[----:B------:R-:W-:Y:S01]  /*0870*/  IMAD.MOV R5, RZ, RZ, -R4 ;  /* 0x000000ffff057224 */ /* 0x000fe200078e0a04 */
[----:B------:R-:W-:-:S03]  /*0880*/  MOV R13, R15 ;  /* 0x0000000f000d7202 */ /* 0x000fc60000000f00 */
[----:B------:R-:W-:-:S05]  /*0890*/  IMAD R6, R15, R5, R6 ;  /* 0x000000050f067224 */ /* 0x000fca00078e0206 */
[----:B------:R-:W-:Y:S02]  /*08a0*/  ISETP.GT.U32.AND P2, PT, R13, R6, PT ;  /* 0x000000060d00720c */ /* 0x000fe40003f44070 */
[----:B------:R-:W-:-:S11]  /*08b0*/  LOP3.LUT R5, R17, R14, RZ, 0x3c, !PT ;  /* 0x0000000e11057212 */ /* 0x000fd600078e3cff */
[----:B------:R-:W-:-:S05]  /*08c0*/  @!P2 IMAD.IADD R6, R6, 0x1, -R15 ;  /* 0x000000010606a824 */ /* 0x000fca00078e0a0f */
[----:B------:R-:W-:Y:S02]  /*08d0*/  ISETP.GE.U32.AND P1, PT, R6, R13, PT ;  /* 0x0000000d0600720c */ /* 0x000fe40003f26070 */
[----:B------:R-:W-:Y:S02]  /*08e0*/  ISETP.GE.AND P3, PT, R5, RZ, PT ;  /* 0x000000ff0500720c */ /* 0x000fe40003f66270 */
[----:B------:R-:W-:-:S09]  /*08f0*/  @!P2 IADD3 R4, PT, PT, R4, 0x1, RZ ;  /* 0x000000010404a810 */ /* 0x000fd20007ffe0ff */
[----:B------:R-:W-:-:S05]  /*0900*/  @P1 VIADD R4, R4, 0x1 ;  /* 0x0000000104041836 */ /* 0x000fca0000000000 */
[----:B------:R-:W-:-:S04]  /*0910*/  @!P3 IADD3 R4, PT, PT, -R4, RZ, RZ ;  /* 0x000000ff0404b210 */ /* 0x000fc80007ffe1ff */
[----:B------:R-:W-:-:S05]  /*0920*/  SEL R4, R16, R4, !P0 ;  /* 0x0000000410047207 */ /* 0x000fca0004000000 */
[----:B------:R-:W-:-:S04]  /*0930*/  IMAD.MOV R5, RZ, RZ, -R4 ;  /* 0x000000ffff057224 */ /* 0x000fc800078e0a04 */
[----:B------:R-:W-:-:S04]  /*0940*/  IMAD R5, R14, R5, R17 ;  /* 0x000000050e057224 */ /* 0x000fc800078e0211 */
[----:B------:R-:W-:Y:S02]  /*0950*/  IMAD R5, R5, UR6, R4 ;  /* 0x0000000605057c24 */ /* 0x000fe4000f8e0204 */
[----:B------:R-:W-:-:S04]  /*0960*/  IMAD.WIDE R6, R17, 0x4, R2 ;  /* 0x0000000411067825 */ /* 0x000fc800078e0202 */
[----:B------:R-:W-:Y:S01]  /*0970*/  IMAD.WIDE R4, R5, 0x4, R2 ;  /* 0x0000000405047825 */ /* 0x000fe200078e0202 */
[----:B---3--:R-:W-:Y:S04]  /*0980*/  STG.E desc[UR4][R10.64], R19 ;  /* 0x000000130a007986 */ /* 0x008fe8000c101904 */
[----:B--2---:R0:W-:Y:S04]  /*0990*/  STG.E desc[UR4][R8.64], R21 ;  /* 0x0000001508007986 */ /* 0x0041e8000c101904 */
[----:B------:R-:W2:Y:S04]  /*09a0*/  LDG.E R23, desc[UR4][R4.64] ;  /* 0x0000000404177981 */ /* 0x000ea8000c1e1900 */
[----:B------:R-:W3:Y:S01]  /*09b0*/  LDG.E R25, desc[UR4][R6.64] ;  /* 0x0000000406197981 */ /* 0x000ee2000c1e1900 */
[----:B------:R-:W-:-:S04]  /*09c0*/  IADD3 R17, PT, PT, R0, R17, RZ ;  /* 0x0000001100117210 */ /* 0x000fc80007ffe0ff */
[----:B------:R-:W-:-:S05]  /*09d0*/  IABS R20, R17 ;  /* 0x0000001100147213 */ /* 0x000fca0000000000 */
[----:B------:R-:W-:-:S04]  /*09e0*/  IMAD.HI.U32 R18, R12, R20, RZ ;  /* 0x000000140c127227 */ /* 0x000fc800078e00ff */
[----:B------:R-:W-:-:S04]  /*09f0*/  IMAD.MOV R22, RZ, RZ, -R18 ;  /* 0x000000ffff167224 */ /* 0x000fc800078e0a12 */
[----:B------:R-:W-:-:S05]  /*0a00*/  IMAD R20, R15, R22, R20 ;  /* 0x000000160f147224 */ /* 0x000fca00078e0214 */
[----:B------:R-:W-:Y:S02]  /*0a10*/  ISETP.GT.U32.AND P2, PT, R13, R20, PT ;  /* 0x000000140d00720c */ /* 0x000fe40003f44070 */
[----:B0-----:R-:W-:-:S11]  /*0a20*/  LOP3.LUT R8, R17, R14, RZ, 0x3c, !PT ;  /* 0x0000000e11087212 */ /* 0x001fd600078e3cff */
[----:B------:R-:W-:-:S04]  /*0a30*/  @!P2 IADD3 R20, PT, PT, R20, -R15, RZ ;  /* 0x8000000f1414a210 */ /* 0x000fc80007ffe0ff */
[----:B------:R-:W-:Y:S02]  /*0a40*/  ISETP.GE.U32.AND P1, PT, R20, R13, PT ;  /* 0x0000000d1400720c */ /* 0x000fe40003f26070 */
[----:B------:R-:W-:Y:S01]  /*0a50*/  ISETP.GE.AND P3, PT, R8, RZ, PT ;  /* 0x000000ff0800720c */ /* 0x000fe20003f66270 */
[----:B------:R-:W-:-:S10]  /*0a60*/  @!P2 VIADD R18, R18, 0x1 ;  /* 0x000000011212a836 */ /* 0x000fd40000000000 */
[----:B------:R-:W-:-:S05]  /*0a70*/  @P1 IADD3 R18, PT, PT, R18, 0x1, RZ ;  /* 0x0000000112121810 */ /* 0x000fca0007ffe0ff */
[----:B------:R-:W-:-:S05]  /*0a80*/  @!P3 IMAD.MOV R18, RZ, RZ, -R18 ;  /* 0x000000ffff12b224 */ /* 0x000fca00078e0a12 */
[----:B------:R-:W-:-:S04]  /*0a90*/  SEL R18, R16, R18, !P0 ;  /* 0x0000001210127207 */ /* 0x000fc80004000000 */
[----:B------:R-:W-:-:S05]  /*0aa0*/  IADD3 R9, PT, PT, -R18, RZ, RZ ;  /* 0x000000ff12097210 */ /* 0x000fca0007ffe1ff */
[----:B------:R-:W-:-:S04]  /*0ab0*/  IMAD R9, R14, R9, R17 ;  /* 0x000000090e097224 */ /* 0x000fc800078e0211 */
[----:B------:R-:W-:-:S04]  /*0ac0*/  IMAD R9, R9, UR6, R18 ;  /* 0x0000000609097c24 */ /* 0x000fc8000f8e0212 */
[----:B------:R-:W-:-:S04]  /*0ad0*/  IMAD.WIDE R10, R9, 0x4, R2 ;  /* 0x00000004090a7825 */ /* 0x000fc800078e0202 */
[----:B------:R-:W-:Y:S01]  /*0ae0*/  IMAD.WIDE R8, R17, 0x4, R2 ;  /* 0x0000000411087825 */ /* 0x000fe200078e0202 */
[----:B--2---:R-:W-:Y:S04]  /*0af0*/  STG.E desc[UR4][R6.64], R23 ;  /* 0x0000001706007986 */ /* 0x004fe8000c101904 */
[----:B---3--:R0:W-:Y:S04]  /*0b00*/  STG.E desc[UR4][R4.64], R25 ;  /* 0x0000001904007986 */ /* 0x0081e8000c101904 */
[----:B------:R-:W2:Y:S04]  /*0b10*/  LDG.E R19, desc[UR4][R10.64] ;  /* 0x000000040a137981 */ /* 0x000ea8000c1e1900 */
[----:B------:R-:W3:Y:S01]  /*0b20*/  LDG.E R21, desc[UR4][R8.64] ;  /* 0x0000000408157981 */ /* 0x000ee2000c1e1900 */
[----:B------:R-:W-:-:S05]  /*0b30*/  IMAD.IADD R17, R0, 0x1, R17 ;  /* 0x0000000100117824 */ /* 0x000fca00078e0211 */
[----:B------:R-:W-:-:S05]  /*0b40*/  IABS R20, R17 ;  /* 0x0000001100147213 */ /* 0x000fca0000000000 */
[----:B------:R-:W-:-:S05]  /*0b50*/  IMAD.HI.U32 R18, R12, R20, RZ ;  /* 0x000000140c127227 */ /* 0x000fca00078e00ff */
[----:B------:R-:W-:-:S05]  /*0b60*/  IADD3 R22, PT, PT, -R18, RZ, RZ ;  /* 0x000000ff12167210 */ /* 0x000fca0007ffe1ff */
[----:B------:R-:W-:-:S05]  /*0b70*/  IMAD R20, R15, R22, R20 ;  /* 0x000000160f147224 */ /* 0x000fca00078e0214 */
[----:B------:R-:W-:Y:S02]  /*0b80*/  ISETP.GT.U32.AND P2, PT, R13, R20, PT ;  /* 0x000000140d00720c */ /* 0x000fe40003f44070 */
[----:B0-----:R-:W-:-:S11]  /*0b90*/  LOP3.LUT R4, R17, R14, RZ, 0x3c, !PT ;  /* 0x0000000e11047212 */ /* 0x001fd600078e3cff */
        /* <DEDUP_REMOVED lines=12> */
[----:B--2---:R0:W-:Y:S04]  /*0c60*/  STG.E desc[UR4][R8.64], R19 ;  /* 0x0000001308007986 */ /* 0x0041e8000c101904 */
[----:B---3--:R0:W-:Y:S04]  /*0c70*/  STG.E desc[UR4][R10.64], R21 ;  /* 0x000000150a007986 */ /* 0x0081e8000c101904 */
[----:B------:R-:W2:Y:S04]  /*0c80*/  LDG.E R25, desc[UR4][R22.64] ;  /* 0x0000000416197981 */ /* 0x000ea8000c1e1900 */
[----:B------:R-:W3:Y:S01]  /*0c90*/  LDG.E R15, desc[UR4][R6.64] ;  /* 0x00000004060f7981 */ /* 0x000ee2000c1e1900 */
[----:B------:R-:W-:-:S04]  /*0ca0*/  IADD3 R5, PT, PT, R0, R17, RZ ;  /* 0x0000001100057210 */ /* 0x000fc80007ffe0ff */
[----:B------:R-:W-:Y:S01]  /*0cb0*/  ISETP.GE.AND P0, PT, R5, UR7, PT ;  /* 0x0000000705007c0c */ /* 0x000fe2000bf06270 */
[----:B--2---:R0:W-:Y:S04]  /*0cc0*/  STG.E desc[UR4][R6.64], R25 ;  /* 0x0000001906007986 */ /* 0x0041e8000c101904 */
[----:B---3--:R0:W-:Y:S08]  /*0cd0*/  STG.E desc[UR4][R22.64], R15 ;  /* 0x0000000f16007986 */ /* 0x0081f0000c101904 */
[----:B------:R-:W-:Y:S05]  /*0ce0*/  @!P0 BRA `(.L_x_178) ;  /* 0xfffffff800588947 */ /* 0x000fea000383ffff */
[----:B------:R-:W-:Y:S05]  /*0cf0*/  EXIT ;  /* 0x000000000000794d */ /* 0x000fea0003800000 */
.L_x_179:
        /* <DEDUP_REMOVED lines=16> */
.L_x_242:


//--------------------- .text._Z9transposeiiPfS_  --------------------------
	.section	.text._Z9transposeiiPfS_,"ax",@progbits
	.align	128
        .global         _Z9transposeiiPfS_
        .type           _Z9transposeiiPfS_,@function
        .size           _Z9transposeiiPfS_,(.L_x_243 - _Z9transposeiiPfS_)
        .other          _Z9transposeiiPfS_,@"STO_CUDA_ENTRY STV_DEFAULT"
_Z9transposeiiPfS_:
.text._Z9transposeiiPfS_:
[----:B------:R-:W-:Y:S01]  /*0000*/  LDC R1, c[0x0][0x37c] ;  /* 0x0000df00ff017b82 */ /* 0x000fe20000000800 */
[----:B------:R-:W0:Y:S07]  /*0010*/  S2R R2, SR_TID.Y ;  /* 0x0000000000027919 */ /* 0x000e2e0000002200 */
[----:B------:R-:W1:Y:S01]  /*0020*/  LDC R0, c[0x0][0x360] ;  /* 0x0000d800ff007b82 */ /* 0x000e620000000800 */
[----:B------:R-:W2:Y:S01]  /*0030*/  LDCU.64 UR6, c[0x0][0x380] ;  /* 0x00007000ff0677ac */ /* 0x000ea20008000a00 */
[----:B------:R-:W1:Y:S06]  /*0040*/  S2R R3, SR_TID.X ;  /* 0x0000000000037919 */ /* 0x000e6c0000002100 */
[----:B------:R-:W0:Y:S08]  /*0050*/  S2UR UR5, SR_CTAID.Y ;  /* 0x00000000000579c3 */ /* 0x000e300000002600 */
[----:B------:R-:W0:Y:S08]  /*0060*/  LDC R7, c[0x0][0x364] ;  /* 0x0000d900ff077b82 */ /* 0x000e300000000800 */
[----:B------:R-:W1:Y:S01]  /*0070*/  S2UR UR4, SR_CTAID.X ;  /* 0x00000000000479c3 */ /* 0x000e620000002500 */
[----:B0-----:R-:W-:-:S05]  /*0080*/  IMAD R7, R7, UR5, R2 ;  /* 0x0000000507077c24 */ /* 0x001fca000f8e0202 */
[----:B--2---:R-:W-:Y:S01]  /*0090*/  ISETP.GE.AND P0, PT, R7, UR7, PT ;  /* 0x0000000707007c0c */ /* 0x004fe2000bf06270 */
[----:B-1----:R-:W-:-:S05]  /*00a0*/  IMAD R0, R0, UR4, R3 ;  /* 0x0000000400007c24 */ /* 0x002fca000f8e0203 */
[----:B------:R-:W-:-:S13]  /*00b0*/  ISETP.GE.OR P0, PT, R0, UR6, P0 ;  /* 0x0000000600007c0c */ /* 0x000fda0008706670 */
[----:B------:R-:W-:Y:S05]  /*00c0*/  @P0 EXIT ;  /* 0x000000000000094d */ /* 0x000fea0003800000 */
[----:B------:R-:W0:Y:S01]  /*00d0*/  LDC.64 R2, c[0x0][0x388] ;  /* 0x0000e200ff027b82 */ /* 0x000e220000000a00 */
[----:B------:R-:W1:Y:S01]  /*00e0*/  LDCU.64 UR4, c[0x0][0x358] ;  /* 0x00006b00ff0477ac */ /* 0x000e620008000a00 */
[----:B------:R-:W-:-:S04]  /*00f0*/  IMAD R5, R0, UR7, R7 ;  /* 0x0000000700057c24 */ /* 0x000fc8000f8e0207 */
[----:B0-----:R-:W-:Y:S02]  /*0100*/  IMAD.WIDE R2, R5, 0x4, R2 ;  /* 0x0000000405027825 */ /* 0x001fe400078e0202 */
[----:B------:R-:W0:Y:S04]  /*0110*/  LDC.64 R4, c[0x0][0x390] ;  /* 0x0000e400ff047b82 */ /* 0x000e280000000a00 */
[----:B-1----:R-:W2:Y:S01]  /*0120*/  LDG.E R3, desc[UR4][R2.64] ;  /* 0x0000000402037981 */ /* 0x002ea2000c1e1900 */
[----:B------:R-:W-:-:S04]  /*0130*/  IMAD R7, R7, UR6, R0 ;  /* 0x0000000607077c24 */ /* 0x000fc8000f8e0200 */
[----:B0-----:R-:W-:-:S05]  /*0140*/  IMAD.WIDE R4, R7, 0x4, R4 ;  /* 0x0000000407047825 */ /* 0x001fca00078e0204 */
[----:B--2---:R-:W-:Y:S01]  /*0150*/  STG.E desc[UR4][R4.64], R3 ;  /* 0x0000000304007986 */ /* 0x004fe2000c101904 */
[----:B------:R-:W-:Y:S05]  /*0160*/  EXIT ;  /* 0x000000000000794d */ /* 0x000fea0003800000 */
.L_x_180:
        /* <DEDUP_REMOVED lines=9> */
.L_x_243:


//--------------------- .text._Z8multiplyiiPfiiS_iS_ --------------------------
	.section	.text._Z8multiplyiiPfiiS_iS_,"ax",@progbits
	.align	128
        .global         _Z8multiplyiiPfiiS_iS_
        .type           _Z8multiplyiiPfiiS_iS_,@function
        .size           _Z8multiplyiiPfiiS_iS_,(.L_x_244 - _Z8multiplyiiPfiiS_iS_)
        .other          _Z8multiplyiiPfiiS_iS_,@"STO_CUDA_ENTRY STV_DEFAULT"
_Z8multiplyiiPfiiS_iS_:
.text._Z8multiplyiiPfiiS_iS_:
[----:B------:R-:W-:Y:S01]  /*0000*/  LDC R1, c[0x0][0x37c] ;  /* 0x0000df00ff017b82 */ /* 0x000fe20000000800 */
[----:B------:R-:W0:Y:S07]  /*0010*/  S2R R4, SR_TID.Y ;  /* 0x0000000000047919 */ /* 0x000e2e0000002200 */
[----:B------:R-:W1:Y:S01]  /*0020*/  LDC R2, c[0x0][0x360] ;  /* 0x0000d800ff027b82 */ /* 0x000e620000000800 */
[----:B------:R-:W2:Y:S01]  /*0030*/  LDCU UR6, c[0x0][0x380] ;  /* 0x00007000ff0677ac */ /* 0x000ea20008000800 */
[----:B------:R-:W1:Y:S06]  /*0040*/  S2R R5, SR_TID.X ;  /* 0x0000000000057919 */ /* 0x000e6c0000002100 */
[----:B------:R-:W0:Y:S08]  /*0050*/  S2UR UR5, SR_CTAID.Y ;  /* 0x00000000000579c3 */ /* 0x000e300000002600 */
[----:B------:R-:W0:Y:S08]  /*0060*/  LDC R3, c[0x0][0x364] ;  /* 0x0000d900ff037b82 */ /* 0x000e300000000800 */
[----:B------:R-:W1:Y:S08]  /*0070*/  S2UR UR4, SR_CTAID.X ;  /* 0x00000000000479c3 */ /* 0x000e700000002500 */
[----:B------:R-:W3:Y:S01]  /*0080*/  LDC R0, c[0x0][0x394] ;  /* 0x0000e500ff007b82 */ /* 0x000ee20000000800 */
[----:B0-----:R-:W-:-:S02]  /*0090*/  IMAD R3, R3, UR5, R4 ;  /* 0x0000000503037c24 */ /* 0x001fc4000f8e0204 */
[----:B-1----:R-:W-:-:S03]  /*00a0*/  IMAD R2, R2, UR4, R5 ;  /* 0x0000000402027c24 */ /* 0x002fc6000f8e0205 */
[----:B---3--:R-:W-:-:S04]  /*00b0*/  ISETP.GE.AND P0, PT, R3, R0, PT ;  /* 0x000000000300720c */ /* 0x008fc80003f06270 */
[----:B--2---:R-:W-:-:S13]  /*00c0*/  ISETP.GE.OR P0, PT, R2, UR6, P0 ;  /* 0x0000000602007c0c */ /* 0x004fda0008706670 */
[----:B------:R-:W-:Y:S05]  /*00d0*/  @P0 EXIT ;  /* 0x000000000000094d */ /* 0x000fea0003800000 */
[----:B------:R-:W0:Y:S01]  /*00e0*/  LDC R5, c[0x0][0x384] ;  /* 0x0000e100ff057b82 */ /* 0x000e220000000800 */
[----:B------:R-:W1:Y:S01]  /*00f0*/  LDCU.64 UR6, c[0x0][0x358] ;  /* 0x00006b00ff0677ac */ /* 0x000e620008000a00 */
[----:B------:R-:W-:Y:S01]  /*0100*/  HFMA2 R7, -RZ, RZ, 0, 0 ;  /* 0x00000000ff077431 */ /* 0x000fe200000001ff */
[----:B0-----:R-:W-:-:S13]  /*0110*/  ISETP.GE.AND P0, PT, R5, 0x1, PT ;  /* 0x000000010500780c */ /* 0x001fda0003f06270 */
[----:B-1----:R-:W-:Y:S05]  /*0120*/  @!P0 BRA `(.L_x_181) ;  /* 0x0000000800348947 */ /* 0x002fea0003800000 */
[C---:B------:R-:W-:Y:S01]  /*0130*/  ISETP.GE.U32.AND P1, PT, R5.reuse, 0x8, PT ;  /* 0x000000080500780c */ /* 0x040fe20003f26070 */
[----:B------:R-:W-:Y:S01]  /*0140*/  IMAD R6, R2, R5, RZ ;  /* 0x0000000502067224 */ /* 0x000fe200078e02ff */
[----:B------:R-:W-:Y:S02]  /*0150*/  LOP3.LUT R4, R5, 0x7, RZ, 0xc0, !PT ;  /* 0x0000000705047812 */ /* 0x000fe400078ec0ff */
[----:B------:R-:W-:Y:S02]  /*0160*/  MOV R7, RZ ;  /* 0x000000ff00077202 */ /* 0x000fe40000000f00 */
[----:B------:R-:W-:Y:S02]  /*0170*/  ISETP.NE.AND P0, PT, R4, RZ, PT ;  /* 0x000000ff0400720c */ /* 0x000fe40003f05270 */
[----:B------:R-:W-:-:S05]  /*0180*/  MOV R20, RZ ;  /* 0x000000ff00147202 */ /* 0x000fca0000000f00 */
[----:B------:R-:W-:Y:S06]  /*0190*/  @!P1 BRA `(.L_x_182) ;  /* 0x0000000400049947 */ /* 0x000fec0003800000 */
[----:B------:R-:W0:Y:S01]  /*01a0*/  LDCU.64 UR4, c[0x0][0x388] ;  /* 0x00007100ff0477ac */ /* 0x000e220008000a00 */
[----:B------:R-:W-:Y:S02]  /*01b0*/  LOP3.LUT R7, R5, 0x7ffffff8, RZ, 0xc0, !PT ;  /* 0x7ffffff805077812 */ /* 0x000fe400078ec0ff */
[----:B------:R-:W-:Y:S02]  /*01c0*/  MOV R20, RZ ;  /* 0x000000ff00147202 */ /* 0x000fe40000000f00 */
[----:B------:R-:W-:Y:S02]  /*01d0*/  MOV R10, R6 ;  /* 0x00000006000a7202 */ /* 0x000fe40000000f00 */
[----:B------:R-:W-:Y:S02]  /*01e0*/  MOV R9, R3 ;  /* 0x0000000300097202 */ /* 0x000fe40000000f00 */
[----:B------:R-:W-:Y:S01]  /*01f0*/  IADD3 R8, PT, PT, -R7, RZ, RZ ;  /* 0x000000ff07087210 */ /* 0x000fe20007ffe1ff */
[----:B0-----:R-:W-:-:S04]  /*0200*/  UIADD3 UR4, UP0, UPT, UR4, 0x10, URZ ;  /* 0x0000001004047890 */ /* 0x001fc8000ff1e0ff */
[----:B------:R-:W-:-:S12]  /*0210*/  UIADD3.X UR5, UPT, UPT, URZ, UR5, URZ, UP0, !UPT ;  /* 0x00000005ff057290 */ /* 0x000fd800087fe4ff */
.L_x_183:
[----:B0-----:R-:W0:Y:S01]  /*0220*/  LDC.64 R28, c[0x0][0x398] ;  /* 0x0000e600ff1c7b82 */ /* 0x001e220000000a00 */
[----:B------:R-:W-:Y:S01]  /*0230*/  MOV R15, UR5 ;  /* 0x00000005000f7c02 */ /* 0x000fe20008000f00 */
[----:B------:R-:W-:-:S04]  /*0240*/  IMAD.U32 R14, RZ, RZ, UR4 ;  /* 0x00000004ff0e7e24 */ /* 0x000fc8000f8e00ff */
[----:B------:R-:W-:-:S05]  /*0250*/  IMAD.WIDE R14, R10, 0x4, R14 ;  /* 0x000000040a0e7825 */ /* 0x000fca00078e020e */
[----:B------:R-:W2:Y:S04]  /*0260*/  LDG.E R22, desc[UR6][R14.64+-0x10] ;  /* 0xfffff0060e167981 */ /* 0x000ea8000c1e1900 */
[----:B------:R-:W3:Y:S04]  /*0270*/  LDG.E R24, desc[UR6][R14.64+-0xc] ;  /* 0xfffff4060e187981 */ /* 0x000ee8000c1e1900 */
[----:B------:R-:W4:Y:S04]  /*0280*/  LDG.E R12, desc[UR6][R14.64+-0x8] ;  /* 0xfffff8060e0c7981 */ /* 0x000f28000c1e1900 */
[----:B------:R-:W5:Y:S01]  /*0290*/  LDG.E R25, desc[UR6][R14.64+-0x4] ;  /* 0xfffffc060e197981 */ /* 0x000f62000c1e1900 */
[----:B0-----:R-:W-:-:S03]  /*02a0*/  IMAD.WIDE R28, R9, 0x4, R28 ;  /* 0x00000004091c7825 */ /* 0x001fc600078e021c */
[----:B------:R-:W5:Y:S04]  /*02b0*/  LDG.E R27, desc[UR6][R14.64] ;  /* 0x000000060e1b7981 */ /* 0x000f68000c1e1900 */
[----:B------:R-:W2:Y:S01]  /*02c0*/  LDG.E R23, desc[UR6][R28.64] ;  /* 0x000000061c177981 */ /* 0x000ea2000c1e1900 */
[----:B------:R-:W-:-:S05]  /*02d0*/  IMAD.WIDE R18, R0, 0x4, R28 ;  /* 0x0000000400127825 */ /* 0x000fca00078e021c */
[----:B------:R-:W3:Y:S01]  /*02e0*/  LDG.E R11, desc[UR6][R18.64] ;  /* 0x00000006120b7981 */ /* 0x000ee2000c1e1900 */
[----:B------:R-:W-:-:S05]  /*02f0*/  IMAD.WIDE R16, R0, 0x4, R18 ;  /* 0x0000000400107825 */ /* 0x000fca00078e0212 */
[----:B------:R0:W4:Y:S02]  /*0300*/  LDG.E R13, desc[UR6][R16.64] ;  /* 0x00000006100d7981 */ /* 0x000124000c1e1900 */
[----:B0-----:R-:W-:-:S05]  /*0310*/  IMAD.WIDE R16, R0, 0x4, R16 ;  /* 0x0000000400107825 */ /* 0x001fca00078e0210 */
[----:B------:R0:W5:Y:S01]  /*0320*/  LDG.E R26, desc[UR6][R16.64] ;  /* 0x00000006101a7981 */ /* 0x000162000c1e1900 */
[----:B------:R-:W-:-:S05]  /*0330*/  IMAD.WIDE R18, R0, 0x4, R16 ;  /* 0x0000000400127825 */ /* 0x000fca00078e0210 */
[----:B------:R-:W5:Y:S01]  /*0340*/  LDG.E R28, desc[UR6][R18.64] ;  /* 0x00000006121c7981 */ /* 0x000f62000c1e1900 */
[----:B-1----:R-:W-:Y:S01]  /*0350*/  I2FP.F32.S32 R29, R20 ;  /* 0x00000014001d7245 */ /* 0x002fe20000201400 */
[----:B------:R-:W-:Y:S02]  /*0360*/  IMAD.WIDE R20, R0, 0x4, R18 ;  /* 0x0000000400147825 */ /* 0x000fe400078e0212 */
[----:B------:R-:W5:Y:S04]  /*0370*/  LDG.E R18, desc[UR6][R14.64+0x4] ;  /* 0x000004060e127981 */ /* 0x000f68000c1e1900 */
[----:B------:R-:W5:Y:S01]  /*0380*/  LDG.E R19, desc[UR6][R20.64] ;  /* 0x0000000614137981 */ /* 0x000f62000c1e1900 */
[----:B--2---:R-:W-:Y:S01]  /*0390*/  FFMA R29, R22, R23, R29 ;  /* 0x00000017161d7223 */ /* 0x004fe2000000001d */
[----:B------:R-:W-:-:S02]  /*03a0*/  IMAD.WIDE R22, R0, 0x4, R20 ;  /* 0x0000000400167825 */ /* 0x000fc400078e0214 */
[----:B------:R-:W2:Y:S04]  /*03b0*/  LDG.E R20, desc[UR6][R14.64+0x8] ;  /* 0x000008060e147981 */ /* 0x000ea8000c1e1900 */
[----:B------:R1:W2:Y:S04]  /*03c0*/  LDG.E R21, desc[UR6][R14.64+0xc] ;  /* 0x00000c060e157981 */ /* 0x0002a8000c1e1900 */
[----:B------:R5:W2:Y:S01]  /*03d0*/  LDG.E R15, desc[UR6][R22.64] ;  /* 0x00000006160f7981 */ /* 0x000aa2000c1e1900 */
[----:B0-----:R-:W-:-:S06]  /*03e0*/  IMAD.WIDE R16, R0, 0x4, R22 ;  /* 0x0000000400107825 */ /* 0x001fcc00078e0216 */
[----:B------:R-:W2:Y:S01]  /*03f0*/  LDG.E R16, desc[UR6][R16.64] ;  /* 0x0000000610107981 */ /* 0x000ea2000c1e1900 */
[----:B------:R-:W0:Y:S02]  /*0400*/  F2I.TRUNC.NTZ R29, R29 ;  /* 0x0000001d001d7305 */ /* 0x000e24000020f100 */
[----:B0-----:R-:W-:-:S05]  /*0410*/  I2FP.F32.S32 R29, R29 ;  /* 0x0000001d001d7245 */ /* 0x001fca0000201400 */
[----:B---3--:R-:W-:-:S06]  /*0420*/  FFMA R11, R24, R11, R29 ;  /* 0x0000000b180b7223 */ /* 0x008fcc000000001d */
[----:B------:R-:W0:Y:S02]  /*0430*/  F2I.TRUNC.NTZ R11, R11 ;  /* 0x0000000b000b7305 */ /* 0x000e24000020f100 */
[----:B0-----:R-:W-:-:S05]  /*0440*/  I2FP.F32.S32 R24, R11 ;  /* 0x0000000b00187245 */ /* 0x001fca0000201400 */
[----:B----4-:R-:W-:-:S06]  /*0450*/  FFMA R12, R12, R13, R24 ;  /* 0x0000000d0c0c7223 */ /* 0x010fcc0000000018 */
[----:B------:R-:W1:Y:S02]  /*0460*/  F2I.TRUNC.NTZ R12, R12 ;  /* 0x0000000c000c7305 */ /* 0x000e64000020f100 */
[----:B-1----:R-:W-:-:S05]  /*0470*/  I2FP.F32.S32 R14, R12 ;  /* 0x0000000c000e7245 */ /* 0x002fca0000201400 */
[----:B-----5:R-:W-:-:S06]  /*0480*/  FFMA R14, R25, R26, R14 ;  /* 0x0000001a190e7223 */ /* 0x020fcc000000000e */
[----:B------:R-:W0:Y:S02]  /*0490*/  F2I.TRUNC.NTZ R14, R14 ;  /* 0x0000000e000e7305 */ /* 0x000e24000020f100 */
[----:B0-----:R-:W-:-:S05]  /*04a0*/  I2FP.F32.S32 R22, R14 ;  /* 0x0000000e00167245 */ /* 0x001fca0000201400 */
[----:B------:R-:W-:-:S06]  /*04b0*/  FFMA R22, R27, R28, R22 ;  /* 0x0000001c1b167223 */ /* 0x000fcc0000000016 */
[----:B------:R-:W0:Y:S02]  /*04c0*/  F2I.TRUNC.NTZ R22, R22 ;  /* 0x0000001600167305 */ /* 0x000e24000020f100 */
[----:B0-----:R-:W-:-:S05]  /*04d0*/  I2FP.F32.S32 R13, R22 ;  /* 0x00000016000d7245 */ /* 0x001fca0000201400 */
[----:B------:R-:W-:-:S06]  /*04e0*/  FFMA R13, R18, R19, R13 ;  /* 0x00000013120d7223 */ /* 0x000fcc000000000d */
[----:B------:R-:W0:Y:S02]  /*04f0*/  F2I.TRUNC.NTZ R13, R13 ;  /* 0x0000000d000d7305 */ /* 0x000e24000020f100 */
[----:B0-----:R-:W-:Y:S02]  /*0500*/  I2FP.F32.S32 R11, R13 ;  /* 0x0000000d000b7245 */ /* 0x001fe40000201400 */
[----:B------:R-:W-:-:S04]  /*0510*/  IADD3 R8, PT, PT, R8, 0x8, RZ ;  /* 0x0000000808087810 */ /* 0x000fc80007ffe0ff */
[----:B------:R-:W-:Y:S02]  /*0520*/  ISETP.NE.AND P1, PT, R8, RZ, PT ;  /* 0x000000ff0800720c */ /* 0x000fe40003f25270 */
[----:B------:R-:W-:Y:S02]  /*0530*/  LEA R9, R0, R9, 0x3 ;  /* 0x0000000900097211 */ /* 0x000fe400078e18ff */
[----:B------:R-:W-:Y:S01]  /*0540*/  IADD3 R10, PT, PT, R10, 0x8, RZ ;  /* 0x000000080a0a7810 */ /* 0x000fe20007ffe0ff */
[----:B--2---:R-:W-:-:S06]  /*0550*/  FFMA R11, R20, R15, R11 ;  /* 0x0000000f140b7223 */ /* 0x004fcc000000000b */
[----:B------:R-:W0:Y:S02]  /*0560*/  F2I.TRUNC.NTZ R11, R11 ;  /* 0x0000000b000b7305 */ /* 0x000e24000020f100 */
[----:B0-----:R-:W-:-:S05]  /*0570*/  I2FP.F32.S32 R12, R11 ;  /* 0x0000000b000c7245 */ /* 0x001fca0000201400 */
[----:B------:R-:W-:-:S04]  /*0580*/  FFMA R12, R21, R16, R12 ;  /* 0x00000010150c7223 */ /* 0x000fc8000000000c */
[----:B------:R0:W1:Y:S01]  /*0590*/  F2I.TRUNC.NTZ R20, R12 ;  /* 0x0000000c00147305 */ /* 0x000062000020f100 */
[----:B------:R-:W-:Y:S05]  /*05a0*/  @P1 BRA `(.L_x_183) ;  /* 0xfffffffc001c1947 */ /* 0x000fea000383ffff */
.L_x_182:
[----:B------:R-:W-:Y:S05]  /*05b0*/  @!P0 BRA `(.L_x_184) ;  /* 0x00000004000c8947 */ /* 0x000fea0003800000 */
[----:B------:R-:W-:Y:S02]  /*05c0*/  ISETP.GE.U32.AND P0, PT, R4, 0x4, PT ;  /* 0x000000040400780c */ /* 0x000fe40003f06070 */
[----:B------:R-:W-:-:S04]  /*05d0*/  LOP3.LUT R18, R5, 0x3, RZ, 0xc0, !PT ;  /* 0x0000000305127812 */ /* 0x000fc800078ec0ff */
[----:B------:R-:W-:-:S07]  /*05e0*/  ISETP.NE.AND P1, PT, R18, RZ, PT ;  /* 0x000000ff1200720c */ /* 0x000fce0003f25270 */
[----:B------:R-:W-:Y:S06]  /*05f0*/  @!P0 BRA `(.L_x_185) ;  /* 0x0000000000788947 */ /* 0x000fec0003800000 */
[----:B------:R-:W2:Y:S01]  /*0600*/  LDC.64 R8, c[0x0][0x388] ;  /* 0x0000e200ff087b82 */ /* 0x000ea20000000a00 */
[----:B------:R-:W-:Y:S02]  /*0610*/  IMAD.IADD R11, R6, 0x1, R7 ;  /* 0x00000001060b7824 */ /* 0x000fe400078e0207 */
[----:B------:R-:W-:-:S05]  /*0620*/  IMAD R13, R7, R0, R3 ;  /* 0x00000000070d7224 */ /* 0x000fca00078e0203 */
[----:B------:R-:W3:Y:S01]  /*0630*/  LDC.64 R14, c[0x0][0x398] ;  /* 0x0000e600ff0e7b82 */ /* 0x000ee20000000a00 */
[----:B--2---:R-:W-:-:S05]  /*0640*/  IMAD.WIDE R8, R11, 0x4, R8 ;  /* 0x000000040b087825 */ /* 0x004fca00078e0208 */
[----:B------:R-:W2:Y:S01]  /*0650*/  LDG.E R4, desc[UR6][R8.64] ;  /* 0x0000000608047981 */ /* 0x000ea2000c1e1900 */
[----:B---3--:R-:W-:-:S03]  /*0660*/  IMAD.WIDE R14, R13, 0x4, R14 ;  /* 0x000000040d0e7825 */ /* 0x008fc600078e020e */
[----:B------:R-:W3:Y:S04]  /*0670*/  LDG.E R22, desc[UR6][R8.64+0x4] ;  /* 0x0000040608167981 */ /* 0x000ee8000c1e1900 */
[----:B------:R-:W2:Y:S01]  /*0680*/  LDG.E R19, desc[UR6][R14.64] ;  /* 0x000000060e137981 */ /* 0x000ea2000c1e1900 */
[----:B------:R-:W-:-:S03]  /*0690*/  IMAD.WIDE R16, R0, 0x4, R14 ;  /* 0x0000000400107825 */ /* 0x000fc600078e020e */
[----:B------:R-:W4:Y:S04]  /*06a0*/  LDG.E R24, desc[UR6][R8.64+0x8] ;  /* 0x0000080608187981 */ /* 0x000f28000c1e1900 */
[----:B------:R-:W3:Y:S01]  /*06b0*/  LDG.E R23, desc[UR6][R16.64] ;  /* 0x0000000610177981 */ /* 0x000ee2000c1e1900 */
[----:B------:R-:W-:-:S03]  /*06c0*/  IMAD.WIDE R10, R0, 0x4, R16 ;  /* 0x00000004000a7825 */ /* 0x000fc600078e0210 */
[----:B------:R5:W5:Y:S04]  /*06d0*/  LDG.E R26, desc[UR6][R8.64+0xc] ;  /* 0x00000c06081a7981 */ /* 0x000b68000c1e1900 */
[----:B------:R-:W4:Y:S01]  /*06e0*/  LDG.E R25, desc[UR6][R10.64] ;  /* 0x000000060a197981 */ /* 0x000f22000c1e1900 */
[----:B0-----:R-:W-:-:S06]  /*06f0*/  IMAD.WIDE R12, R0, 0x4, R10 ;  /* 0x00000004000c7825 */ /* 0x001fcc00078e020a */
[----:B------:R-:W5:Y:S01]  /*0700*/  LDG.E R13, desc[UR6][R12.64] ;  /* 0x000000060c0d7981 */ /* 0x000f62000c1e1900 */
[----:B-1----:R-:W-:Y:S02]  /*0710*/  I2FP.F32.S32 R21, R20 ;  /* 0x0000001400157245 */ /* 0x002fe40000201400 */
[----:B------:R-:W-:-:S03]  /*0720*/  IADD3 R7, PT, PT, R7, 0x4, RZ ;  /* 0x0000000407077810 */ /* 0x000fc60007ffe0ff */
[----:B--2---:R-:W-:-:S06]  /*0730*/  FFMA R4, R4, R19, R21 ;  /* 0x0000001304047223 */ /* 0x004fcc0000000015 */
[----:B------:R-:W0:Y:S02]  /*0740*/  F2I.TRUNC.NTZ R4, R4 ;  /* 0x0000000400047305 */ /* 0x000e24000020f100 */
[----:B0-----:R-:W-:-:S05]  /*0750*/  I2FP.F32.S32 R15, R4 ;  /* 0x00000004000f7245 */ /* 0x001fca0000201400 */
[----:B---3--:R-:W-:-:S06]  /*0760*/  FFMA R15, R22, R23, R15 ;  /* 0x00000017160f7223 */ /* 0x008fcc000000000f */
[----:B------:R-:W0:Y:S02]  /*0770*/  F2I.TRUNC.NTZ R15, R15 ;  /* 0x0000000f000f7305 */ /* 0x000e24000020f100 */
[----:B0-----:R-:W-:-:S05]  /*0780*/  I2FP.F32.S32 R17, R15 ;  /* 0x0000000f00117245 */ /* 0x001fca0000201400 */
[----:B----4-:R-:W-:-:S06]  /*0790*/  FFMA R17, R24, R25, R17 ;  /* 0x0000001918117223 */ /* 0x010fcc0000000011 */
[----:B------:R-:W5:Y:S02]  /*07a0*/  F2I.TRUNC.NTZ R17, R17 ;  /* 0x0000001100117305 */ /* 0x000f64000020f100 */
[----:B-----5:R-:W-:-:S05]  /*07b0*/  I2FP.F32.S32 R9, R17 ;  /* 0x0000001100097245 */ /* 0x020fca0000201400 */
[----:B------:R-:W-:-:S04]  /*07c0*/  FFMA R9, R26, R13, R9 ;  /* 0x0000000d1a097223 */ /* 0x000fc80000000009 */
[----:B------:R2:W3:Y:S03]  /*07d0*/  F2I.TRUNC.NTZ R20, R9 ;  /* 0x0000000900147305 */ /* 0x0004e6000020f100 */
.L_x_185:
[----:B------:R-:W-:Y:S05]  /*07e0*/  @!P1 BRA `(.L_x_184) ;  /* 0x0000000000809947 */ /* 0x000fea0003800000 */
[----:B------:R-:W-:Y:S02]  /*07f0*/  ISETP.NE.AND P0, PT, R18, 0x1, PT ;  /* 0x000000011200780c */ /* 0x000fe40003f05270 */
[----:B------:R-:W-:-:S11]  /*0800*/  LOP3.LUT R5, R5, 0x1, RZ, 0xc0, !PT ;  /* 0x0000000105057812 */ /* 0x000fd600078ec0ff */
[----:B--2---:R-:W2:Y:S01]  /*0810*/  @P0 LDC.64 R8, c[0x0][0x388] ;  /* 0x0000e200ff080b82 */ /* 0x004ea20000000a00 */
[----:B------:R-:W-:Y:S01]  /*0820*/  @P0 IADD3 R13, PT, PT, R6, R7, RZ ;  /* 0x00000007060d0210 */ /* 0x000fe20007ffe0ff */
[----:B------:R-:W-:-:S06]  /*0830*/  @P0 IMAD R15, R7, R0, R3 ;  /* 0x00000000070f0224 */ /* 0x000fcc00078e0203 */
[----:B------:R-:W4:Y:S01]  /*0840*/  @P0 LDC.64 R10, c[0x0][0x398] ;  /* 0x0000e600ff0a0b82 */ /* 0x000f220000000a00 */
[----:B------:R-:W-:-:S13]  /*0850*/  ISETP.NE.U32.AND P1, PT, R5, 0x1, PT ;  /* 0x000000010500780c */ /* 0x000fda0003f25070 */
[----:B------:R-:W5:Y:S01]  /*0860*/  @!P1 LDC.64 R4, c[0x0][0x398] ;  /* 0x0000e600ff049b82 */ /* 0x000f620000000a00 */
[----:B--2---:R-:W-:-:S05]  /*0870*/  @P0 IMAD.WIDE R8, R13, 0x4, R8 ;  /* 0x000000040d080825 */ /* 0x004fca00078e0208 */
[----:B------:R-:W2:Y:S01]  /*0880*/  @P0 LDG.E R13, desc[UR6][R8.64] ;  /* 0x00000006080d0981 */ /* 0x000ea2000c1e1900 */
[----:B----4-:R-:W-:-:S03]  /*0890*/  @P0 IMAD.WIDE R14, R15, 0x4, R10 ;  /* 0x000000040f0e0825 */ /* 0x010fc600078e020a */
[----:B------:R-:W4:Y:S01]  /*08a0*/  @P0 LDG.E R18, desc[UR6][R8.64+0x4] ;  /* 0x0000040608120981 */ /* 0x000f22000c1e1900 */
[----:B------:R-:W1:Y:S03]  /*08b0*/  @!P1 LDC.64 R10, c[0x0][0x388] ;  /* 0x0000e200ff0a9b82 */ /* 0x000e660000000a00 */
[----:B0-----:R-:W2:Y:S01]  /*08c0*/  @P0 LDG.E R12, desc[UR6][R14.64] ;  /* 0x000000060e0c0981 */ /* 0x001ea2000c1e1900 */
[----:B------:R-:W-:-:S06]  /*08d0*/  @P0 IMAD.WIDE R16, R0, 0x4, R14 ;  /* 0x0000000400100825 */ /* 0x000fcc00078e020e */
[----:B------:R-:W4:Y:S01]  /*08e0*/  @P0 LDG.E R17, desc[UR6][R16.64] ;  /* 0x0000000610110981 */ /* 0x000f22000c1e1900 */
[----:B------:R-:W-:-:S04]  /*08f0*/  @P0 IADD3 R7, PT, PT, R7, 0x2, RZ ;  /* 0x0000000207070810 */ /* 0x000fc80007ffe0ff */
[----:B------:R-:W-:Y:S01]  /*0900*/  @!P1 IADD3 R19, PT, PT, R6, R7, RZ ;  /* 0x0000000706139210 */ /* 0x000fe20007ffe0ff */
[----:B------:R-:W-:-:S04]  /*0910*/  @!P1 IMAD R7, R7, R0, R3 ;  /* 0x0000000007079224 */ /* 0x000fc800078e0203 */
[----:B-----5:R-:W-:-:S04]  /*0920*/  @!P1 IMAD.WIDE R4, R7, 0x4, R4 ;  /* 0x0000000407049825 */ /* 0x020fc800078e0204 */
[----:B-1----:R-:W-:Y:S02]  /*0930*/  @!P1 IMAD.WIDE R10, R19, 0x4, R10 ;  /* 0x00000004130a9825 */ /* 0x002fe400078e020a */
[----:B------:R-:W5:Y:S04]  /*0940*/  @!P1 LDG.E R5, desc[UR6][R4.64] ;  /* 0x0000000604059981 */ /* 0x000f68000c1e1900 */
[----:B------:R-:W5:Y:S01]  /*0950*/  @!P1 LDG.E R10, desc[UR6][R10.64] ;  /* 0x000000060a0a9981 */ /* 0x000f62000c1e1900 */
[----:B---3--:R-:W-:-:S05]  /*0960*/  @P0 I2FP.F32.S32 R6, R20 ;  /* 0x0000001400060245 */ /* 0x008fca0000201400 */
[----:B--2---:R-:W-:-:S06]  /*0970*/  @P0 FFMA R12, R13, R12, R6 ;  /* 0x0000000c0d0c0223 */ /* 0x004fcc0000000006 */
[----:B------:R-:W0:Y:S02]  /*0980*/  @P0 F2I.TRUNC.NTZ R12, R12 ;  /* 0x0000000c000c0305 */ /* 0x000e24000020f100 */
[----:B0-----:R-:W-:-:S05]  /*0990*/  @P0 I2FP.F32.S32 R7, R12 ;  /* 0x0000000c00070245 */ /* 0x001fca0000201400 */
[----:B----4-:R-:W-:-:S04]  /*09a0*/  @P0 FFMA R7, R18, R17, R7 ;  /* 0x0000001112070223 */ /* 0x010fc80000000007 */
[----:B------:R-:W0:Y:S02]  /*09b0*/  @P0 F2I.TRUNC.NTZ R20, R7 ;  /* 0x0000000700140305 */ /* 0x000e24000020f100 */
[----:B0-----:R-:W-:-:S05]  /*09c0*/  @!P1 I2FP.F32.S32 R9, R20 ;  /* 0x0000001400099245 */ /* 0x001fca0000201400 */
[----:B-----5:R-:W-:-:S04]  /*09d0*/  @!P1 FFMA R6, R10, R5, R9 ;  /* 0x000000050a069223 */ /* 0x020fc80000000009 */
[----:B------:R4:W0:Y:S03]  /*09e0*/  @!P1 F2I.TRUNC.NTZ R20, R6 ;  /* 0x0000000600149305 */ /* 0x000826000020f100 */
.L_x_184:
[----:B01-3--:R-:W-:-:S07]  /*09f0*/  I2FP.F32.S32 R7, R20 ;  /* 0x0000001400077245 */ /* 0x00bfce0000201400 */
.L_x_181:
[----:B------:R-:W0:Y:S01]  /*0a00*/  LDC.64 R4, c[0x0][0x3a8] ;  /* 0x0000ea00ff047b82 */ /* 0x000e220000000a00 */
[----:B------:R-:W-:-:S04]  /*0a10*/  IMAD R3, R2, R0, R3 ;  /* 0x0000000002037224 */ /* 0x000fc800078e0203 */
[----:B0-----:R-:W-:-:S05]  /*0a20*/  IMAD.WIDE R2, R3, 0x4, R4 ;  /* 0x0000000403027825 */ /* 0x001fca00078e0204 */
[----:B------:R-:W-:Y:S01]  /*0a30*/  STG.E desc[UR6][R2.64], R7 ;  /* 0x0000000702007986 */ /* 0x000fe2000c101906 */
[----:B------:R-:W-:Y:S05]  /*0a40*/  EXIT ;  /* 0x000000000000794d */ /* 0x000fea0003800000 */
.L_x_186:
        /* <DEDUP_REMOVED lines=11> */
.L_x_244:


//--------------------- .text._Z15scalar_multiplyifPfS_ --------------------------
	.section	.text._Z15scalar_multiplyifPfS_,"ax",@progbits
	.align	128
        .global         _Z15scalar_multiplyifPfS_
        .type           _Z15scalar_multiplyifPfS_,@function
        .size           _Z15scalar_multiplyifPfS_,(.L_x_245 - _Z15scalar_multiplyifPfS_)
        .other          _Z15scalar_multiplyifPfS_,@"STO_CUDA_ENTRY STV_DEFAULT"
_Z15scalar_multiplyifPfS_:
.text._Z15scalar_multiplyifPfS_:
        /* <DEDUP_REMOVED lines=13> */
[----:B------:R-:W1:Y:S01]  /*00d0*/  LDCU UR8, c[0x0][0x384] ;  /* 0x00007080ff0877ac */ /* 0x000e620008000800 */
[----:B------:R-:W-:Y:S01]  /*00e0*/  ISETP.NE.U32.AND P2, PT, R0, RZ, PT ;  /* 0x000000ff0000720c */ /* 0x000fe20003f45070 */
[----:B------:R-:W-:Y:S01]  /*00f0*/  BSSY.RECONVERGENT B0, `(.L_x_187) ;  /* 0x000002b000007945 */ /* 0x000fe20003800200 */
[C---:B------:R-:W-:Y:S01]  /*0100*/  ISETP.GE.AND P0, PT, R4.reuse, UR6, PT ;  /* 0x0000000604007c0c */ /* 0x040fe2000bf06270 */
[----:B------:R-:W2:Y:S01]  /*0110*/  LDCU.64 UR4, c[0x0][0x358] ;  /* 0x00006b00ff0477ac */ /* 0x000ea20008000a00 */
[----:B------:R-:W-:Y:S02]  /*0120*/  VIMNMX R5, PT, PT, R4, UR6, !PT ;  /* 0x0000000604057c48 */ /* 0x000fe4000ffe0100 */
[----:B------:R-:W-:Y:S01]  /*0130*/  SEL R6, RZ, 0x1, P0 ;  /* 0x00000001ff067807 */ /* 0x000fe20000000000 */
[----:B------:R-:W3:Y:S03]  /*0140*/  LDCU UR7, c[0x0][0x384] ;  /* 0x00007080ff0777ac */ /* 0x000ee60008000800 */
[----:B------:R-:W-:Y:S01]  /*0150*/  IADD3 R5, PT, PT, R5, -R4, -R6 ;  /* 0x8000000405057210 */ /* 0x000fe20007ffe806 */
[----:B0-----:R-:W0:Y:S02]  /*0160*/  MUFU.RCP R8, R8 ;  /* 0x0000000800087308 */ /* 0x001e240000001000 */
[----:B0-----:R-:W-:-:S06]  /*0170*/  IADD3 R2, PT, PT, R8, 0xffffffe, RZ ;  /* 0x0ffffffe08027810 */ /* 0x001fcc0007ffe0ff */
[----:B------:R0:W4:Y:S02]  /*0180*/  F2I.FTZ.U32.TRUNC.NTZ R3, R2 ;  /* 0x0000000200037305 */ /* 0x000124000021f000 */
[----:B0-----:R-:W-:Y:S02]  /*0190*/  HFMA2 R2, -RZ, RZ, 0, 0 ;  /* 0x00000000ff027431 */ /* 0x001fe400000001ff */
[----:B----4-:R-:W-:-:S04]  /*01a0*/  IMAD R9, R9, R3, RZ ;  /* 0x0000000309097224 */ /* 0x010fc800078e02ff */
        /* <DEDUP_REMOVED lines=8> */
[----:B------:R-:W-:Y:S02]  /*0230*/  ISETP.GE.U32.AND P1, PT, R5, R0, PT ;  /* 0x000000000500720c */ /* 0x000fe40003f26070 */
[----:B------:R-:W4:Y:S11]  /*0240*/  LDC.64 R4, c[0x0][0x390] ;  /* 0x0000e400ff047b82 */ /* 0x000f360000000a00 */
[----:B------:R-:W-:-:S02]  /*0250*/  @P1 IADD3 R9, PT, PT, R9, 0x1, RZ ;  /* 0x0000000109091810 */ /* 0x000fc40007ffe0ff */
[----:B------:R-:W-:-:S05]  /*0260*/  @!P2 LOP3.LUT R9, RZ, R0, RZ, 0x33, !PT ;  /* 0x00000000ff09a212 */ /* 0x000fca00078e33ff */
[----:B------:R-:W-:-:S05]  /*0270*/  IMAD.IADD R6, R6, 0x1, R9 ;  /* 0x0000000106067824 */ /* 0x000fca00078e0209 */
[C---:B------:R-:W-:Y:S02]  /*0280*/  LOP3.LUT R8, R6.reuse, 0x3, RZ, 0xc0, !PT ;  /* 0x0000000306087812 */ /* 0x040fe400078ec0ff */
[----:B------:R-:W-:Y:S02]  /*0290*/  ISETP.GE.U32.AND P1, PT, R6, 0x3, PT ;  /* 0x000000030600780c */ /* 0x000fe40003f26070 */
[----:B------:R-:W-:-:S13]  /*02a0*/  ISETP.NE.AND P0, PT, R8, 0x3, PT ;  /* 0x000000030800780c */ /* 0x000fda0003f05270 */
[----:B0123--:R-:W-:Y:S05]  /*02b0*/  @!P0 BRA `(.L_x_188) ;  /* 0x0000000000388947 */ /* 0x00ffea0003800000 */
[----:B------:R-:W0:Y:S01]  /*02c0*/  LDC.64 R12, c[0x0][0x390] ;  /* 0x0000e400ff0c7b82 */ /* 0x000e220000000a00 */
[----:B------:R-:W-:-:S04]  /*02d0*/  IADD3 R6, PT, PT, R6, 0x1, RZ ;  /* 0x0000000106067810 */ /* 0x000fc80007ffe0ff */
[----:B------:R-:W-:-:S03]  /*02e0*/  LOP3.LUT R6, R6, 0x3, RZ, 0xc0, !PT ;  /* 0x0000000306067812 */ /* 0x000fc600078ec0ff */
[----:B------:R-:W1:Y:S01]  /*02f0*/  LDC.64 R14, c[0x0][0x388] ;  /* 0x0000e200ff0e7b82 */ /* 0x000e620000000a00 */
[----:B------:R-:W-:-:S07]  /*0300*/  IADD3 R6, PT, PT, -R6, RZ, RZ ;  /* 0x000000ff06067210 */ /* 0x000fce0007ffe1ff */
.L_x_189:
[----:B-1----:R-:W-:-:S06]  /*0310*/  IMAD.WIDE R10, R7, 0x4, R14 ;  /* 0x00000004070a7825 */ /* 0x002fcc00078e020e */
[----:B--2---:R-:W2:Y:S01]  /*0320*/  LDG.E R10, desc[UR4][R10.64] ;  /* 0x000000040a0a7981 */ /* 0x004ea2000c1e1900 */
[----:B0-----:R-:W-:Y:S01]  /*0330*/  IMAD.WIDE R8, R7, 0x4, R12 ;  /* 0x0000000407087825 */ /* 0x001fe200078e020c */
[----:B------:R-:W-:-:S03]  /*0340*/  IADD3 R7, PT, PT, R0, R7, RZ ;  /* 0x0000000700077210 */ /* 0x000fc60007ffe0ff */
[----:B------:R-:W-:-:S05]  /*0350*/  VIADD R6, R6, 0x1 ;  /* 0x0000000106067836 */ /* 0x000fca0000000000 */
[----:B------:R-:W-:Y:S01]  /*0360*/  ISETP.NE.AND P0, PT, R6, RZ, PT ;  /* 0x000000ff0600720c */ /* 0x000fe20003f05270 */
[----:B--2---:R-:W-:-:S05]  /*0370*/  FMUL R17, R10, UR7 ;  /* 0x000000070a117c20 */ /* 0x004fca0008400000 */
[----:B------:R2:W-:Y:S07]  /*0380*/  STG.E desc[UR4][R8.64], R17 ;  /* 0x0000001108007986 */ /* 0x0005ee000c101904 */
[----:B------:R-:W-:Y:S05]  /*0390*/  @P0 BRA `(.L_x_189) ;  /* 0xfffffffc00dc0947 */ /* 0x000fea000383ffff */
.L_x_188:
[----:B------:R-:W-:Y:S05]  /*03a0*/  BSYNC.RECONVERGENT B0 ;  /* 0x0000000000007941 */ /* 0x000fea0003800200 */
.L_x_187:
[----:B------:R-:W-:Y:S05]  /*03b0*/  @!P1 EXIT ;  /* 0x000000000000994d */ /* 0x000fea0003800000 */
.L_x_190:
[----:B-1----:R-:W-:-:S05]  /*03c0*/  IMAD.WIDE R14, R7, 0x4, R2 ;  /* 0x00000004070e7825 */ /* 0x002fca00078e0202 */
[----:B------:R-:W3:Y:S01]  /*03d0*/  LDG.E R6, desc[UR4][R14.64] ;  /* 0x000000040e067981 */ /* 0x000ee2000c1e1900 */
[----:B----4-:R-:W-:-:S04]  /*03e0*/  IMAD.WIDE R18, R7, 0x4, R4 ;  /* 0x0000000407127825 */ /* 0x010fc800078e0204 */
[----:B--2---:R-:W-:-:S04]  /*03f0*/  IMAD.WIDE R8, R0, 0x4, R14 ;  /* 0x0000000400087825 */ /* 0x004fc800078e020e */
[----:B---3--:R-:W-:-:S05]  /*0400*/  FMUL R21, R6, UR8 ;  /* 0x0000000806157c20 */ /* 0x008fca0008400000 */
[----:B------:R0:W-:Y:S04]  /*0410*/  STG.E desc[UR4][R18.64], R21 ;  /* 0x0000001512007986 */ /* 0x0001e8000c101904 */
[----:B------:R-:W2:Y:S01]  /*0420*/  LDG.E R6, desc[UR4][R8.64] ;  /* 0x0000000408067981 */ /* 0x000ea2000c1e1900 */
[----:B------:R-:W-:-:S04]  /*0430*/  IMAD.WIDE R10, R0, 0x4, R18 ;  /* 0x00000004000a7825 */ /* 0x000fc800078e0212 */
[----:B------:R-:W-:-:S04]  /*0440*/  IMAD.WIDE R12, R0, 0x4, R8 ;  /* 0x00000004000c7825 */ /* 0x000fc800078e0208 */
[----:B--2---:R-:W-:-:S05]  /*0450*/  FMUL R23, R6, UR8 ;  /* 0x0000000806177c20 */ /* 0x004fca0008400000 */
[----:B------:R1:W-:Y:S04]  /*0460*/  STG.E desc[UR4][R10.64], R23 ;  /* 0x000000170a007986 */ /* 0x0003e8000c101904 */
[----:B------:R-:W2:Y:S01]  /*0470*/  LDG.E R6, desc[UR4][R12.64] ;  /* 0x000000040c067981 */ /* 0x000ea2000c1e1900 */
[----:B------:R-:W-:-:S04]  /*0480*/  IMAD.WIDE R14, R0, 0x4, R10 ;  /* 0x00000004000e7825 */ /* 0x000fc800078e020a */
[----:B------:R-:W-:-:S04]  /*0490*/  IMAD.WIDE R16, R0, 0x4, R12 ;  /* 0x0000000400107825 */ /* 0x000fc800078e020c */
[----:B--2---:R-:W-:-:S05]  /*04a0*/  FMUL R25, R6, UR8 ;  /* 0x0000000806197c20 */ /* 0x004fca0008400000 */
[----:B------:R1:W-:Y:S04]  /*04b0*/  STG.E desc[UR4][R14.64], R25 ;  /* 0x000000190e007986 */ /* 0x0003e8000c101904 */
[----:B------:R-:W0:Y:S01]  /*04c0*/  LDG.E R16, desc[UR4][R16.64] ;  /* 0x0000000410107981 */ /* 0x000e22000c1e1900 */
[C---:B------:R-:W-:Y:S01]  /*04d0*/  IMAD.WIDE R8, R0.reuse, 0x4, R14 ;  /* 0x0000000400087825 */ /* 0x040fe200078e020e */
[----:B------:R-:W-:-:S04]  /*04e0*/  LEA R7, R0, R7, 0x2 ;  /* 0x0000000700077211 */ /* 0x000fc800078e10ff */
[----:B------:R-:W-:Y:S01]  /*04f0*/  ISETP.GE.AND P0, PT, R7, UR6, PT ;  /* 0x0000000607007c0c */ /* 0x000fe2000bf06270 */
[----:B0-----:R-:W-:-:S05]  /*0500*/  FMUL R19, R16, UR8 ;  /* 0x0000000810137c20 */ /* 0x001fca0008400000 */
[----:B------:R1:W-:Y:S07]  /*0510*/  STG.E desc[UR4][R8.64], R19 ;  /* 0x0000001308007986 */ /* 0x0003ee000c101904 */
[----:B------:R-:W-:Y:S05]  /*0520*/  @!P0 BRA `(.L_x_190) ;  /* 0xfffffffc00a48947 */ /* 0x000fea000383ffff */
[----:B------:R-:W-:Y:S05]  /*0530*/  EXIT ;  /* 0x000000000000794d */ /* 0x000fea0003800000 */
.L_x_191:
        /* <DEDUP_REMOVED lines=12> */
.L_x_245:


//--------------------- .text._Z26inplace_entrywise_multiplyiPfS_ --------------------------
	.section	.text._Z26inplace_entrywise_multiplyiPfS_,"ax",@progbits
	.align	128
        .global         _Z26inplace_entrywise_multiplyiPfS_
        .type           _Z26inplace_entrywise_multiplyiPfS_,@function
        .size           _Z26inplace_entrywise_multiplyiPfS_,(.L_x_246 - _Z26inplace_entrywise_multiplyiPfS_)
        .other          _Z26inplace_entrywise_multiplyiPfS_,@"STO_CUDA_ENTRY STV_DEFAULT"
_Z26inplace_entrywise_multiplyiPfS_:
.text._Z26inplace_entrywise_multiplyiPfS_:
        /* <DEDUP_REMOVED lines=36> */
[C---:B------:R-:W-:Y:S02]  /*0240*/  LOP3.LUT R4, R2.reuse, 0x3, RZ, 0xc0, !PT ;  /* 0x0000000302047812 */ /* 0x040fe400078ec0ff */
[----:B------:R-:W-:Y:S02]  /*0250*/  ISETP.GE.U32.AND P1, PT, R2, 0x3, PT ;  /* 0x000000030200780c */ /* 0x000fe40003f26070 */
[----:B------:R-:W-:-:S13]  /*0260*/  ISETP.NE.AND P0, PT, R4, 0x3, PT ;  /* 0x000000030400780c */ /* 0x000fda0003f05270 */
[----:B-1----:R-:W-:Y:S05]  /*0270*/  @!P0 BRA `(.L_x_193) ;  /* 0x00000000003c8947 */ /* 0x002fea0003800000 */
[----:B------:R-:W0:Y:S01]  /*0280*/  LDC.64 R8, c[0x0][0x388] ;  /* 0x0000e200ff087b82 */ /* 0x000e220000000a00 */
[----:B------:R-:W-:-:S04]  /*0290*/  IADD3 R2, PT, PT, R2, 0x1, RZ ;  /* 0x0000000102027810 */ /* 0x000fc80007ffe0ff */
[----:B------:R-:W-:-:S03]  /*02a0*/  LOP3.LUT R2, R2, 0x3, RZ, 0xc0, !PT ;  /* 0x0000000302027812 */ /* 0x000fc600078ec0ff */
[----:B------:R-:W1:Y:S01]  /*02b0*/  LDC.64 R10, c[0x0][0x390] ;  /* 0x0000e400ff0a7b82 */ /* 0x000e620000000a00 */
[----:B------:R-:W-:-:S07]  /*02c0*/  IADD3 R2, PT, PT, -R2, RZ, RZ ;  /* 0x000000ff02027210 */ /* 0x000fce0007ffe1ff */
.L_x_194:
[----:B-1----:R-:W-:-:S04]  /*02d0*/  IMAD.WIDE R6, R3, 0x4, R10 ;  /* 0x0000000403067825 */ /* 0x002fc800078e020a */
[----:B0-2---:R-:W-:Y:S02]  /*02e0*/  IMAD.WIDE R4, R3, 0x4, R8 ;  /* 0x0000000403047825 */ /* 0x005fe400078e0208 */
[----:B------:R-:W2:Y:S04]  /*02f0*/  LDG.E R6, desc[UR4][R6.64] ;  /* 0x0000000406067981 */ /* 0x000ea8000c1e1900 */
[----:B------:R-:W2:Y:S01]  /*0300*/  LDG.E R13, desc[UR4][R4.64] ;  /* 0x00000004040d7981 */ /* 0x000ea2000c1e1900 */
[----:B------:R-:W-:Y:S01]  /*0310*/  VIADD R2, R2, 0x1 ;  /* 0x0000000102027836 */ /* 0x000fe20000000000 */
[----:B------:R-:W-:-:S04]  /*0320*/  IADD3 R3, PT, PT, R0, R3, RZ ;  /* 0x0000000300037210 */ /* 0x000fc80007ffe0ff */
[----:B------:R-:W-:Y:S01]  /*0330*/  ISETP.NE.AND P0, PT, R2, RZ, PT ;  /* 0x000000ff0200720c */ /* 0x000fe20003f05270 */
[----:B--2---:R-:W-:-:S05]  /*0340*/  FMUL R13, R6, R13 ;  /* 0x0000000d060d7220 */ /* 0x004fca0000400000 */
[----:B------:R2:W-:Y:S07]  /*0350*/  STG.E desc[UR4][R4.64], R13 ;  /* 0x0000000d04007986 */ /* 0x0005ee000c101904 */
[----:B------:R-:W-:Y:S05]  /*0360*/  @P0 BRA `(.L_x_194) ;  /* 0xfffffffc00d80947 */ /* 0x000fea000383ffff */
.L_x_193:
[----:B------:R-:W-:Y:S05]  /*0370*/  BSYNC.RECONVERGENT B0 ;  /* 0x0000000000007941 */ /* 0x000fea0003800200 */
.L_x_192:
[----:B------:R-:W-:Y:S05]  /*0380*/  @!P1 EXIT ;  /* 0x000000000000994d */ /* 0x000fea0003800000 */
.L_x_195:
[----:B-12---:R-:W0:Y:S08]  /*0390*/  LDC.64 R4, c[0x0][0x390] ;  /* 0x0000e400ff047b82 */ /* 0x006e300000000a00 */
[----:B------:R-:W1:Y:S01]  /*03a0*/  LDC.64 R6, c[0x0][0x388] ;  /* 0x0000e200ff067b82 */ /* 0x000e620000000a00 */
[----:B0-----:R-:W-:-:S05]  /*03b0*/  IMAD.WIDE R12, R3, 0x4, R4 ;  /* 0x00000004030c7825 */ /* 0x001fca00078e0204 */
[----:B------:R-:W2:Y:S01]  /*03c0*/  LDG.E R2, desc[UR4][R12.64] ;  /* 0x000000040c027981 */ /* 0x000ea2000c1e1900 */
[----:B-1----:R-:W-:-:S05]  /*03d0*/  IMAD.WIDE R14, R3, 0x4, R6 ;  /* 0x00000004030e7825 */ /* 0x002fca00078e0206 */
[----:B------:R-:W2:Y:S01]  /*03e0*/  LDG.E R5, desc[UR4][R14.64] ;  /* 0x000000040e057981 */ /* 0x000ea2000c1e1900 */
[----:B------:R-:W-:-:S04]  /*03f0*/  IMAD.WIDE R6, R0, 0x4, R14 ;  /* 0x0000000400067825 */ /* 0x000fc800078e020e */
[----:B--2---:R-:W-:Y:S01]  /*0400*/  FMUL R17, R2, R5 ;  /* 0x0000000502117220 */ /* 0x004fe20000400000 */
[----:B------:R-:W-:-:S04]  /*0410*/  IMAD.WIDE R4, R0, 0x4, R12 ;  /* 0x0000000400047825 */ /* 0x000fc800078e020c */
[----:B------:R0:W-:Y:S04]  /*0420*/  STG.E desc[UR4][R14.64], R17 ;  /* 0x000000110e007986 */ /* 0x0001e8000c101904 */
[----:B------:R-:W2:Y:S04]  /*0430*/  LDG.E R2, desc[UR4][R4.64] ;  /* 0x0000000404027981 */ /* 0x000ea8000c1e1900 */
[----:B------:R-:W2:Y:S01]  /*0440*/  LDG.E R9, desc[UR4][R6.64] ;  /* 0x0000000406097981 */ /* 0x000ea2000c1e1900 */
[----:B------:R-:W-:-:S04]  /*0450*/  IMAD.WIDE R10, R0, 0x4, R6 ;  /* 0x00000004000a7825 */ /* 0x000fc800078e0206 */
[----:B--2---:R-:W-:Y:S01]  /*0460*/  FMUL R19, R2, R9 ;  /* 0x0000000902137220 */ /* 0x004fe20000400000 */
[----:B------:R-:W-:-:S04]  /*0470*/  IMAD.WIDE R8, R0, 0x4, R4 ;  /* 0x0000000400087825 */ /* 0x000fc800078e0204 */
[----:B------:R1:W-:Y:S04]  /*0480*/  STG.E desc[UR4][R6.64], R19 ;  /* 0x0000001306007986 */ /* 0x0003e8000c101904 */
[----:B------:R-:W2:Y:S04]  /*0490*/  LDG.E R2, desc[UR4][R8.64] ;  /* 0x0000000408027981 */ /* 0x000ea8000c1e1900 */
[----:B------:R-:W2:Y:S01]  /*04a0*/  LDG.E R13, desc[UR4][R10.64] ;  /* 0x000000040a0d7981 */ /* 0x000ea2000c1e1900 */
[----:B0-----:R-:W-:-:S04]  /*04b0*/  IMAD.WIDE R14, R0, 0x4, R10 ;  /* 0x00000004000e7825 */ /* 0x001fc800078e020a */
[----:B--2---:R-:W-:Y:S01]  /*04c0*/  FMUL R21, R2, R13 ;  /* 0x0000000d02157220 */ /* 0x004fe20000400000 */
[----:B------:R-:W-:-:S04]  /*04d0*/  IMAD.WIDE R12, R0, 0x4, R8 ;  /* 0x00000004000c7825 */ /* 0x000fc800078e0208 */
[----:B------:R1:W-:Y:S04]  /*04e0*/  STG.E desc[UR4][R10.64], R21 ;  /* 0x000000150a007986 */ /* 0x0003e8000c101904 */
[----:B------:R-:W2:Y:S04]  /*04f0*/  LDG.E R12, desc[UR4][R12.64] ;  /* 0x000000040c0c7981 */ /* 0x000ea8000c1e1900 */
[----:B------:R-:W2:Y:S01]  /*0500*/  LDG.E R5, desc[UR4][R14.64] ;  /* 0x000000040e057981 */ /* 0x000ea2000c1e1900 */
[----:B------:R-:W-:-:S04]  /*0510*/  LEA R3, R0, R3, 0x2 ;  /* 0x0000000300037211 */ /* 0x000fc800078e10ff */
[----:B------:R-:W-:Y:S01]  /*0520*/  ISETP.GE.AND P0, PT, R3, UR6, PT ;  /* 0x0000000603007c0c */ /* 0x000fe2000bf06270 */
[----:B--2---:R-:W-:-:S05]  /*0530*/  FMUL R5, R12, R5 ;  /* 0x000000050c057220 */ /* 0x004fca0000400000 */
[----:B------:R1:W-:Y:S07]  /*0540*/  STG.E desc[UR4][R14.64], R5 ;  /* 0x000000050e007986 */ /* 0x0003ee000c101904 */
[----:B------:R-:W-:Y:S05]  /*0550*/  @!P0 BRA `(.L_x_195) ;  /* 0xfffffffc008c8947 */ /* 0x000fea000383ffff */
[----:B------:R-:W-:Y:S05]  /*0560*/  EXIT ;  /* 0x000000000000794d */ /* 0x000fea0003800000 */
.L_x_196:
        /* <DEDUP_REMOVED lines=9> */
.L_x_246:


//--------------------- .text._Z18entrywise_multiplyiPfS_S_ --------------------------
	.section	.text._Z18entrywise_multiplyiPfS_S_,"ax",@progbits
	.align	128
        .global         _Z18entrywise_multiplyiPfS_S_
        .type           _Z18entrywise_multiplyiPfS_S_,@function
        .size           _Z18entrywise_multiplyiPfS_S_,(.L_x_247 - _Z18entrywise_multiplyiPfS_S_)
        .other          _Z18entrywise_multiplyiPfS_S_,@"STO_CUDA_ENTRY STV_DEFAULT"
_Z18entrywise_multiplyiPfS_S_:
.text._Z18entrywise_multiplyiPfS_S_:
        /* <DEDUP_REMOVED lines=33> */
[----:B------:R-:W-:Y:S02]  /*0210*/  @P1 IADD3 R5, PT, PT, R5, 0x1, RZ ;  /* 0x0000000105051810 */ /* 0x000fe40007ffe0ff */
[----:B------:R-:W-:-:S04]  /*0220*/  @!P2 LOP3.LUT R5, RZ, R0, RZ, 0x33, !PT ;  /* 0x00000000ff05a212 */ /* 0x000fc800078e33ff */
[----:B------:R-:W-:-:S04]  /*0230*/  IADD3 R2, PT, PT, R6, R5, RZ ;  /* 0x0000000506027210 */ /* 0x000fc80007ffe0ff */
        /* <DEDUP_REMOVED lines=9> */
[----:B------:R-:W2:Y:S02]  /*02d0*/  LDC.64 R8, c[0x0][0x398] ;  /* 0x0000e600ff087b82 */ /* 0x000ea40000000a00 */
.L_x_199:
[----:B-1----:R-:W-:-:S04]  /*02e0*/  IMAD.WIDE R12, R3, 0x4, R6 ;  /* 0x00000004030c7825 */ /* 0x002fc800078e0206 */
[C---:B0-----:R-:W-:Y:S02]  /*02f0*/  IMAD.WIDE R14, R3.reuse, 0x4, R4 ;  /* 0x00000004030e7825 */ /* 0x041fe400078e0204 */
[----:B---3--:R-:W3:Y:S04]  /*0300*/  LDG.E R13, desc[UR4][R12.64] ;  /* 0x000000040c0d7981 */ /* 0x008ee8000c1e1900 */
[----:B------:R-:W3:Y:S01]  /*0310*/  LDG.E R14, desc[UR4][R14.64] ;  /* 0x000000040e0e7981 */ /* 0x000ee2000c1e1900 */
[----:B--2---:R-:W-:Y:S01]  /*0320*/  IMAD.WIDE R10, R3, 0x4, R8 ;  /* 0x00000004030a7825 */ /* 0x004fe200078e0208 */
[----:B------:R-:W-:Y:S02]  /*0330*/  IADD3 R2, PT, PT, R2, 0x1, RZ ;  /* 0x0000000102027810 */ /* 0x000fe40007ffe0ff */
[----:B------:R-:W-:-:S02]  /*0340*/  IADD3 R3, PT, PT, R0, R3, RZ ;  /* 0x0000000300037210 */ /* 0x000fc40007ffe0ff */
[----:B------:R-:W-:Y:S01]  /*0350*/  ISETP.NE.AND P0, PT, R2, RZ, PT ;  /* 0x000000ff0200720c */ /* 0x000fe20003f05270 */
[----:B---3--:R-:W-:-:S05]  /*0360*/  FMUL R17, R14, R13 ;  /* 0x0000000d0e117220 */ /* 0x008fca0000400000 */
[----:B------:R3:W-:Y:S07]  /*0370*/  STG.E desc[UR4][R10.64], R17 ;  /* 0x000000110a007986 */ /* 0x0007ee000c101904 */
[----:B------:R-:W-:Y:S05]  /*0380*/  @P0 BRA `(.L_x_199) ;  /* 0xfffffffc00d40947 */ /* 0x000fea000383ffff */
.L_x_198:
[----:B------:R-:W-:Y:S05]  /*0390*/  BSYNC.RECONVERGENT B0 ;  /* 0x0000000000007941 */ /* 0x000fea0003800200 */
.L_x_197:
[----:B------:R-:W-:Y:S05]  /*03a0*/  @!P1 EXIT ;  /* 0x000000000000994d */ /* 0x000fea0003800000 */
.L_x_200:
[----:B------:R-:W3:Y:S08]  /*03b0*/  LDC.64 R4, c[0x0][0x388] ;  /* 0x0000e200ff047b82 */ /* 0x000ef00000000a00 */
[----:B------:R-:W0:Y:S01]  /*03c0*/  LDC.64 R6, c[0x0][0x390] ;  /* 0x0000e400ff067b82 */ /* 0x000e220000000a00 */
[----:B---3--:R-:W-:-:S07]  /*03d0*/  IMAD.WIDE R10, R3, 0x4, R4 ;  /* 0x00000004030a7825 */ /* 0x008fce00078e0204 */
[----:B------:R-:W1:Y:S01]  /*03e0*/  LDC.64 R4, c[0x0][0x398] ;  /* 0x0000e600ff047b82 */ /* 0x000e620000000a00 */
[----:B--2---:R-:W2:Y:S01]  /*03f0*/  LDG.E R2, desc[UR4][R10.64] ;  /* 0x000000040a027981 */ /* 0x004ea2000c1e1900 */
[----:B0-----:R-:W-:-:S05]  /*0400*/  IMAD.WIDE R12, R3, 0x4, R6 ;  /* 0x00000004030c7825 */ /* 0x001fca00078e0206 */
[----:B------:R-:W2:Y:S01]  /*0410*/  LDG.E R7, desc[UR4][R12.64] ;  /* 0x000000040c077981 */ /* 0x000ea2000c1e1900 */
[----:B-1----:R-:W-:-:S04]  /*0420*/  IMAD.WIDE R16, R3, 0x4, R4 ;  /* 0x0000000403107825 */ /* 0x002fc800078e0204 */
[----:B------:R-:W-:-:S04]  /*0430*/  IMAD.WIDE R4, R0, 0x4, R10 ;  /* 0x0000000400047825 */ /* 0x000fc800078e020a */
[----:B--2---:R-:W-:Y:S01]  /*0440*/  FMUL R19, R2, R7 ;  /* 0x0000000702137220 */ /* 0x004fe20000400000 */
[----:B------:R-:W-:-:S04]  /*0450*/  IMAD.WIDE R6, R0, 0x4, R12 ;  /* 0x0000000400067825 */ /* 0x000fc800078e020c */
[----:B------:R0:W-:Y:S04]  /*0460*/  STG.E desc[UR4][R16.64], R19 ;  /* 0x0000001310007986 */ /* 0x0001e8000c101904 */
[----:B------:R-:W2:Y:S04]  /*0470*/  LDG.E R2, desc[UR4][R4.64] ;  /* 0x0000000404027981 */ /* 0x000ea8000c1e1900 */
[----:B------:R-:W2:Y:S01]  /*0480*/  LDG.E R15, desc[UR4][R6.64] ;  /* 0x00000004060f7981 */ /* 0x000ea2000c1e1900 */
[----:B------:R-:W-:-:S04]  /*0490*/  IMAD.WIDE R8, R0, 0x4, R16 ;  /* 0x0000000400087825 */ /* 0x000fc800078e0210 */
[----:B------:R-:W-:-:S04]  /*04a0*/  IMAD.WIDE R10, R0, 0x4, R4 ;  /* 0x00000004000a7825 */ /* 0x000fc800078e0204 */
[----:B------:R-:W-:-:S04]  /*04b0*/  IMAD.WIDE R12, R0, 0x4, R6 ;  /* 0x00000004000c7825 */ /* 0x000fc800078e0206 */
[----:B--2---:R-:W-:-:S05]  /*04c0*/  FMUL R21, R2, R15 ;  /* 0x0000000f02157220 */ /* 0x004fca0000400000 */
        /* <DEDUP_REMOVED lines=8> */
[----:B------:R-:W1:Y:S04]  /*0550*/  LDG.E R4, desc[UR4][R4.64] ;  /* 0x0000000404047981 */ /* 0x000e68000c1e1900 */
[----:B------:R-:W1:Y:S01]  /*0560*/  LDG.E R7, desc[UR4][R6.64] ;  /* 0x0000000406077981 */ /* 0x000e62000c1e1900 */
[C---:B0-----:R-:W-:Y:S01]  /*0570*/  IMAD.WIDE R16, R0.reuse, 0x4, R14 ;  /* 0x0000000400107825 */ /* 0x041fe200078e020e */
[----:B------:R-:W-:-:S04]  /*0580*/  LEA R3, R0, R3, 0x2 ;  /* 0x0000000300037211 */ /* 0x000fc800078e10ff */
[----:B------:R-:W-:Y:S01]  /*0590*/  ISETP.GE.AND P0, PT, R3, UR6, PT ;  /* 0x0000000603007c0c */ /* 0x000fe2000bf06270 */
[----:B-1----:R-:W-:-:S05]  /*05a0*/  FMUL R9, R4, R7 ;  /* 0x0000000704097220 */ /* 0x002fca0000400000 */
[----:B------:R2:W-:Y:S07]  /*05b0*/  STG.E desc[UR4][R16.64], R9 ;  /* 0x0000000910007986 */ /* 0x0005ee000c101904 */
[----:B------:R-:W-:Y:S05]  /*05c0*/  @!P0 BRA `(.L_x_200) ;  /* 0xfffffffc00788947 */ /* 0x000fea000383ffff */
[----:B------:R-:W-:Y:S05]  /*05d0*/  EXIT ;  /* 0x000000000000794d */ /* 0x000fea0003800000 */
.L_x_201:
        /* <DEDUP_REMOVED lines=10> */
.L_x_247:


//--------------------- .text._Z10sub_assigniPfS_ --------------------------
	.section	.text._Z10sub_assigniPfS_,"ax",@progbits
	.align	128
        .global         _Z10sub_assigniPfS_
        .type           _Z10sub_assigniPfS_,@function
        .size           _Z10sub_assigniPfS_,(.L_x_248 - _Z10sub_assigniPfS_)
        .other          _Z10sub_assigniPfS_,@"STO_CUDA_ENTRY STV_DEFAULT"
_Z10sub_assigniPfS_:
.text._Z10sub_assigniPfS_:
        /* <DEDUP_REMOVED lines=45> */
.L_x_204:
[----:B-1----:R-:W-:-:S04]  /*02d0*/  IMAD.WIDE R6, R3, 0x4, R10 ;  /* 0x0000000403067825 */ /* 0x002fc800078e020a */
[----:B0-2---:R-:W-:Y:S02]  /*02e0*/  IMAD.WIDE R4, R3, 0x4, R8 ;  /* 0x0000000403047825 */ /* 0x005fe400078e0208 */
[----:B------:R-:W2:Y:S04]  /*02f0*/  LDG.E R6, desc[UR4][R6.64] ;  /* 0x0000000406067981 */ /* 0x000ea8000c1e1900 */
[----:B------:R-:W2:Y:S01]  /*0300*/  LDG.E R13, desc[UR4][R4.64] ;  /* 0x00000004040d7981 */ /* 0x000ea2000c1e1900 */
[----:B------:R-:W-:Y:S01]  /*0310*/  VIADD R2, R2, 0x1 ;  /* 0x0000000102027836 */ /* 0x000fe20000000000 */
[----:B------:R-:W-:-:S04]  /*0320*/  IADD3 R3, PT, PT, R0, R3, RZ ;  /* 0x0000000300037210 */ /* 0x000fc80007ffe0ff */
[----:B------:R-:W-:Y:S01]  /*0330*/  ISETP.NE.AND P0, PT, R2, RZ, PT ;  /* 0x000000ff0200720c */ /* 0x000fe20003f05270 */
[----:B--2---:R-:W-:-:S05]  /*0340*/  FADD R13, -R6, R13 ;  /* 0x0000000d060d7221 */ /* 0x004fca0000000100 */
[----:B------:R2:W-:Y:S07]  /*0350*/  STG.E desc[UR4][R4.64], R13 ;  /* 0x0000000d04007986 */ /* 0x0005ee000c101904 */
[----:B------:R-:W-:Y:S05]  /*0360*/  @P0 BRA `(.L_x_204) ;  /* 0xfffffffc00d80947 */ /* 0x000fea000383ffff */
.L_x_203:
[----:B------:R-:W-:Y:S05]  /*0370*/  BSYNC.RECONVERGENT B0 ;  /* 0x0000000000007941 */ /* 0x000fea0003800200 */
.L_x_202:
[----:B------:R-:W-:Y:S05]  /*0380*/  @!P1 EXIT ;  /* 0x000000000000994d */ /* 0x000fea0003800000 */
.L_x_205:
[----:B-12---:R-:W0:Y:S08]  /*0390*/  LDC.64 R4, c[0x0][0x390] ;  /* 0x0000e400ff047b82 */ /* 0x006e300000000a00 */
[----:B------:R-:W1:Y:S01]  /*03a0*/  LDC.64 R6, c[0x0][0x388] ;  /* 0x0000e200ff067b82 */ /* 0x000e620000000a00 */
[----:B0-----:R-:W-:-:S05]  /*03b0*/  IMAD.WIDE R12, R3, 0x4, R4 ;  /* 0x00000004030c7825 */ /* 0x001fca00078e0204 */
[----:B------:R-:W2:Y:S01]  /*03c0*/  LDG.E R2, desc[UR4][R12.64] ;  /* 0x000000040c027981 */ /* 0x000ea2000c1e1900 */
[----:B-1----:R-:W-:-:S05]  /*03d0*/  IMAD.WIDE R14, R3, 0x4, R6 ;  /* 0x00000004030e7825 */ /* 0x002fca00078e0206 */
[----:B------:R-:W2:Y:S01]  /*03e0*/  LDG.E R5, desc[UR4][R14.64] ;  /* 0x000000040e057981 */ /* 0x000ea2000c1e1900 */
[----:B------:R-:W-:-:S04]  /*03f0*/  IMAD.WIDE R6, R0, 0x4, R14 ;  /* 0x0000000400067825 */ /* 0x000fc800078e020e */
[----:B--2---:R-:W-:Y:S01]  /*0400*/  FADD R17, -R2, R5 ;  /* 0x0000000502117221 */ /* 0x004fe20000000100 */
[----:B------:R-:W-:-:S04]  /*0410*/  IMAD.WIDE R4, R0, 0x4, R12 ;  /* 0x0000000400047825 */ /* 0x000fc800078e020c */
[----:B------:R0:W-:Y:S04]  /*0420*/  STG.E desc[UR4][R14.64], R17 ;  /* 0x000000110e007986 */ /* 0x0001e8000c101904 */
[----:B------:R-:W2:Y:S04]  /*0430*/  LDG.E R2, desc[UR4][R4.64] ;  /* 0x0000000404027981 */ /* 0x000ea8000c1e1900 */
[----:B------:R-:W2:Y:S01]  /*0440*/  LDG.E R9, desc[UR4][R6.64] ;  /* 0x0000000406097981 */ /* 0x000ea2000c1e1900 */
[----:B------:R-:W-:-:S04]  /*0450*/  IMAD.WIDE R10, R0, 0x4, R6 ;  /* 0x00000004000a7825 */ /* 0x000fc800078e0206 */
[----:B--2---:R-:W-:Y:S01]  /*0460*/  FADD R19, -R2, R9 ;  /* 0x0000000902137221 */ /* 0x004fe20000000100 */
[----:B------:R-:W-:-:S04]  /*0470*/  IMAD.WIDE R8, R0, 0x4, R4 ;  /* 0x0000000400087825 */ /* 0x000fc800078e0204 */
[----:B------:R1:W-:Y:S04]  /*0480*/  STG.E desc[UR4][R6.64], R19 ;  /* 0x0000001306007986 */ /* 0x0003e8000c101904 */
[----:B------:R-:W2:Y:S04]  /*0490*/  LDG.E R2, desc[UR4][R8.64] ;  /* 0x0000000408027981 */ /* 0x000ea8000c1e1900 */
[----:B------:R-:W2:Y:S01]  /*04a0*/  LDG.E R13, desc[UR4][R10.64] ;  /* 0x000000040a0d7981 */ /* 0x000ea2000c1e1900 */
[----:B0-----:R-:W-:-:S04]  /*04b0*/  IMAD.WIDE R14, R0, 0x4, R10 ;  /* 0x00000004000e7825 */ /* 0x001fc800078e020a */
[----:B--2---:R-:W-:Y:S01]  /*04c0*/  FADD R21, -R2, R13 ;  /* 0x0000000d02157221 */ /* 0x004fe20000000100 */
[----:B------:R-:W-:-:S04]  /*04d0*/  IMAD.WIDE R12, R0, 0x4, R8 ;  /* 0x00000004000c7825 */ /* 0x000fc800078e0208 */
[----:B------:R1:W-:Y:S04]  /*04e0*/  STG.E desc[UR4][R10.64], R21 ;  /* 0x000000150a007986 */ /* 0x0003e8000c101904 */
[----:B------:R-:W2:Y:S04]  /*04f0*/  LDG.E R12, desc[UR4][R12.64] ;  /* 0x000000040c0c7981 */ /* 0x000ea8000c1e1900 */
[----:B------:R-:W2:Y:S01]  /*0500*/  LDG.E R5, desc[UR4][R14.64] ;  /* 0x000000040e057981 */ /* 0x000ea2000c1e1900 */
[----:B------:R-:W-:-:S04]  /*0510*/  LEA R3, R0, R3, 0x2 ;  /* 0x0000000300037211 */ /* 0x000fc800078e10ff */
[----:B------:R-:W-:Y:S01]  /*0520*/  ISETP.GE.AND P0, PT, R3, UR6, PT ;  /* 0x0000000603007c0c */ /* 0x000fe2000bf06270 */
[----:B--2---:R-:W-:-:S05]  /*0530*/  FADD R5, -R12, R5 ;  /* 0x000000050c057221 */ /* 0x004fca0000000100 */
[----:B------:R1:W-:Y:S07]  /*0540*/  STG.E desc[UR4][R14.64], R5 ;  /* 0x000000050e007986 */ /* 0x0003ee000c101904 */
[----:B------:R-:W-:Y:S05]  /*0550*/  @!P0 BRA `(.L_x_205) ;  /* 0xfffffffc008c8947 */ /* 0x000fea000383ffff */
[----:B------:R-:W-:Y:S05]  /*0560*/  EXIT ;  /* 0x000000000000794d */ /* 0x000fea0003800000 */
.L_x_206:
        /* <DEDUP_REMOVED lines=9> */
.L_x_248:


//--------------------- .text._Z3subiPfS_S_       --------------------------
	.section	.text._Z3subiPfS_S_,"ax",@progbits
	.align	128
        .global         _Z3subiPfS_S_
        .type           _Z3subiPfS_S_,@function
        .size           _Z3subiPfS_S_,(.L_x_249 - _Z3subiPfS_S_)
        .other          _Z3subiPfS_S_,@"STO_CUDA_ENTRY STV_DEFAULT"
_Z3subiPfS_S_:
.text._Z3subiPfS_S_:
        /* <DEDUP_REMOVED lines=46> */
.L_x_209:
        /* <DEDUP_REMOVED lines=8> */
[----:B---3--:R-:W-:-:S05]  /*0360*/  FADD R17, R14, -R13 ;  /* 0x8000000d0e117221 */ /* 0x008fca0000000000 */
[----:B------:R3:W-:Y:S07]  /*0370*/  STG.E desc[UR4][R10.64], R17 ;  /* 0x000000110a007986 */ /* 0x0007ee000c101904 */
[----:B------:R-:W-:Y:S05]  /*0380*/  @P0 BRA `(.L_x_209) ;  /* 0xfffffffc00d40947 */ /* 0x000fea000383ffff */
.L_x_208:
[----:B------:R-:W-:Y:S05]  /*0390*/  BSYNC.RECONVERGENT B0 ;  /* 0x0000000000007941 */ /* 0x000fea0003800200 */
.L_x_207:
[----:B------:R-:W-:Y:S05]  /*03a0*/  @!P1 EXIT ;  /* 0x000000000000994d */ /* 0x000fea0003800000 */
.L_x_210:
        /* <DEDUP_REMOVED lines=9> */
[----:B--2---:R-:W-:Y:S01]  /*0440*/  FADD R19, R2, -R7 ;  /* 0x8000000702137221 */ /* 0x004fe20000000000 */
[----:B------:R-:W-:-:S04]  /*0450*/  IMAD.WIDE R6, R0, 0x4, R12 ;  /* 0x0000000400067825 */ /* 0x000fc800078e020c */
[----:B------:R0:W-:Y:S04]  /*0460*/  STG.E desc[UR4][R16.64], R19 ;  /* 0x0000001310007986 */ /* 0x0001e8000c101904 */
[----:B------:R-:W2:Y:S04]  /*0470*/  LDG.E R2, desc[UR4][R4.64] ;  /* 0x0000000404027981 */ /* 0x000ea8000c1e1900 */
[----:B------:R-:W2:Y:S01]  /*0480*/  LDG.E R15, desc[UR4][R6.64] ;  /* 0x00000004060f7981 */ /* 0x000ea2000c1e1900 */
[----:B------:R-:W-:-:S04]  /*0490*/  IMAD.WIDE R8, R0, 0x4, R16 ;  /* 0x0000000400087825 */ /* 0x000fc800078e0210 */
[----:B------:R-:W-:-:S04]  /*04a0*/  IMAD.WIDE R10, R0, 0x4, R4 ;  /* 0x00000004000a7825 */ /* 0x000fc800078e0204 */
[----:B------:R-:W-:-:S04]  /*04b0*/  IMAD.WIDE R12, R0, 0x4, R6 ;  /* 0x00000004000c7825 */ /* 0x000fc800078e0206 */
[----:B--2---:R-:W-:-:S05]  /*04c0*/  FADD R21, R2, -R15 ;  /* 0x8000000f02157221 */ /* 0x004fca0000000000 */
        /* <DEDUP_REMOVED lines=8> */
[----:B------:R-:W1:Y:S04]  /*0550*/  LDG.E R4, desc[UR4][R4.64] ;  /* 0x0000000404047981 */ /* 0x000e68000c1e1900 */
[----:B------:R-:W1:Y:S01]  /*0560*/  LDG.E R7, desc[UR4][R6.64] ;  /* 0x0000000406077981 */ /* 0x000e62000c1e1900 */
[C---:B0-----:R-:W-:Y:S01]  /*0570*/  IMAD.WIDE R16, R0.reuse, 0x4, R14 ;  /* 0x0000000400107825 */ /* 0x041fe200078e020e */
[----:B------:R-:W-:-:S04]  /*0580*/  LEA R3, R0, R3, 0x2 ;  /* 0x0000000300037211 */ /* 0x000fc800078e10ff */
[----:B------:R-:W-:Y:S01]  /*0590*/  ISETP.GE.AND P0, PT, R3, UR6, PT ;  /* 0x0000000603007c0c */ /* 0x000fe2000bf06270 */
[----:B-1----:R-:W-:-:S05]  /*05a0*/  FADD R9, R4, -R7 ;  /* 0x8000000704097221 */ /* 0x002fca0000000000 */
[----:B------:R2:W-:Y:S07]  /*05b0*/  STG.E desc[UR4][R16.64], R9 ;  /* 0x0000000910007986 */ /* 0x0005ee000c101904 */
[----:B------:R-:W-:Y:S05]  /*05c0*/  @!P0 BRA `(.L_x_210) ;  /* 0xfffffffc00788947 */ /* 0x000fea000383ffff */
[----:B------:R-:W-:Y:S05]  /*05d0*/  EXIT ;  /* 0x000000000000794d */ /* 0x000fea0003800000 */
.L_x_211:
        /* <DEDUP_REMOVED lines=10> */
.L_x_249:


//--------------------- .text._Z10add_assigniPfS_ --------------------------
	.section	.text._Z10add_assigniPfS_,"ax",@progbits
	.align	128
        .global         _Z10add_assigniPfS_
        .type           _Z10add_assigniPfS_,@function
        .size           _Z10add_assigniPfS_,(.L_x_250 - _Z10add_assigniPfS_)
        .other          _Z10add_assigniPfS_,@"STO_CUDA_ENTRY STV_DEFAULT"
_Z10add_assigniPfS_:
.text._Z10add_assigniPfS_:
        /* <DEDUP_REMOVED lines=45> */
.L_x_214:
[----:B-1----:R-:W-:-:S04]  /*02d0*/  IMAD.WIDE R6, R3, 0x4, R10 ;  /* 0x0000000403067825 */ /* 0x002fc800078e020a */
[----:B0-2---:R-:W-:Y:S02]  /*02e0*/  IMAD.WIDE R4, R3, 0x4, R8 ;  /* 0x0000000403047825 */ /* 0x005fe400078e0208 */
[----:B------:R-:W2:Y:S04]  /*02f0*/  LDG.E R6, desc[UR4][R6.64] ;  /* 0x0000000406067981 */ /* 0x000ea8000c1e1900 */
[----:B------:R-:W2:Y:S01]  /*0300*/  LDG.E R13, desc[UR4][R4.64] ;  /* 0x00000004040d7981 */ /* 0x000ea2000c1e1900 */
[----:B------:R-:W-:Y:S01]  /*0310*/  VIADD R2, R2, 0x1 ;  /* 0x0000000102027836 */ /* 0x000fe20000000000 */
[----:B------:R-:W-:-:S04]  /*0320*/  IADD3 R3, PT, PT, R0, R3, RZ ;  /* 0x0000000300037210 */ /* 0x000fc80007ffe0ff */
[----:B------:R-:W-:Y:S01]  /*0330*/  ISETP.NE.AND P0, PT, R2, RZ, PT ;  /* 0x000000ff0200720c */ /* 0x000fe20003f05270 */
[----:B--2---:R-:W-:-:S05]  /*0340*/  FADD R13, R6, R13 ;  /* 0x0000000d060d7221 */ /* 0x004fca0000000000 */
[----:B------:R2:W-:Y:S07]  /*0350*/  STG.E desc[UR4][R4.64], R13 ;  /* 0x0000000d04007986 */ /* 0x0005ee000c101904 */
[----:B------:R-:W-:Y:S05]  /*0360*/  @P0 BRA `(.L_x_214) ;  /* 0xfffffffc00d80947 */ /* 0x000fea000383ffff */
.L_x_213:
[----:B------:R-:W-:Y:S05]  /*0370*/  BSYNC.RECONVERGENT B0 ;  /* 0x0000000000007941 */ /* 0x000fea0003800200 */
.L_x_212:
[----:B------:R-:W-:Y:S05]  /*0380*/  @!P1 EXIT ;  /* 0x000000000000994d */ /* 0x000fea0003800000 */
.L_x_215:
[----:B-12---:R-:W0:Y:S08]  /*0390*/  LDC.64 R4, c[0x0][0x390] ;  /* 0x0000e400ff047b82 */ /* 0x006e300000000a00 */
[----:B------:R-:W1:Y:S01]  /*03a0*/  LDC.64 R6, c[0x0][0x388] ;  /* 0x0000e200ff067b82 */ /* 0x000e620000000a00 */
[----:B0-----:R-:W-:-:S05]  /*03b0*/  IMAD.WIDE R12, R3, 0x4, R4 ;  /* 0x00000004030c7825 */ /* 0x001fca00078e0204 */
[----:B------:R-:W2:Y:S01]  /*03c0*/  LDG.E R2, desc[UR4][R12.64] ;  /* 0x000000040c027981 */ /* 0x000ea2000c1e1900 */
[----:B-1----:R-:W-:-:S05]  /*03d0*/  IMAD.WIDE R14, R3, 0x4, R6 ;  /* 0x00000004030e7825 */ /* 0x002fca00078e0206 */
[----:B------:R-:W2:Y:S01]  /*03e0*/  LDG.E R5, desc[UR4][R14.64] ;  /* 0x000000040e057981 */ /* 0x000ea2000c1e1900 */
[----:B------:R-:W-:-:S04]  /*03f0*/  IMAD.WIDE R6, R0, 0x4, R14 ;  /* 0x0000000400067825 */ /* 0x000fc800078e020e */
[----:B--2---:R-:W-:Y:S01]  /*0400*/  FADD R17, R2, R5 ;  /* 0x0000000502117221 */ /* 0x004fe20000000000 */
[----:B------:R-:W-:-:S04]  /*0410*/  IMAD.WIDE R4, R0, 0x4, R12 ;  /* 0x0000000400047825 */ /* 0x000fc800078e020c */
[----:B------:R0:W-:Y:S04]  /*0420*/  STG.E desc[UR4][R14.64], R17 ;  /* 0x000000110e007986 */ /* 0x0001e8000c101904 */
[----:B------:R-:W2:Y:S04]  /*0430*/  LDG.E R2, desc[UR4][R4.64] ;  /* 0x0000000404027981 */ /* 0x000ea8000c1e1900 */
[----:B------:R-:W2:Y:S01]  /*0440*/  LDG.E R9, desc[UR4][R6.64] ;  /* 0x0000000406097981 */ /* 0x000ea2000c1e1900 */
[----:B------:R-:W-:-:S04]  /*0450*/  IMAD.WIDE R10, R0, 0x4, R6 ;  /* 0x00000004000a7825 */ /* 0x000fc800078e0206 */
[----:B--2---:R-:W-:Y:S01]  /*0460*/  FADD R19, R2, R9 ;  /* 0x0000000902137221 */ /* 0x004fe20000000000 */
[----:B------:R-:W-:-:S04]  /*0470*/  IMAD.WIDE R8, R0, 0x4, R4 ;  /* 0x0000000400087825 */ /* 0x000fc800078e0204 */
[----:B------:R1:W-:Y:S04]  /*0480*/  STG.E desc[UR4][R6.64], R19 ;  /* 0x0000001306007986 */ /* 0x0003e8000c101904 */
[----:B------:R-:W2:Y:S04]  /*0490*/  LDG.E R2, desc[UR4][R8.64] ;  /* 0x0000000408027981 */ /* 0x000ea8000c1e1900 */
[----:B------:R-:W2:Y:S01]  /*04a0*/  LDG.E R13, desc[UR4][R10.64] ;  /* 0x000000040a0d7981 */ /* 0x000ea2000c1e1900 */
[----:B0-----:R-:W-:-:S04]  /*04b0*/  IMAD.WIDE R14, R0, 0x4, R10 ;  /* 0x00000004000e7825 */ /* 0x001fc800078e020a */
[----:B--2---:R-:W-:Y:S01]  /*04c0*/  FADD R21, R2, R13 ;  /* 0x0000000d02157221 */ /* 0x004fe20000000000 */
[----:B------:R-:W-:-:S04]  /*04d0*/  IMAD.WIDE R12, R0, 0x4, R8 ;  /* 0x00000004000c7825 */ /* 0x000fc800078e0208 */
[----:B------:R1:W-:Y:S04]  /*04e0*/  STG.E desc[UR4][R10.64], R21 ;  /* 0x000000150a007986 */ /* 0x0003e8000c101904 */
[----:B------:R-:W2:Y:S04]  /*04f0*/  LDG.E R12, desc[UR4][R12.64] ;  /* 0x000000040c0c7981 */ /* 0x000ea8000c1e1900 */
[----:B------:R-:W2:Y:S01]  /*0500*/  LDG.E R5, desc[UR4][R14.64] ;  /* 0x000000040e057981 */ /* 0x000ea2000c1e1900 */
[----:B------:R-:W-:-:S04]  /*0510*/  LEA R3, R0, R3, 0x2 ;  /* 0x0000000300037211 */ /* 0x000fc800078e10ff */
[----:B------:R-:W-:Y:S01]  /*0520*/  ISETP.GE.AND P0, PT, R3, UR6, PT ;  /* 0x0000000603007c0c */ /* 0x000fe2000bf06270 */
[----:B--2---:R-:W-:-:S05]  /*0530*/  FADD R5, R12, R5 ;  /* 0x000000050c057221 */ /* 0x004fca0000000000 */
[----:B------:R1:W-:Y:S07]  /*0540*/  STG.E desc[UR4][R14.64], R5 ;  /* 0x000000050e007986 */ /* 0x0003ee000c101904 */
[----:B------:R-:W-:Y:S05]  /*0550*/  @!P0 BRA `(.L_x_215) ;  /* 0xfffffffc008c8947 */ /* 0x000fea000383ffff */
[----:B------:R-:W-:Y:S05]  /*0560*/  EXIT ;  /* 0x000000000000794d */ /* 0x000fea0003800000 */
.L_x_216:
        /* <DEDUP_REMOVED lines=9> */
.L_x_250:


//--------------------- .text._Z3addiPfS_S_       --------------------------
	.section	.text._Z3addiPfS_S_,"ax",@progbits
	.align	128
        .global         _Z3addiPfS_S_
        .type           _Z3addiPfS_S_,@function
        .size           _Z3addiPfS_S_,(.L_x_251 - _Z3addiPfS_S_)
        .other          _Z3addiPfS_S_,@"STO_CUDA_ENTRY STV_DEFAULT"
_Z3addiPfS_S_:
.text._Z3addiPfS_S_:
        /* <DEDUP_REMOVED lines=46> */
.L_x_219:
        /* <DEDUP_REMOVED lines=8> */
[----:B---3--:R-:W-:-:S05]  /*0360*/  FADD R17, R14, R13 ;  /* 0x0000000d0e117221 */ /* 0x008fca0000000000 */
[----:B------:R3:W-:Y:S07]  /*0370*/  STG.E desc[UR4][R10.64], R17 ;  /* 0x000000110a007986 */ /* 0x0007ee000c101904 */
[----:B------:R-:W-:Y:S05]  /*0380*/  @P0 BRA `(.L_x_219) ;  /* 0xfffffffc00d40947 */ /* 0x000fea000383ffff */
.L_x_218:
[----:B------:R-:W-:Y:S05]  /*0390*/  BSYNC.RECONVERGENT B0 ;  /* 0x0000000000007941 */ /* 0x000fea0003800200 */
.L_x_217:
[----:B------:R-:W-:Y:S05]  /*03a0*/  @!P1 EXIT ;  /* 0x000000000000994d */ /* 0x000fea0003800000 */
.L_x_220:
        /* <DEDUP_REMOVED lines=9> */
[----:B--2---:R-:W-:Y:S01]  /*0440*/  FADD R19, R2, R7 ;  /* 0x0000000702137221 */ /* 0x004fe20000000000 */
[----:B------:R-:W-:-:S04]  /*0450*/  IMAD.WIDE R6, R0, 0x4, R12 ;  /* 0x0000000400067825 */ /* 0x000fc800078e020c */
[----:B------:R0:W-:Y:S04]  /*0460*/  STG.E desc[UR4][R16.64], R19 ;  /* 0x0000001310007986 */ /* 0x0001e8000c101904 */
[----:B------:R-:W2:Y:S04]  /*0470*/  LDG.E R2, desc[UR4][R4.64] ;  /* 0x0000000404027981 */ /* 0x000ea8000c1e1900 */
[----:B------:R-:W2:Y:S01]  /*0480*/  LDG.E R15, desc[UR4][R6.64] ;  /* 0x00000004060f7981 */ /* 0x000ea2000c1e1900 */
[----:B------:R-:W-:-:S04]  /*0490*/  IMAD.WIDE R8, R0, 0x4, R16 ;  /* 0x0000000400087825 */ /* 0x000fc800078e0210 */
[----:B------:R-:W-:-:S04]  /*04a0*/  IMAD.WIDE R10, R0, 0x4, R4 ;  /* 0x00000004000a7825 */ /* 0x000fc800078e0204 */
[----:B------:R-:W-:-:S04]  /*04b0*/  IMAD.WIDE R12, R0, 0x4, R6 ;  /* 0x00000004000c7825 */ /* 0x000fc800078e0206 */
[----:B--2---:R-:W-:-:S05]  /*04c0*/  FADD R21, R2, R15 ;  /* 0x0000000f02157221 */ /* 0x004fca0000000000 */
        /* <DEDUP_REMOVED lines=8> */
[----:B------:R-:W1:Y:S04]  /*0550*/  LDG.E R4, desc[UR4][R4.64] ;  /* 0x0000000404047981 */ /* 0x000e68000c1e1900 */
[----:B------:R-:W1:Y:S01]  /*0560*/  LDG.E R7, desc[UR4][R6.64] ;  /* 0x0000000406077981 */ /* 0x000e62000c1e1900 */
[C---:B0-----:R-:W-:Y:S01]  /*0570*/  IMAD.WIDE R16, R0.reuse, 0x4, R14 ;  /* 0x0000000400107825 */ /* 0x041fe200078e020e */
[----:B------:R-:W-:-:S04]  /*0580*/  LEA R3, R0, R3, 0x2 ;  /* 0x0000000300037211 */ /* 0x000fc800078e10ff */
[----:B------:R-:W-:Y:S01]  /*0590*/  ISETP.GE.AND P0, PT, R3, UR6, PT ;  /* 0x0000000603007c0c */ /* 0x000fe2000bf06270 */
[----:B-1----:R-:W-:-:S05]  /*05a0*/  FADD R9, R4, R7 ;  /* 0x0000000704097221 */ /* 0x002fca0000000000 */
[----:B------:R2:W-:Y:S07]  /*05b0*/  STG.E desc[UR4][R16.64], R9 ;  /* 0x0000000910007986 */ /* 0x0005ee000c101904 */
[----:B------:R-:W-:Y:S05]  /*05c0*/  @!P0 BRA `(.L_x_220) ;  /* 0xfffffffc00788947 */ /* 0x000fea000383ffff */
[----:B------:R-:W-:Y:S05]  /*05d0*/  EXIT ;  /* 0x000000000000794d */ /* 0x000fea0003800000 */
.L_x_221:
        /* <DEDUP_REMOVED lines=10> */
.L_x_251:


//--------------------- .text._Z10set_valuesfiPf  --------------------------
	.section	.text._Z10set_valuesfiPf,"ax",@progbits
	.align	128
        .global         _Z10set_valuesfiPf
        .type           _Z10set_valuesfiPf,@function
        .size           _Z10set_valuesfiPf,(.L_x_252 - _Z10set_valuesfiPf)
        .other          _Z10set_valuesfiPf,@"STO_CUDA_ENTRY STV_DEFAULT"
_Z10set_valuesfiPf:
.text._Z10set_valuesfiPf:
        /* <DEDUP_REMOVED lines=40> */
[----:B------:R-:W0:Y:S01]  /*0280*/  LDC R9, c[0x0][0x380] ;  /* 0x0000e000ff097b82 */ /* 0x000e220000000800 */
[----:B------:R-:W-:-:S04]  /*0290*/  IADD3 R2, PT, PT, R2, 0x1, RZ ;  /* 0x0000000102027810 */ /* 0x000fc80007ffe0ff */
[----:B------:R-:W-:-:S03]  /*02a0*/  LOP3.LUT R2, R2, 0x3, RZ, 0xc0, !PT ;  /* 0x0000000302027812 */ /* 0x000fc600078ec0ff */
[----:B------:R-:W1:Y:S02]  /*02b0*/  LDC.64 R6, c[0x0][0x388] ;  /* 0x0000e200ff067b82 */ /* 0x000e640000000a00 */
[----:B------:R-:W-:-:S07]  /*02c0*/  IMAD.MOV R2, RZ, RZ, -R2 ;  /* 0x000000ffff027224 */ /* 0x000fce00078e0a02 */
.L_x_224:
[----:B-1----:R-:W-:Y:S01]  /*02d0*/  IMAD.WIDE R4, R3, 0x4, R6 ;  /* 0x0000000403047825 */ /* 0x002fe200078e0206 */
[----:B------:R-:W-:-:S03]  /*02e0*/  IADD3 R2, PT, PT, R2, 0x1, RZ ;  /* 0x0000000102027810 */ /* 0x000fc60007ffe0ff */
[----:B------:R-:W-:Y:S01]  /*02f0*/  IMAD.IADD R3, R0, 0x1, R3 ;  /* 0x0000000100037824 */ /* 0x000fe200078e0203 */
[----:B0-----:R2:W-:Y:S01]  /*0300*/  STG.E desc[UR4][R4.64], R9 ;  /* 0x0000000904007986 */ /* 0x0015e2000c101904 */
[----:B------:R-:W-:-:S13]  /*0310*/  ISETP.NE.AND P0, PT, R2, RZ, PT ;  /* 0x000000ff0200720c */ /* 0x000fda0003f05270 */
[----:B--2---:R-:W-:Y:S05]  /*0320*/  @P0 BRA `(.L_x_224) ;  /* 0xfffffffc00e80947 */ /* 0x004fea000383ffff */
.L_x_223:
[----:B------:R-:W-:Y:S05]  /*0330*/  BSYNC.RECONVERGENT B0 ;  /* 0x0000000000007941 */ /* 0x000fea0003800200 */
.L_x_222:
[----:B------:R-:W-:Y:S05]  /*0340*/  @!P1 EXIT ;  /* 0x000000000000994d */ /* 0x000fea0003800000 */
[----:B------:R-:W0:Y:S08]  /*0350*/  LDC R15, c[0x0][0x380] ;  /* 0x0000e000ff0f7b82 */ /* 0x000e300000000800 */
[----:B------:R-:W1:Y:S02]  /*0360*/  LDC.64 R10, c[0x0][0x388] ;  /* 0x0000e200ff0a7b82 */ /* 0x000e640000000a00 */
.L_x_225:
[----:B-12---:R-:W-:Y:S01]  /*0370*/  IMAD.WIDE R12, R3, 0x4, R10 ;  /* 0x00000004030c7825 */ /* 0x006fe200078e020a */
[----:B------:R-:W-:-:S04]  /*0380*/  LEA R3, R0, R3, 0x2 ;  /* 0x0000000300037211 */ /* 0x000fc800078e10ff */
[----:B0-----:R2:W-:Y:S01]  /*0390*/  STG.E desc[UR4][R12.64], R15 ;  /* 0x0000000f0c007986 */ /* 0x0015e2000c101904 */
[----:B------:R-:W-:Y:S01]  /*03a0*/  IMAD.WIDE R4, R0, 0x4, R12 ;  /* 0x0000000400047825 */ /* 0x000fe200078e020c */
[----:B------:R-:W-:-:S04]  /*03b0*/  ISETP.GE.AND P0, PT, R3, UR6, PT ;  /* 0x0000000603007c0c */ /* 0x000fc8000bf06270 */
[----:B------:R2:W-:Y:S01]  /*03c0*/  STG.E desc[UR4][R4.64], R15 ;  /* 0x0000000f04007986 */ /* 0x0005e2000c101904 */
[----:B------:R-:W-:-:S05]  /*03d0*/  IMAD.WIDE R6, R0, 0x4, R4 ;  /* 0x0000000400067825 */ /* 0x000fca00078e0204 */
[----:B------:R2:W-:Y:S01]  /*03e0*/  STG.E desc[UR4][R6.64], R15 ;  /* 0x0000000f06007986 */ /* 0x0005e2000c101904 */
[----:B------:R-:W-:-:S05]  /*03f0*/  IMAD.WIDE R8, R0, 0x4, R6 ;  /* 0x0000000400087825 */ /* 0x000fca00078e0206 */
[----:B------:R2:W-:Y:S01]  /*0400*/  STG.E desc[UR4][R8.64], R15 ;  /* 0x0000000f08007986 */ /* 0x0005e2000c101904 */
[----:B------:R-:W-:Y:S05]  /*0410*/  @!P0 BRA `(.L_x_225) ;  /* 0xfffffffc00d48947 */ /* 0x000fea000383ffff */
[----:B------:R-:W-:Y:S05]  /*0420*/  EXIT ;  /* 0x000000000000794d */ /* 0x000fea0003800000 */
.L_x_226:
        /* <DEDUP_REMOVED lines=13> */
.L_x_252:


//--------------------- .nv.global.init           --------------------------
	.section	.nv.global.init,"aw",@progbits
	.align	4
.nv.global.init:
	.type		mrg32k3aM1SubSeq,@object
	.size		mrg32k3aM1SubSeq,(mrg32k3aM2SubSeq - mrg32k3aM1SubSeq)
mrg32k3aM1SubSeq:
        /*0000*/ 	.byte	0x0b, 0xcc, 0xee, 0x04, 0x73, 0x29, 0x8b, 0x6f, 0xf6, 0x53, 0x03, 0xf6, 0x23, 0xf6, 0xea, 0xda
        /* <DEDUP_REMOVED lines=125> */
	.type		mrg32k3aM2SubSeq,@object
	.size		mrg32k3aM2SubSeq,(mrg32k3aM1 - mrg32k3aM2SubSeq)
mrg32k3aM2SubSeq:
        /* <DEDUP_REMOVED lines=126> */
	.type		mrg32k3aM1,@object
	.size		mrg32k3aM1,(mrg32k3aM1Seq - mrg32k3aM1)
mrg32k3aM1:
        /* <DEDUP_REMOVED lines=144> */
	.type		mrg32k3aM1Seq,@object
	.size		mrg32k3aM1Seq,(mrg32k3aM2 - mrg32k3aM1Seq)
mrg32k3aM1Seq:
        /* <DEDUP_REMOVED lines=144> */
	.type		mrg32k3aM2,@object
	.size		mrg32k3aM2,(mrg32k3aM2Seq - mrg32k3aM2)
mrg32k3aM2:
        /* <DEDUP_REMOVED lines=144> */
	.type		mrg32k3aM2Seq,@object
	.size		mrg32k3aM2Seq,(precalc_xorwow_matrix - mrg32k3aM2Seq)
mrg32k3aM2Seq:
        /* <DEDUP_REMOVED lines=144> */
	.type		precalc_xorwow_matrix,@object
	.size		precalc_xorwow_matrix,(precalc_xorwow_offset_matrix - precalc_xorwow_matrix)
precalc_xorwow_matrix:
        /* <DEDUP_REMOVED lines=6400> */
	.type		precalc_xorwow_offset_matrix,@object
	.size		precalc_xorwow_offset_matrix,(.L_1 - precalc_xorwow_offset_matrix)
precalc_xorwow_offset_matrix:
        /* <DEDUP_REMOVED lines=6400> */
.L_1:


//--------------------- .nv.shared.reserved.0     --------------------------
	.section	.nv.shared.reserved.0,"aw",@nobits
	.weak		__nv_reservedSMEM_offset_0_alias
	.size		__nv_reservedSMEM_offset_0_alias, 0, 64
	.other		__nv_reservedSMEM_offset_0_alias,@"STO_CUDA_RESERVED_SHARED STV_DEFAULT"
__nv_reservedSMEM_offset_0_alias:
	.zero		0
	.zero		64


//--------------------- .nv.constant0._Z31apply_twoplayerscore_derivativeiPfS_ --------------------------
	.section	.nv.constant0._Z31apply_twoplayerscore_derivativeiPfS_,"a",@progbits
	.sectionflags	@""
	.align	4
.nv.constant0._Z31apply_twoplayerscore_derivativeiPfS_:
	.zero		920


//--------------------- .nv.constant0._Z20apply_twoplayerscoreiPfS_ --------------------------
	.section	.nv.constant0._Z20apply_twoplayerscoreiPfS_,"a",@progbits
	.sectionflags	@""
	.align	4
.nv.constant0._Z20apply_twoplayerscoreiPfS_:
	.zero		920


//--------------------- .nv.constant0._Z21apply_relu_derivativeiPfS_ --------------------------
	.section	.nv.constant0._Z21apply_relu_derivativeiPfS_,"a",@progbits
	.sectionflags	@""
	.align	4
.nv.constant0._Z21apply_relu_derivativeiPfS_:
	.zero		920


//--------------------- .nv.constant0._Z10apply_reluiPfS_ --------------------------
	.section	.nv.constant0._Z10apply_reluiPfS_,"a",@progbits
	.sectionflags	@""
	.align	4
.nv.constant0._Z10apply_reluiPfS_:
	.zero		920


//--------------------- .nv.constant0._Z24apply_sigmoid_derivativeiPfS_ --------------------------
	.section	.nv.constant0._Z24apply_sigmoid_derivativeiPfS_,"a",@progbits
	.sectionflags	@""
	.align	4
.nv.constant0._Z24apply_sigmoid_derivativeiPfS_:
	.zero		920


//--------------------- .nv.constant0._Z13apply_sigmoidiPfS_ --------------------------
	.section	.nv.constant0._Z13apply_sigmoidiPfS_,"a",@progbits
	.sectionflags	@""
	.align	4
.nv.constant0._Z13apply_sigmoidiPfS_:
	.zero		920


//--------------------- .nv.constant0._Z4copyiPfS_ --------------------------
	.section	.nv.constant0._Z4copyiPfS_,"a",@progbits
	.sectionflags	@""
	.align	4
.nv.constant0._Z4copyiPfS_:
	.zero		920


//--------------------- .nv.constant0._Z12dropout_rowsfiPfS_m --------------------------
	.section	.nv.constant0._Z12dropout_rowsfiPfS_m,"a",@progbits
	.sectionflags	@""
	.align	4
.nv.constant0._Z12dropout_rowsfiPfS_m:
	.zero		928


//--------------------- .nv.constant0._Z16dropout_elementsP17curandStateXORWOWfiPfS1_ --------------------------
	.section	.nv.constant0._Z16dropout_elementsP17curandStateXORWOWfiPfS1_,"a",@progbits
	.sectionflags	@""
	.align	4
.nv.constant0._Z16dropout_elementsP17curandStateXORWOWfiPfS1_:
	.zero		928


//--------------------- .nv.constant0._Z18setup_random_stateP17curandStateXORWOWim --------------------------
	.section	.nv.constant0._Z18setup_random_stateP17curandStateXORWOWim,"a",@progbits
	.sectionflags	@""
	.align	4
.nv.constant0._Z18setup_random_stateP17curandStateXORWOWim:
	.zero		920


//--------------------- .nv.constant0._Z16add_constant_rowfiiPfS_ --------------------------
	.section	.nv.constant0._Z16add_constant_rowfiiPfS_,"a",@progbits
	.sectionflags	@""
	.align	4
.nv.constant0._Z16add_constant_rowfiiPfS_:
	.zero		928


//--------------------- .nv.constant0._Z17inplace_transposeiiiPf --------------------------
	.section	.nv.constant0._Z17inplace_transposeiiiPf,"a",@progbits
	.sectionflags	@""
	.align	4
.nv.constant0._Z17inplace_transposeiiiPf:
	.zero		920


//--------------------- .nv.constant0._Z9transposeiiPfS_ --------------------------
	.section	.nv.constant0._Z9transposeiiPfS_,"a",@progbits
	.sectionflags	@""
	.align	4
.nv.constant0._Z9transposeiiPfS_:
	.zero		920


//--------------------- .nv.constant0._Z8multiplyiiPfiiS_iS_ --------------------------
	.section	.nv.constant0._Z8multiplyiiPfiiS_iS_,"a",@progbits
	.sectionflags	@""
	.align	4
.nv.constant0._Z8multiplyiiPfiiS_iS_:
	.zero		944


//--------------------- .nv.constant0._Z15scalar_multiplyifPfS_ --------------------------
	.section	.nv.constant0._Z15scalar_multiplyifPfS_,"a",@progbits
	.sectionflags	@""
	.align	4
.nv.constant0._Z15scalar_multiplyifPfS_:
	.zero		920


//--------------------- .nv.constant0._Z26inplace_entrywise_multiplyiPfS_ --------------------------
	.section	.nv.constant0._Z26inplace_entrywise_multiplyiPfS_,"a",@progbits
	.sectionflags	@""
	.align	4
.nv.constant0._Z26inplace_entrywise_multiplyiPfS_:
	.zero		920


//--------------------- .nv.constant0._Z18entrywise_multiplyiPfS_S_ --------------------------
	.section	.nv.constant0._Z18entrywise_multiplyiPfS_S_,"a",@progbits
	.sectionflags	@""
	.align	4
.nv.constant0._Z18entrywise_multiplyiPfS_S_:
	.zero		928


//--------------------- .nv.constant0._Z10sub_assigniPfS_ --------------------------
	.section	.nv.constant0._Z10sub_assigniPfS_,"a",@progbits
	.sectionflags	@""
	.align	4
.nv.constant0._Z10sub_assigniPfS_:
	.zero		920


//--------------------- .nv.constant0._Z3subiPfS_S_ --------------------------
	.section	.nv.constant0._Z3subiPfS_S_,"a",@progbits
	.sectionflags	@""
	.align	4
.nv.constant0._Z3subiPfS_S_:
	.zero		928


//--------------------- .nv.constant0._Z10add_assigniPfS_ --------------------------
	.section	.nv.constant0._Z10add_assigniPfS_,"a",@progbits
	.sectionflags	@""
	.align	4
.nv.constant0._Z10add_assigniPfS_:
	.zero		920


//--------------------- .nv.constant0._Z3addiPfS_S_ --------------------------
	.section	.nv.constant0._Z3addiPfS_S_,"a",@progbits
	.sectionflags	@""
	.align	4
.nv.constant0._Z3addiPfS_S_:
	.zero		928


//--------------------- .nv.constant0._Z10set_valuesfiPf --------------------------
	.section	.nv.constant0._Z10set_valuesfiPf,"a",@progbits
	.sectionflags	@""
	.align	4
.nv.constant0._Z10set_valuesfiPf:
	.zero		912


//--------------------- SYMBOLS --------------------------

	.type		.nv.reservedSmem.offset0,@object
	.size		.nv.reservedSmem.offset0,0x4
